	.target	sm_80

	.elftype	@"ET_EXEC"


//--------------------- .note.nv.tkinfo           --------------------------
	.section	.note.nv.tkinfo,"",@"SHT_NOTE"
	.sectionflags	@"SHF_NOTE_NV_TKINFO"
	.tkinfo
        /*0018*/ 	.word	0x00000002
        /*0030*/ 	.string	""
        /*0030*/ 	.string	"ptxas"
        /*0030*/ 	.string	"Cuda compilation tools, release 13.0, V13.0.88"
        /*0030*/ 	.string	"Build cuda_13.0.r13.0/compiler.36424714_0"
        /*0030*/ 	.string	"-v  -suppress-debug-info  -lineinfo  -arch sm_80 "



//--------------------- .note.nv.cuinfo           --------------------------
	.section	.note.nv.cuinfo,"",@"SHT_NOTE"
	.sectionflags	@"SHF_NOTE_NV_CUINFO"
        /*0018*/ 	.short	0x0002
        /*001a*/ 	.short	0x0050
        /*001c*/ 	.short	0x0082
	.zero		2


//--------------------- .nv.info                  --------------------------
	.section	.nv.info,"",@"SHT_CUDA_INFO"
	.align	4


	//----- nvinfo : EIATTR_REGCOUNT
	.align		4
        /*0000*/ 	.byte	0x04, 0x2f
        /*0002*/ 	.short	(.L_2 - .L_1)
	.align		4
.L_1:
        /*0004*/ 	.word	index@(attn_fwd)
        /*0008*/ 	.word	0x00000020


	//----- nvinfo : EIATTR_FRAME_SIZE
	.align		4
.L_2:
        /*000c*/ 	.byte	0x04, 0x11
        /*000e*/ 	.short	(.L_4 - .L_3)
	.align		4
.L_3:
        /*0010*/ 	.word	index@(attn_fwd)
        /*0014*/ 	.word	0x00002a40


	//----- nvinfo : EIATTR_MIN_STACK_SIZE
	.align		4
.L_4:
        /*0018*/ 	.byte	0x04, 0x12
        /*001a*/ 	.short	(.L_6 - .L_5)
	.align		4
.L_5:
        /*001c*/ 	.word	index@(attn_fwd)
        /*0020*/ 	.word	0x00002a40
.L_6:


//--------------------- .nv.info.attn_fwd         --------------------------
	.section	.nv.info.attn_fwd,"",@"SHT_CUDA_INFO"
	.sectionflags	@""
	.align	4


	//----- nvinfo : EIATTR_CUDA_API_VERSION
	.align		4
        /*0000*/ 	.byte	0x04, 0x37
        /*0002*/ 	.short	(.L_8 - .L_7)
.L_7:
        /*0004*/ 	.word	0x00000082


	//----- nvinfo : EIATTR_SW2861232_WAR
	.align		4
.L_8:
        /*0008*/ 	.byte	0x01, 0x35
	.zero		2


	//----- nvinfo : EIATTR_PARAM_CBANK
	.align		4
        /*000c*/ 	.byte	0x04, 0x0a
        /*000e*/ 	.short	(.L_10 - .L_9)
	.align		4
.L_9:
        /*0010*/ 	.word	index@(.nv.constant0.attn_fwd)
        /*0014*/ 	.short	0x0160
        /*0016*/ 	.short	0x0088


	//----- nvinfo : EIATTR_CBANK_PARAM_SIZE
	.align		4
.L_10:
        /*0018*/ 	.byte	0x03, 0x19
        /*001a*/ 	.short	0x0088


	//----- nvinfo : EIATTR_KPARAM_INFO
	.align		4
        /*001c*/ 	.byte	0x04, 0x17
        /*001e*/ 	.short	(.L_12 - .L_11)
.L_11:
        /*0020*/ 	.word	0x00000000
        /*0024*/ 	.short	0x0019
        /*0026*/ 	.short	0x0080
        /*0028*/ 	.byte	0x00, 0xf4, 0x21, 0x00


	//----- nvinfo : EIATTR_KPARAM_INFO
	.align		4
.L_12:
        /*002c*/ 	.byte	0x04, 0x17
        /*002e*/ 	.short	(.L_14 - .L_13)
.L_13:
        /*0030*/ 	.word	0x00000000
        /*0034*/ 	.short	0x0018
        /*0036*/ 	.short	0x0078
        /*0038*/ 	.byte	0x00, 0xf4, 0x21, 0x00


	//----- nvinfo : EIATTR_KPARAM_INFO
	.align		4
.L_14:
        /*003c*/ 	.byte	0x04, 0x17
        /*003e*/ 	.short	(.L_16 - .L_15)
.L_15:
        /*0040*/ 	.word	0x00000000
        /*0044*/ 	.short	0x0017
        /*0046*/ 	.short	0x0070
        /*0048*/ 	.byte	0x00, 0xf0, 0x11, 0x00


	//----- nvinfo : EIATTR_KPARAM_INFO
	.align		4
.L_16:
        /*004c*/ 	.byte	0x04, 0x17
        /*004e*/ 	.short	(.L_18 - .L_17)
.L_17:
        /*0050*/ 	.word	0x00000000
        /*0054*/ 	.short	0x0016
        /*0056*/ 	.short	0x006c
        /*0058*/ 	.byte	0x00, 0xf0, 0x11, 0x00


	//----- nvinfo : EIATTR_KPARAM_INFO
	.align		4
.L_18:
        /*005c*/ 	.byte	0x04, 0x17
        /*005e*/ 	.short	(.L_20 - .L_19)
.L_19:
        /*0060*/ 	.word	0x00000000
        /*0064*/ 	.short	0x0015
        /*0066*/ 	.short	0x0068
        /*0068*/ 	.byte	0x00, 0xf0, 0x11, 0x00


	//----- nvinfo : EIATTR_KPARAM_INFO
	.align		4
.L_20:
        /*006c*/ 	.byte	0x04, 0x17
        /*006e*/ 	.short	(.L_22 - .L_21)
.L_21:
        /*0070*/ 	.word	0x00000000
        /*0074*/ 	.short	0x0014
        /*0076*/ 	.short	0x0064
        /*0078*/ 	.byte	0x00, 0xf0, 0x11, 0x00


	//----- nvinfo : EIATTR_KPARAM_INFO
	.align		4
.L_22:
        /*007c*/ 	.byte	0x04, 0x17
        /*007e*/ 	.short	(.L_24 - .L_23)
.L_23:
        /*0080*/ 	.word	0x00000000
        /*0084*/ 	.short	0x0013
        /*0086*/ 	.short	0x0060
        /*0088*/ 	.byte	0x00, 0xf0, 0x11, 0x00


	//----- nvinfo : EIATTR_KPARAM_INFO
	.align		4
.L_24:
        /*008c*/ 	.byte	0x04, 0x17
        /*008e*/ 	.short	(.L_26 - .L_25)
.L_25:
        /*0090*/ 	.word	0x00000000
        /*0094*/ 	.short	0x0012
        /*0096*/ 	.short	0x005c
        /*0098*/ 	.byte	0x00, 0xf0, 0x11, 0x00


	//----- nvinfo : EIATTR_KPARAM_INFO
	.align		4
.L_26:
        /*009c*/ 	.byte	0x04, 0x17
        /*009e*/ 	.short	(.L_28 - .L_27)
.L_27:
        /*00a0*/ 	.word	0x00000000
        /*00a4*/ 	.short	0x0011
        /*00a6*/ 	.short	0x0058
        /*00a8*/ 	.byte	0x00, 0xf0, 0x11, 0x00


	//----- nvinfo : EIATTR_KPARAM_INFO
	.align		4
.L_28:
        /*00ac*/ 	.byte	0x04, 0x17
        /*00ae*/ 	.short	(.L_30 - .L_29)
.L_29:
        /*00b0*/ 	.word	0x00000000
        /*00b4*/ 	.short	0x0010
        /*00b6*/ 	.short	0x0054
        /*00b8*/ 	.byte	0x00, 0xf0, 0x11, 0x00


	//----- nvinfo : EIATTR_KPARAM_INFO
	.align		4
.L_30:
        /*00bc*/ 	.byte	0x04, 0x17
        /*00be*/ 	.short	(.L_32 - .L_31)
.L_31:
        /*00c0*/ 	.word	0x00000000
        /*00c4*/ 	.short	0x000f
        /*00c6*/ 	.short	0x0050
        /*00c8*/ 	.byte	0x00, 0xf0, 0x11, 0x00


	//----- nvinfo : EIATTR_KPARAM_INFO
	.align		4
.L_32:
        /*00cc*/ 	.byte	0x04, 0x17
        /*00ce*/ 	.short	(.L_34 - .L_33)
.L_33:
        /*00d0*/ 	.word	0x00000000
        /*00d4*/ 	.short	0x000e
        /*00d6*/ 	.short	0x004c
        /*00d8*/ 	.byte	0x00, 0xf0, 0x11, 0x00


	//----- nvinfo : EIATTR_KPARAM_INFO
	.align		4
.L_34:
        /*00dc*/ 	.byte	0x04, 0x17
        /*00de*/ 	.short	(.L_36 - .L_35)
.L_35:
        /*00e0*/ 	.word	0x00000000
        /*00e4*/ 	.short	0x000d
        /*00e6*/ 	.short	0x0048
        /*00e8*/ 	.byte	0x00, 0xf0, 0x11, 0x00


	//----- nvinfo : EIATTR_KPARAM_INFO
	.align		4
.L_36:
        /*00ec*/ 	.byte	0x04, 0x17
        /*00ee*/ 	.short	(.L_38 - .L_37)
.L_37:
        /*00f0*/ 	.word	0x00000000
        /*00f4*/ 	.short	0x000c
        /*00f6*/ 	.short	0x0044
        /*00f8*/ 	.byte	0x00, 0xf0, 0x11, 0x00


	//----- nvinfo : EIATTR_KPARAM_INFO
	.align		4
.L_38:
        /*00fc*/ 	.byte	0x04, 0x17
        /*00fe*/ 	.short	(.L_40 - .L_39)
.L_39:
        /*0100*/ 	.word	0x00000000
        /*0104*/ 	.short	0x000b
        /*0106*/ 	.short	0x0040
        /*0108*/ 	.byte	0x00, 0xf0, 0x11, 0x00


	//----- nvinfo : EIATTR_KPARAM_INFO
	.align		4
.L_40:
        /*010c*/ 	.byte	0x04, 0x17
        /*010e*/ 	.short	(.L_42 - .L_41)
.L_41:
        /*0110*/ 	.word	0x00000000
        /*0114*/ 	.short	0x000a
        /*0116*/ 	.short	0x003c
        /*0118*/ 	.byte	0x00, 0xf0, 0x11, 0x00


	//----- nvinfo : EIATTR_KPARAM_INFO
	.align		4
.L_42:
        /*011c*/ 	.byte	0x04, 0x17
        /*011e*/ 	.short	(.L_44 - .L_43)
.L_43:
        /*0120*/ 	.word	0x00000000
        /*0124*/ 	.short	0x0009
        /*0126*/ 	.short	0x0038
        /*0128*/ 	.byte	0x00, 0xf0, 0x11, 0x00


	//----- nvinfo : EIATTR_KPARAM_INFO
	.align		4
.L_44:
        /*012c*/ 	.byte	0x04, 0x17
        /*012e*/ 	.short	(.L_46 - .L_45)
.L_45:
        /*0130*/ 	.word	0x00000000
        /*0134*/ 	.short	0x0008
        /*0136*/ 	.short	0x0034
        /*0138*/ 	.byte	0x00, 0xf0, 0x11, 0x00


	//----- nvinfo : EIATTR_KPARAM_INFO
	.align		4
.L_46:
        /*013c*/ 	.byte	0x04, 0x17
        /*013e*/ 	.short	(.L_48 - .L_47)
.L_47:
        /*0140*/ 	.word	0x00000000
        /*0144*/ 	.short	0x0007
        /*0146*/ 	.short	0x0030
        /*0148*/ 	.byte	0x00, 0xf0, 0x11, 0x00


	//----- nvinfo : EIATTR_KPARAM_INFO
	.align		4
.L_48:
        /*014c*/ 	.byte	0x04, 0x17
        /*014e*/ 	.short	(.L_50 - .L_49)
.L_49:
        /*0150*/ 	.word	0x00000000
        /*0154*/ 	.short	0x0006
        /*0156*/ 	.short	0x002c
        /*0158*/ 	.byte	0x00, 0xf0, 0x11, 0x00


	//----- nvinfo : EIATTR_KPARAM_INFO
	.align		4
.L_50:
        /*015c*/ 	.byte	0x04, 0x17
        /*015e*/ 	.short	(.L_52 - .L_51)
.L_51:
        /*0160*/ 	.word	0x00000000
        /*0164*/ 	.short	0x0005
        /*0166*/ 	.short	0x0028
        /*0168*/ 	.byte	0x00, 0xf0, 0x11, 0x00


	//----- nvinfo : EIATTR_KPARAM_INFO
	.align		4
.L_52:
        /*016c*/ 	.byte	0x04, 0x17
        /*016e*/ 	.short	(.L_54 - .L_53)
.L_53:
        /*0170*/ 	.word	0x00000000
        /*0174*/ 	.short	0x0004
        /*0176*/ 	.short	0x0020
        /*0178*/ 	.byte	0x00, 0xf4, 0x21, 0x00


	//----- nvinfo : EIATTR_KPARAM_INFO
	.align		4
.L_54:
        /*017c*/ 	.byte	0x04, 0x17
        /*017e*/ 	.short	(.L_56 - .L_55)
.L_55:
        /*0180*/ 	.word	0x00000000
        /*0184*/ 	.short	0x0003
        /*0186*/ 	.short	0x0018
        /*0188*/ 	.byte	0x00, 0xf4, 0x21, 0x00


	//----- nvinfo : EIATTR_KPARAM_INFO
	.align		4
.L_56:
        /*018c*/ 	.byte	0x04, 0x17
        /*018e*/ 	.short	(.L_58 - .L_57)
.L_57:
        /*0190*/ 	.word	0x00000000
        /*0194*/ 	.short	0x0002
        /*0196*/ 	.short	0x0010
        /*0198*/ 	.byte	0x00, 0xf4, 0x21, 0x00


	//----- nvinfo : EIATTR_KPARAM_INFO
	.align		4
.L_58:
        /*019c*/ 	.byte	0x04, 0x17
        /*019e*/ 	.short	(.L_60 - .L_59)
.L_59:
        /*01a0*/ 	.word	0x00000000
        /*01a4*/ 	.short	0x0001
        /*01a6*/ 	.short	0x0008
        /*01a8*/ 	.byte	0x00, 0xf4, 0x21, 0x00


	//----- nvinfo : EIATTR_KPARAM_INFO
	.align		4
.L_60:
        /*01ac*/ 	.byte	0x04, 0x17
        /*01ae*/ 	.short	(.L_62 - .L_61)
.L_61:
        /*01b0*/ 	.word	0x00000000
        /*01b4*/ 	.short	0x0000
        /*01b6*/ 	.short	0x0000
        /*01b8*/ 	.byte	0x00, 0xf4, 0x21, 0x00


	//----- nvinfo : EIATTR_MAXREG_COUNT
	.align		4
.L_62:
        /*01bc*/ 	.byte	0x03, 0x1b
        /*01be*/ 	.short	0x00ff


	//----- nvinfo : EIATTR_NUM_BARRIERS
	.align		4
        /*01c0*/ 	.byte	0x02, 0x4c
        /*01c2*/ 	.byte	0x01
	.zero		1


	//----- nvinfo : EIATTR_ANNOTATIONS
	.align		4
        /*01c4*/ 	.byte	0x04, 0x55
        /*01c6*/ 	.short	(.L_64 - .L_63)


	//   ....[0]....
.L_63:
        /*01c8*/ 	.word	0x00000001
        /*01cc*/ 	.byte	0x50, 0x04, 0x00, 0x00, 0x01, 0x00, 0x00, 0x00, 0x60, 0x04, 0x00, 0x00, 0x01, 0x00, 0x00, 0x00
        /* <DEDUP_REMOVED lines=2839> */
        /*b34c*/ 	.byte	0x10, 0xe9, 0x02, 0x00, 0x01, 0x00, 0x00, 0x00, 0x30, 0xea, 0x02, 0x00


	//----- nvinfo : EIATTR_MERCURY_ISA_VERSION
	.align		4
.L_64:
        /*b358*/ 	.byte	0x03, 0x5f
        /*b35a*/ 	.short	0x0000


	//----- nvinfo : EIATTR_COOP_GROUP_MASK_REGIDS
	.align		4
        /*b35c*/ 	.byte	0x04, 0x29
        /*b35e*/ 	.short	(.L_66 - .L_65)


	//   ....[0]....
.L_65:
        /*b360*/ 	.word	0xffffffff


	//   ....[1]....
        /*b364*/ 	.word	0xffffffff


	//   ....[2]....
        /*b368*/ 	.word	0xffffffff


	//   ....[3]....
        /*b36c*/ 	.word	0xffffffff


	//   ....[4]....
        /*b370*/ 	.word	0xffffffff


	//   ....[5]....
        /*b374*/ 	.word	0xffffffff


	//   ....[6]....
        /*b378*/ 	.word	0xffffffff


	//   ....[7]....
        /*b37c*/ 	.word	0xffffffff


	//   ....[8]....
        /*b380*/ 	.word	0xffffffff


	//   ....[9]....
        /*b384*/ 	.word	0xffffffff


	//   ....[10]....
        /*b388*/ 	.word	0xffffffff


	//   ....[11]....
        /*b38c*/ 	.word	0xffffffff


	//   ....[12]....
        /*b390*/ 	.word	0xffffffff


	//   ....[13]....
        /*b394*/ 	.word	0xffffffff


	//   ....[14]....
        /*b398*/ 	.word	0xffffffff


	//   ....[15]....
        /*b39c*/ 	.word	0xffffffff


	//   ....[16]....
        /*b3a0*/ 	.word	0xffffffff


	//   ....[17]....
        /*b3a4*/ 	.word	0xffffffff


	//   ....[18]....
        /*b3a8*/ 	.word	0xffffffff


	//   ....[19]....
        /*b3ac*/ 	.word	0xffffffff


	//----- nvinfo : EIATTR_COOP_GROUP_INSTR_OFFSETS
	.align		4
.L_66:
        /*b3b0*/ 	.byte	0x04, 0x28
        /*b3b2*/ 	.short	(.L_68 - .L_67)


	//   ....[0]....
.L_67:
        /*b3b4*/ 	.word	0x00019600


	//   ....[1]....
        /*b3b8*/ 	.word	0x00019620


	//   ....[2]....
        /*b3bc*/ 	.word	0x00019700


	//   ....[3]....
        /*b3c0*/ 	.word	0x00019720


	//   ....[4]....
        /*b3c4*/ 	.word	0x00019730


	//   ....[5]....
        /*b3c8*/ 	.word	0x00019760


	//   ....[6]....
        /*b3cc*/ 	.word	0x00019790


	//   ....[7]....
        /*b3d0*/ 	.word	0x00019850


	//   ....[8]....
        /*b3d4*/ 	.word	0x00019930


	//   ....[9]....
        /*b3d8*/ 	.word	0x00019950


	//   ....[10]....
        /*b3dc*/ 	.word	0x0001a5f0


	//   ....[11]....
        /*b3e0*/ 	.word	0x0001a680


	//   ....[12]....
        /*b3e4*/ 	.word	0x0001a690


	//   ....[13]....
        /*b3e8*/ 	.word	0x0001a6a0


	//   ....[14]....
        /*b3ec*/ 	.word	0x0001a700


	//   ....[15]....
        /*b3f0*/ 	.word	0x0001a710


	//   ....[16]....
        /*b3f4*/ 	.word	0x0001a720


	//   ....[17]....
        /*b3f8*/ 	.word	0x0001a730


	//   ....[18]....
        /*b3fc*/ 	.word	0x0001a8b0


	//   ....[19]....
        /*b400*/ 	.word	0x0001a8d0


	//----- nvinfo : EIATTR_EXIT_INSTR_OFFSETS
	.align		4
.L_68:
        /*b404*/ 	.byte	0x04, 0x1c
        /*b406*/ 	.short	(.L_70 - .L_69)


	//   ....[0]....
.L_69:
        /*b408*/ 	.word	0x0002ea20


	//   ....[1]....
        /*b40c*/ 	.word	0x0002eb20


	//----- nvinfo : EIATTR_REQNTID
	.align		4
.L_70:
        /*b410*/ 	.byte	0x04, 0x10
        /*b412*/ 	.short	(.L_72 - .L_71)
.L_71:
        /*b414*/ 	.word	0x00000080
        /*b418*/ 	.word	0x00000001
        /*b41c*/ 	.word	0x00000001
.L_72:


//--------------------- .nv.callgraph             --------------------------
	.section	.nv.callgraph,"",@"SHT_CUDA_CALLGRAPH"
	.align	4
	.sectionentsize	8
	.align		4
        /*0000*/ 	.word	0x00000000
	.align		4
        /*0004*/ 	.word	0xffffffff
	.align		4
        /*0008*/ 	.word	0x00000000
	.align		4
        /*000c*/ 	.word	0xfffffffe
	.align		4
        /*0010*/ 	.word	0x00000000
	.align		4
        /*0014*/ 	.word	0xfffffffd
	.align		4
        /*0018*/ 	.word	0x00000000
	.align		4
        /*001c*/ 	.word	0xfffffffc


//--------------------- .nv.rel.action            --------------------------
	.section	.nv.rel.action,"",@"SHT_CUDA_RELOCINFO"
	.align	8
	.sectionentsize	8
        /*0000*/ 	.byte	0x73, 0x00, 0x00, 0x00, 0x00, 0x00, 0x00, 0x00, 0x00, 0x00, 0x00, 0x11, 0x25, 0x00, 0x05, 0x36


//--------------------- .nv.constant4             --------------------------
	.section	.nv.constant4,"a",@progbits
	.align	8
	.align		8
.nv.constant4:
        /*0000*/ 	.dword	_$_str


//--------------------- .nv.constant0.attn_fwd    --------------------------
	.section	.nv.constant0.attn_fwd,"a",@progbits
	.sectionflags	@""
	.align	4
.nv.constant0.attn_fwd:
	.zero		488


//--------------------- .text.attn_fwd            --------------------------
	.section	.text.attn_fwd,"ax",@progbits
	.sectioninfo	@"SHI_REGISTERS=32"
	.align	128
        .global         attn_fwd
        .type           attn_fwd,@function
        .size           attn_fwd,(.L_x_3 - attn_fwd)
        .other          attn_fwd,@"STO_CUDA_ENTRY STV_DEFAULT"
attn_fwd:
.text.attn_fwd:
[----:B------:R-:W-:Y:S02]  /*0000*/  MOV R1, c[0x0][0x28] ;  /* 0x00000a0000017a02 */ /* 0x000fe40000000f00 */
[----:B------:R-:W0:Y:S01]  /*0010*/  S2R R0, SR_CTAID.X ;  /* 0x0000000000007919 */ /* 0x000e220000002500 */
[----:B------:R-:W-:Y:S01]  /*0020*/  ULDC.64 UR6, c[0x0][0x118] ;  /* 0x0000460000067ab9 */ /* 0x000fe20000000a00 */
[----:B------:R-:W-:Y:S02]  /*0030*/  IADD3 R1, R1, -0x2a40, RZ ;  /* 0xffffd5c001017810 */ /* 0x000fe40007ffe0ff */
[----:B------:R-:W1:Y:S04]  /*0040*/  S2R R3, SR_TID.X ;  /* 0x0000000000037919 */ /* 0x000e680000002100 */
[----:B------:R-:W2:Y:S01]  /*0050*/  S2R R4, SR_CTAID.Y ;  /* 0x0000000000047919 */ /* 0x000ea20000002600 */
[----:B0-----:R-:W-:Y:S02]  /*0060*/  SHF.L.U32 R2, R0, 0x5, RZ ;  /* 0x0000000500027819 */ /* 0x001fe400000006ff */
[----:B-1----:R-:W-:-:S02]  /*0070*/  SHF.R.U32.HI R0, RZ, 0x5, R3 ;  /* 0x00000005ff007819 */ /* 0x002fc40000011603 */
[----:B------:R-:W-:Y:S02]  /*0080*/  LOP3.LUT R3, R2, 0x1f, R3, 0xf8, !PT ;  /* 0x0000001f02037812 */ /* 0x000fe400078ef803 */
[----:B------:R-:W-:Y:S01]  /*0090*/  SGXT.U32 R2, R0, 0x2 ;  /* 0x000000020002781a */ /* 0x000fe20000000000 */
[----:B--2---:R-:W-:Y:S02]  /*00a0*/  IMAD R0, R4, c[0x0][0x190], RZ ;  /* 0x0000640004007a24 */ /* 0x004fe400078e02ff */
[----:B------:R-:W-:Y:S02]  /*00b0*/  IMAD R5, R3, c[0x0][0x194], RZ ;  /* 0x0000650003057a24 */ /* 0x000fe400078e02ff */
[----:B------:R-:W-:Y:S01]  /*00c0*/  IMAD.MOV.U32 R4, RZ, RZ, c[0x0][0x198] ;  /* 0x00006600ff047624 */ /* 0x000fe200078e00ff */
[----:B------:R-:W-:Y:S01]  /*00d0*/  SHF.L.U32 R3, R0, 0x1, RZ ;  /* 0x0000000100037819 */ /* 0x000fe200000006ff */
[----:B------:R-:W-:Y:S01]  /*00e0*/  IMAD R7, R2, c[0x0][0x198], RZ ;  /* 0x0000660002077a24 */ /* 0x000fe200078e02ff */
[----:B------:R-:W-:Y:S01]  /*00f0*/  SHF.L.U32 R6, R5, 0x1, RZ ;  /* 0x0000000105067819 */ /* 0x000fe200000006ff */
[----:B------:R-:W-:-:S03]  /*0100*/  IMAD.HI R2, R0, 0x2, RZ ;  /* 0x0000000200027827 */ /* 0x000fc600078e02ff */
[----:B------:R-:W-:Y:S01]  /*0110*/  IADD3 R3, P0, P1, R6, c[0x0][0x160], R3 ;  /* 0x0000580006037a10 */ /* 0x000fe2000791e003 */
[----:B------:R-:W-:Y:S02]  /*0120*/  IMAD R9, R4, 0x4, R7 ;  /* 0x0000000404097824 */ /* 0x000fe400078e0207 */
[----:B------:R-:W-:-:S03]  /*0130*/  IMAD.HI R5, R5, 0x2, RZ ;  /* 0x0000000205057827 */ /* 0x000fc600078e02ff */
[----:B------:R-:W-:Y:S02]  /*0140*/  LEA R11, R4, R9, 0x2 ;  /* 0x00000009040b7211 */ /* 0x000fe400078e10ff */
[----:B------:R-:W-:Y:S02]  /*0150*/  IADD3.X R2, R5, c[0x0][0x164], R2, P0, P1 ;  /* 0x0000590005027a10 */ /* 0x000fe400007e2402 */
[-C--:B------:R-:W-:Y:S02]  /*0160*/  LEA R6, P0, R7, R3.reuse, 0x1 ;  /* 0x0000000307067211 */ /* 0x080fe400078008ff */
[-C--:B------:R-:W-:Y:S02]  /*0170*/  LEA R16, P1, R11, R3.reuse, 0x1 ;  /* 0x000000030b107211 */ /* 0x080fe400078208ff */
[----:B------:R-:W-:Y:S02]  /*0180*/  LEA.HI.X.SX32 R7, R7, R2, 0x1, P0 ;  /* 0x0000000207077211 */ /* 0x000fe400000f0eff */
[----:B------:R-:W-:-:S02]  /*0190*/  LEA R14, P0, R9, R3, 0x1 ;  /* 0x00000003090e7211 */ /* 0x000fc400078008ff */
[-C--:B------:R-:W-:Y:S01]  /*01a0*/  LEA.HI.X.SX32 R17, R11, R2.reuse, 0x1, P1 ;  /* 0x000000020b117211 */ /* 0x080fe200008f0eff */
[----:B------:R0:W2:Y:S01]  /*01b0*/  LDG.E.U16 R22, [R6.64] ;  /* 0x0000000606167981 */ /* 0x0000a2000c1e1500 */
[C---:B------:R-:W-:Y:S02]  /*01c0*/  LEA R5, R4.reuse, R11, 0x2 ;  /* 0x0000000b04057211 */ /* 0x040fe400078e10ff */
[-C--:B------:R-:W-:Y:S02]  /*01d0*/  LEA.HI.X.SX32 R15, R9, R2.reuse, 0x1, P0 ;  /* 0x00000002090f7211 */ /* 0x080fe400000f0eff */
[C---:B------:R-:W-:Y:S01]  /*01e0*/  LEA R12, P0, R5.reuse, R3, 0x1 ;  /* 0x00000003050c7211 */ /* 0x040fe200078008ff */
[----:B------:R1:W3:Y:S03]  /*01f0*/  LDG.E.U16 R17, [R16.64] ;  /* 0x0000000610117981 */ /* 0x0002e6000c1e1500 */
[----:B------:R-:W-:Y:S01]  /*0200*/  LEA.HI.X.SX32 R13, R5, R2, 0x1, P0 ;  /* 0x00000002050d7211 */ /* 0x000fe200000f0eff */
[----:B------:R4:W5:Y:S04]  /*0210*/  LDG.E.U16 R0, [R14.64] ;  /* 0x000000060e007981 */ /* 0x000968000c1e1500 */
[----:B-1----:R1:W5:Y:S01]  /*0220*/  LDG.E.U16 R16, [R12.64] ;  /* 0x000000060c107981 */ /* 0x002362000c1e1500 */
[----:B------:R-:W-:-:S05]  /*0230*/  IMAD R9, R4, 0x4, R5 ;  /* 0x0000000404097824 */ /* 0x000fca00078e0205 */
[C---:B------:R-:W-:Y:S02]  /*0240*/  LEA R5, R4.reuse, R9, 0x2 ;  /* 0x0000000904057211 */ /* 0x040fe400078e10ff */
[C---:B------:R-:W-:Y:S02]  /*0250*/  LEA R8, P0, R9.reuse, R3, 0x1 ;  /* 0x0000000309087211 */ /* 0x040fe400078008ff */
[C---:B------:R-:W-:Y:S02]  /*0260*/  LEA R11, R4.reuse, R5, 0x2 ;  /* 0x00000005040b7211 */ /* 0x040fe400078e10ff */
[-C--:B------:R-:W-:Y:S02]  /*0270*/  LEA.HI.X.SX32 R9, R9, R2.reuse, 0x1, P0 ;  /* 0x0000000209097211 */ /* 0x080fe400000f0eff */
[-C--:B0-----:R-:W-:Y:S01]  /*0280*/  LEA R6, P0, R5, R3.reuse, 0x1 ;  /* 0x0000000305067211 */ /* 0x081fe200078008ff */
[----:B------:R-:W-:Y:S01]  /*0290*/  IMAD R19, R4, 0x4, R11 ;  /* 0x0000000404137824 */ /* 0x000fe200078e020b */
[----:B------:R-:W-:Y:S01]  /*02a0*/  LEA R10, P1, R11, R3, 0x1 ;  /* 0x000000030b0a7211 */ /* 0x000fe200078208ff */
[----:B------:R0:W5:Y:S01]  /*02b0*/  LDG.E.U16 R21, [R8.64] ;  /* 0x0000000608157981 */ /* 0x000162000c1e1500 */
[----:B------:R-:W-:-:S02]  /*02c0*/  LEA.HI.X.SX32 R7, R5, R2, 0x1, P0 ;  /* 0x0000000205077211 */ /* 0x000fc400000f0eff */
[----:B------:R-:W-:Y:S02]  /*02d0*/  LEA.HI.X.SX32 R11, R11, R2, 0x1, P1 ;  /* 0x000000020b0b7211 */ /* 0x000fe400008f0eff */
[----:B----4-:R-:W-:Y:S01]  /*02e0*/  LEA R15, R4, R19, 0x2 ;  /* 0x00000013040f7211 */ /* 0x010fe200078e10ff */
[----:B------:R4:W5:Y:S01]  /*02f0*/  LDG.E.U16 R20, [R6.64] ;  /* 0x0000000606147981 */ /* 0x000962000c1e1500 */
[----:B0-----:R-:W-:-:S03]  /*0300*/  LEA R8, P0, R19, R3, 0x1 ;  /* 0x0000000313087211 */ /* 0x001fc600078008ff */
[----:B-1----:R0:W5:Y:S01]  /*0310*/  LDG.E.U16 R12, [R10.64] ;  /* 0x000000060a0c7981 */ /* 0x002162000c1e1500 */
[----:B------:R-:W-:Y:S02]  /*0320*/  LEA R5, R4, R15, 0x2 ;  /* 0x0000000f04057211 */ /* 0x000fe400078e10ff */
[----:B------:R-:W-:Y:S02]  /*0330*/  LEA.HI.X.SX32 R9, R19, R2, 0x1, P0 ;  /* 0x0000000213097211 */ /* 0x000fe400000f0eff */
[----:B----4-:R-:W-:-:S03]  /*0340*/  LEA R6, P0, R15, R3, 0x1 ;  /* 0x000000030f067211 */ /* 0x010fc600078008ff */
[----:B------:R1:W4:Y:S01]  /*0350*/  LDG.E.U16 R18, [R8.64] ;  /* 0x0000000608127981 */ /* 0x000322000c1e1500 */
[----:B------:R-:W-:Y:S01]  /*0360*/  LEA.HI.X.SX32 R7, R15, R2, 0x1, P0 ;  /* 0x000000020f077211 */ /* 0x000fe200000f0eff */
[----:B------:R-:W-:-:S04]  /*0370*/  IMAD R15, R4, 0x4, R5 ;  /* 0x00000004040f7824 */ /* 0x000fc800078e0205 */
[----:B------:R0:W4:Y:S01]  /*0380*/  LDG.E.U16 R14, [R6.64] ;  /* 0x00000006060e7981 */ /* 0x000122000c1e1500 */
[-C--:B-1----:R-:W-:Y:S02]  /*0390*/  LEA R8, P0, R5, R3.reuse, 0x1 ;  /* 0x0000000305087211 */ /* 0x082fe400078008ff */
[----:B0-----:R-:W-:Y:S02]  /*03a0*/  LEA R10, P1, R15, R3, 0x1 ;  /* 0x000000030f0a7211 */ /* 0x001fe400078208ff */
[-C--:B------:R-:W-:Y:S02]  /*03b0*/  LEA.HI.X.SX32 R9, R5, R2.reuse, 0x1, P0 ;  /* 0x0000000205097211 */ /* 0x080fe400000f0eff */
[----:B------:R-:W-:Y:S02]  /*03c0*/  LEA R13, R4, R15, 0x2 ;  /* 0x0000000f040d7211 */ /* 0x000fe400078e10ff */
[----:B------:R-:W-:Y:S01]  /*03d0*/  LEA.HI.X.SX32 R11, R15, R2, 0x1, P1 ;  /* 0x000000020f0b7211 */ /* 0x000fe200008f0eff */
[----:B------:R0:W4:Y:S01]  /*03e0*/  LDG.E.U16 R19, [R8.64] ;  /* 0x0000000608137981 */ /* 0x000122000c1e1500 */
[----:B------:R-:W-:-:S02]  /*03f0*/  LEA R6, P0, R13, R3, 0x1 ;  /* 0x000000030d067211 */ /* 0x000fc400078008ff */
[----:B------:R-:W-:Y:S02]  /*0400*/  LEA R5, R4, R13, 0x2 ;  /* 0x0000000d04057211 */ /* 0x000fe400078e10ff */
[----:B------:R-:W-:Y:S02]  /*0410*/  LEA.HI.X.SX32 R7, R13, R2, 0x1, P0 ;  /* 0x000000020d077211 */ /* 0x000fe400000f0eff */
[----:B0-----:R-:W-:-:S04]  /*0420*/  LEA R8, P0, R5, R3, 0x1 ;  /* 0x0000000305087211 */ /* 0x001fc800078008ff */
[----:B------:R-:W-:-:S05]  /*0430*/  LEA.HI.X.SX32 R9, R5, R2, 0x1, P0 ;  /* 0x0000000205097211 */ /* 0x000fca00000f0eff */
[----:B------:R0:W4:Y:S04]  /*0440*/  LDG.E.U16 R15, [R8.64] ;  /* 0x00000006080f7981 */ /* 0x000128000c1e1500 */
[----:B--2---:R-:W-:Y:S04]  /*0450*/  STL [R1+0x90], R22 ;  /* 0x0000901601007387 */ /* 0x004fe80000100800 */
[----:B---3--:R1:W-:Y:S04]  /*0460*/  STL [R1+0x88], R17 ;  /* 0x0000881101007387 */ /* 0x0083e80000100800 */
[----:B-----5:R-:W-:Y:S04]  /*0470*/  STL [R1+0xb0], R0 ;  /* 0x0000b00001007387 */ /* 0x020fe80000100800 */
[----:B-1----:R1:W2:Y:S04]  /*0480*/  LDG.E.U16 R17, [R10.64] ;  /* 0x000000060a117981 */ /* 0x0022a8000c1e1500 */
[----:B------:R3:W-:Y:S04]  /*0490*/  STL [R1+0xac], R16 ;  /* 0x0000ac1001007387 */ /* 0x0007e80000100800 */
[----:B---3--:R3:W5:Y:S01]  /*04a0*/  LDG.E.U16 R16, [R6.64] ;  /* 0x0000000606107981 */ /* 0x008762000c1e1500 */
[----:B------:R-:W-:-:S05]  /*04b0*/  IMAD R0, R4, 0x4, R5 ;  /* 0x0000000404007824 */ /* 0x000fca00078e0205 */
[----:B-1----:R-:W-:Y:S02]  /*04c0*/  LEA R11, R4, R0, 0x2 ;  /* 0x00000000040b7211 */ /* 0x002fe400078e10ff */
[----:B---3--:R-:W-:Y:S02]  /*04d0*/  LEA R6, P0, R0, R3, 0x1 ;  /* 0x0000000300067211 */ /* 0x008fe400078008ff */
[----:B------:R-:W-:Y:S02]  /*04e0*/  LEA R5, R4, R11, 0x2 ;  /* 0x0000000b04057211 */ /* 0x000fe400078e10ff */
[C---:B------:R-:W-:Y:S02]  /*04f0*/  LEA R10, P1, R11.reuse, R3, 0x1 ;  /* 0x000000030b0a7211 */ /* 0x040fe400078208ff */
[-C--:B------:R-:W-:Y:S01]  /*0500*/  LEA.HI.X.SX32 R7, R0, R2.reuse, 0x1, P0 ;  /* 0x0000000200077211 */ /* 0x080fe200000f0eff */
[----:B------:R-:W-:Y:S01]  /*0510*/  IMAD R0, R4, 0x4, R5 ;  /* 0x0000000404007824 */ /* 0x000fe200078e0205 */
[----:B------:R-:W-:-:S02]  /*0520*/  LEA.HI.X.SX32 R11, R11, R2, 0x1, P1 ;  /* 0x000000020b0b7211 */ /* 0x000fc400008f0eff */
[C---:B0-----:R-:W-:Y:S01]  /*0530*/  LEA R8, P0, R5.reuse, R3, 0x1 ;  /* 0x0000000305087211 */ /* 0x041fe200078008ff */
[----:B------:R0:W3:Y:S04]  /*0540*/  LDG.E.U16 R13, [R6.64] ;  /* 0x00000006060d7981 */ /* 0x0000e8000c1e1500 */
[----:B------:R-:W-:Y:S01]  /*0550*/  STL [R1+0x84], R21 ;  /* 0x0000841501007387 */ /* 0x000fe20000100800 */
[----:B------:R-:W-:-:S03]  /*0560*/  LEA.HI.X.SX32 R9, R5, R2, 0x1, P0 ;  /* 0x0000000205097211 */ /* 0x000fc600000f0eff */
[----:B------:R-:W-:Y:S01]  /*0570*/  STL [R1+0xa8], R20 ;  /* 0x0000a81401007387 */ /* 0x000fe20000100800 */
[----:B------:R-:W-:Y:S02]  /*0580*/  LEA R5, R4, R0, 0x2 ;  /* 0x0000000004057211 */ /* 0x000fe400078e10ff */
[C---:B0-----:R-:W-:Y:S01]  /*0590*/  LEA R6, P0, R0.reuse, R3, 0x1 ;  /* 0x0000000300067211 */ /* 0x041fe200078008ff */
[----:B------:R0:W-:Y:S03]  /*05a0*/  STL [R1+0x80], R12 ;  /* 0x0000800c01007387 */ /* 0x0001e60000100800 */
[----:B------:R-:W-:Y:S01]  /*05b0*/  LEA.HI.X.SX32 R7, R0, R2, 0x1, P0 ;  /* 0x0000000200077211 */ /* 0x000fe200000f0eff */
[----:B----4-:R1:W-:Y:S04]  /*05c0*/  STL [R1+0xa4], R18 ;  /* 0x0000a41201007387 */ /* 0x0103e80000100800 */
[----:B0-----:R0:W4:Y:S04]  /*05d0*/  LDG.E.U16 R12, [R10.64] ;  /* 0x000000060a0c7981 */ /* 0x001128000c1e1500 */
[----:B-1----:R1:W4:Y:S01]  /*05e0*/  LDG.E.U16 R18, [R8.64] ;  /* 0x0000000608127981 */ /* 0x002322000c1e1500 */
[----:B0-----:R-:W-:-:S03]  /*05f0*/  LEA R11, R4, R5, 0x2 ;  /* 0x00000005040b7211 */ /* 0x001fc600078e10ff */
[----:B------:R0:W-:Y:S01]  /*0600*/  STL [R1+0x7c], R14 ;  /* 0x00007c0e01007387 */ /* 0x0001e20000100800 */
[-C--:B-1----:R-:W-:Y:S01]  /*0610*/  LEA R8, P0, R5, R3.reuse, 0x1 ;  /* 0x0000000305087211 */ /* 0x082fe200078008ff */
[----:B------:R-:W-:Y:S01]  /*0620*/  IMAD R0, R4, 0x4, R11 ;  /* 0x0000000404007824 */ /* 0x000fe200078e020b */
[----:B------:R-:W-:Y:S02]  /*0630*/  LEA R10, P1, R11, R3, 0x1 ;  /* 0x000000030b0a7211 */ /* 0x000fe400078208ff */
[-C--:B------:R-:W-:Y:S01]  /*0640*/  LEA.HI.X.SX32 R9, R5, R2.reuse, 0x1, P0 ;  /* 0x0000000205097211 */ /* 0x080fe200000f0eff */
[----:B0-----:R0:W4:Y:S01]  /*0650*/  LDG.E.U16 R14, [R6.64] ;  /* 0x00000006060e7981 */ /* 0x001122000c1e1500 */
[----:B------:R-:W-:-:S03]  /*0660*/  LEA.HI.X.SX32 R11, R11, R2, 0x1, P1 ;  /* 0x000000020b0b7211 */ /* 0x000fc600008f0eff */
[----:B------:R1:W-:Y:S01]  /*0670*/  STL [R1+0xa0], R19 ;  /* 0x0000a01301007387 */ /* 0x0003e20000100800 */
[----:B------:R-:W-:Y:S02]  /*0680*/  LEA R5, R4, R0, 0x2 ;  /* 0x0000000004057211 */ /* 0x000fe400078e10ff */
[CC--:B0-----:R-:W-:Y:S01]  /*0690*/  LEA R6, P0, R0.reuse, R3.reuse, 0x1 ;  /* 0x0000000300067211 */ /* 0x0c1fe200078008ff */
[----:B-1----:R0:W4:Y:S03]  /*06a0*/  LDG.E.U16 R19, [R8.64] ;  /* 0x0000000608137981 */ /* 0x002126000c1e1500 */
[----:B------:R-:W-:Y:S02]  /*06b0*/  LEA.HI.X.SX32 R7, R0, R2, 0x1, P0 ;  /* 0x0000000200077211 */ /* 0x000fe400000f0eff */
[----:B0-----:R-:W-:-:S04]  /*06c0*/  LEA R8, P0, R5, R3, 0x1 ;  /* 0x0000000305087211 */ /* 0x001fc800078008ff */
[----:B------:R-:W-:Y:S01]  /*06d0*/  LEA.HI.X.SX32 R9, R5, R2, 0x1, P0 ;  /* 0x0000000205097211 */ /* 0x000fe200000f0eff */
[----:B--2---:R0:W-:Y:S04]  /*06e0*/  STL [R1+0x78], R17 ;  /* 0x0000781101007387 */ /* 0x0041e80000100800 */
[----:B0-----:R0:W2:Y:S04]  /*06f0*/  LDG.E.U16 R17, [R10.64] ;  /* 0x000000060a117981 */ /* 0x0010a8000c1e1500 */
[----:B-----5:R1:W-:Y:S04]  /*0700*/  STL [R1+0x9c], R16 ;  /* 0x00009c1001007387 */ /* 0x0203e80000100800 */
[----:B------:R5:W-:Y:S04]  /*0710*/  STL [R1+0x74], R15 ;  /* 0x0000740f01007387 */ /* 0x000be80000100800 */
[----:B-1----:R1:W2:Y:S04]  /*0720*/  LDG.E.U16 R16, [R6.64] ;  /* 0x0000000606107981 */ /* 0x0022a8000c1e1500 */
[----:B-----5:R5:W2:Y:S01]  /*0730*/  LDG.E.U16 R15, [R8.64] ;  /* 0x00000006080f7981 */ /* 0x020aa2000c1e1500 */
[----:B------:R-:W-:-:S05]  /*0740*/  LEA R0, R4, R5, 0x2 ;  /* 0x0000000504007211 */ /* 0x000fca00078e10ff */
[----:B0-----:R-:W-:Y:S01]  /*0750*/  IMAD R11, R4, 0x4, R0 ;  /* 0x00000004040b7824 */ /* 0x001fe200078e0200 */
[----:B-1----:R-:W-:-:S04]  /*0760*/  LEA R6, P0, R0, R3, 0x1 ;  /* 0x0000000300067211 */ /* 0x002fc800078008ff */
[----:B------:R-:W-:Y:S02]  /*0770*/  LEA R5, R4, R11, 0x2 ;  /* 0x0000000b04057211 */ /* 0x000fe400078e10ff */
[-C--:B------:R-:W-:Y:S02]  /*0780*/  LEA.HI.X.SX32 R7, R0, R2.reuse, 0x1, P0 ;  /* 0x0000000200077211 */ /* 0x080fe400000f0eff */
[-C--:B------:R-:W-:Y:S02]  /*0790*/  LEA R10, P1, R11, R3.reuse, 0x1 ;  /* 0x000000030b0a7211 */ /* 0x080fe400078208ff */
[----:B-----5:R-:W-:Y:S02]  /*07a0*/  LEA R8, P0, R5, R3, 0x1 ;  /* 0x0000000305087211 */ /* 0x020fe400078008ff */
[----:B------:R-:W-:Y:S01]  /*07b0*/  LEA R0, R4, R5, 0x2 ;  /* 0x0000000504007211 */ /* 0x000fe200078e10ff */
[----:B---3--:R0:W-:Y:S01]  /*07c0*/  STL [R1+0x98], R13 ;  /* 0x0000980d01007387 */ /* 0x0081e20000100800 */
[----:B------:R-:W-:-:S02]  /*07d0*/  LEA.HI.X.SX32 R11, R11, R2, 0x1, P1 ;  /* 0x000000020b0b7211 */ /* 0x000fc400008f0eff */
[----:B------:R-:W-:Y:S01]  /*07e0*/  LEA.HI.X.SX32 R9, R5, R2, 0x1, P0 ;  /* 0x0000000205097211 */ /* 0x000fe200000f0eff */
[----:B------:R-:W-:Y:S01]  /*07f0*/  IMAD R5, R4, 0x4, R0 ;  /* 0x0000000404057824 */ /* 0x000fe200078e0200 */
[----:B0-----:R0:W3:Y:S04]  /*0800*/  LDG.E.U16 R13, [R6.64] ;  /* 0x00000006060d7981 */ /* 0x0010e8000c1e1500 */
[----:B----4-:R1:W-:Y:S01]  /*0810*/  STL [R1+0x70], R12 ;  /* 0x0000700c01007387 */ /* 0x0103e20000100800 */
[----:B0-----:R-:W-:-:S03]  /*0820*/  LEA R6, P0, R0, R3, 0x1 ;  /* 0x0000000300067211 */ /* 0x001fc600078008ff */
[----:B------:R0:W-:Y:S04]  /*0830*/  STL [R1+0x94], R18 ;  /* 0x0000941201007387 */ /* 0x0001e80000100800 */
[----:B-1----:R1:W4:Y:S01]  /*0840*/  LDG.E.U16 R12, [R10.64] ;  /* 0x000000060a0c7981 */ /* 0x002322000c1e1500 */
[----:B------:R-:W-:-:S03]  /*0850*/  LEA.HI.X.SX32 R7, R0, R2, 0x1, P0 ;  /* 0x0000000200077211 */ /* 0x000fc600000f0eff */
[----:B0-----:R0:W5:Y:S01]  /*0860*/  LDG.E.U16 R18, [R8.64] ;  /* 0x0000000608127981 */ /* 0x001162000c1e1500 */
[----:B-1----:R-:W-:-:S03]  /*0870*/  LEA R11, R4, R5, 0x2 ;  /* 0x00000005040b7211 */ /* 0x002fc600078e10ff */
[----:B------:R1:W-:Y:S01]  /*0880*/  STL [R1+0x6c], R14 ;  /* 0x00006c0e01007387 */ /* 0x0003e20000100800 */
[C---:B------:R-:W-:Y:S02]  /*0890*/  LEA R0, R4.reuse, R11, 0x2 ;  /* 0x0000000b04007211 */ /* 0x040fe400078e10ff */
[-C--:B0-----:R-:W-:Y:S02]  /*08a0*/  LEA R8, P0, R5, R3.reuse, 0x1 ;  /* 0x0000000305087211 */ /* 0x081fe400078008ff */
[----:B------:R-:W-:Y:S02]  /*08b0*/  LEA R10, P1, R11, R3, 0x1 ;  /* 0x000000030b0a7211 */ /* 0x000fe400078208ff */
[-C--:B------:R-:W-:Y:S01]  /*08c0*/  LEA.HI.X.SX32 R9, R5, R2.reuse, 0x1, P0 ;  /* 0x0000000205097211 */ /* 0x080fe200000f0eff */
[----:B-1----:R0:W5:Y:S01]  /*08d0*/  LDG.E.U16 R14, [R6.64] ;  /* 0x00000006060e7981 */ /* 0x002162000c1e1500 */
[----:B------:R-:W-:Y:S01]  /*08e0*/  IMAD R5, R4, 0x4, R0 ;  /* 0x0000000404057824 */ /* 0x000fe200078e0200 */
[----:B------:R-:W-:-:S02]  /*08f0*/  LEA.HI.X.SX32 R11, R11, R2, 0x1, P1 ;  /* 0x000000020b0b7211 */ /* 0x000fc400008f0eff */
[----:B------:R1:W-:Y:S04]  /*0900*/  STL [R1+0x8c], R19 ;  /* 0x00008c1301007387 */ /* 0x0003e80000100800 */
[----:B------:R2:W5:Y:S01]  /*0910*/  LDG.E.U16 R20, [R10.64] ;  /* 0x000000060a147981 */ /* 0x000562000c1e1500 */
[----:B0-----:R-:W-:-:S03]  /*0920*/  LEA R6, P0, R0, R3, 0x1 ;  /* 0x0000000300067211 */ /* 0x001fc600078008ff */
[----:B-1----:R0:W5:Y:S01]  /*0930*/  LDG.E.U16 R19, [R8.64] ;  /* 0x0000000608137981 */ /* 0x002162000c1e1500 */
[----:B------:R-:W-:Y:S02]  /*0940*/  LEA.HI.X.SX32 R7, R0, R2, 0x1, P0 ;  /* 0x0000000200077211 */ /* 0x000fe400000f0eff */
[----:B------:R-:W-:Y:S02]  /*0950*/  LEA R0, R4, R5, 0x2 ;  /* 0x0000000504007211 */ /* 0x000fe400078e10ff */
[----:B0-----:R-:W-:-:S04]  /*0960*/  LEA R8, P0, R5, R3, 0x1 ;  /* 0x0000000305087211 */ /* 0x001fc800078008ff */
[----:B------:R-:W-:Y:S01]  /*0970*/  LEA.HI.X.SX32 R9, R5, R2, 0x1, P0 ;  /* 0x0000000205097211 */ /* 0x000fe200000f0eff */
[----:B--2---:R0:W-:Y:S04]  /*0980*/  STL [R1+0x68], R17 ;  /* 0x0000681101007387 */ /* 0x0041e80000100800 */
[----:B0-----:R0:W2:Y:S04]  /*0990*/  LDG.E.U16 R17, [R6.64] ;  /* 0x0000000606117981 */ /* 0x0010a8000c1e1500 */
[----:B------:R1:W-:Y:S01]  /*09a0*/  STL [R1+0x64], R16 ;  /* 0x0000641001007387 */ /* 0x0003e20000100800 */
[----:B0-----:R-:W-:-:S03]  /*09b0*/  LEA R6, P0, R0, R3, 0x1 ;  /* 0x0000000300067211 */ /* 0x001fc600078008ff */
[----:B------:R0:W-:Y:S01]  /*09c0*/  STL [R1+0x60], R15 ;  /* 0x0000600f01007387 */ /* 0x0001e20000100800 */
[----:B------:R-:W-:-:S05]  /*09d0*/  LEA.HI.X.SX32 R7, R0, R2, 0x1, P0 ;  /* 0x0000000200077211 */ /* 0x000fca00000f0eff */
[----:B-1----:R1:W2:Y:S04]  /*09e0*/  LDG.E.U16 R16, [R6.64] ;  /* 0x0000000606107981 */ /* 0x0022a8000c1e1500 */
[----:B0-----:R0:W2:Y:S01]  /*09f0*/  LDG.E.U16 R15, [R8.64] ;  /* 0x00000006080f7981 */ /* 0x0010a2000c1e1500 */
[----:B------:R-:W-:-:S05]  /*0a00*/  LEA R11, R4, R0, 0x2 ;  /* 0x00000000040b7211 */ /* 0x000fca00078e10ff */
[----:B------:R-:W-:-:S05]  /*0a10*/  IMAD R5, R4, 0x4, R11 ;  /* 0x0000000404057824 */ /* 0x000fca00078e020b */
[----:B------:R-:W-:Y:S02]  /*0a20*/  LEA R0, R4, R5, 0x2 ;  /* 0x0000000504007211 */ /* 0x000fe400078e10ff */
[-C--:B0-----:R-:W-:Y:S01]  /*0a30*/  LEA R8, P0, R5, R3.reuse, 0x1 ;  /* 0x0000000305087211 */ /* 0x081fe200078008ff */
[----:B---3--:R0:W-:Y:S01]  /*0a40*/  STL [R1+0x5c], R13 ;  /* 0x00005c0d01007387 */ /* 0x0081e20000100800 */
[-C--:B------:R-:W-:Y:S02]  /*0a50*/  LEA R10, P1, R11, R3.reuse, 0x1 ;  /* 0x000000030b0a7211 */ /* 0x080fe400078208ff */
[----:B------:R-:W-:Y:S02]  /*0a60*/  LEA.HI.X.SX32 R9, R5, R2, 0x1, P0 ;  /* 0x0000000205097211 */ /* 0x000fe400000f0eff */
[----:B-1----:R-:W-:Y:S02]  /*0a70*/  LEA R6, P0, R0, R3, 0x1 ;  /* 0x0000000300067211 */ /* 0x002fe400078008ff */
[----:B0-----:R-:W-:Y:S01]  /*0a80*/  LEA R13, R4, R0, 0x2 ;  /* 0x00000000040d7211 */ /* 0x001fe200078e10ff */
[----:B------:R0:W3:Y:S01]  /*0a90*/  LDG.E.U16 R21, [R8.64] ;  /* 0x0000000608157981 */ /* 0x0000e2000c1e1500 */
[----:B------:R-:W-:-:S03]  /*0aa0*/  LEA.HI.X.SX32 R11, R11, R2, 0x1, P1 ;  /* 0x000000020b0b7211 */ /* 0x000fc600008f0eff */
[----:B----4-:R1:W-:Y:S01]  /*0ab0*/  STL [R1+0x58], R12 ;  /* 0x0000580c01007387 */ /* 0x0103e20000100800 */
[----:B------:R-:W-:-:S03]  /*0ac0*/  LEA.HI.X.SX32 R7, R0, R2, 0x1, P0 ;  /* 0x0000000200077211 */ /* 0x000fc600000f0eff */
[----:B------:R4:W3:Y:S01]  /*0ad0*/  LDG.E.U16 R22, [R10.64] ;  /* 0x000000060a167981 */ /* 0x0008e2000c1e1500 */
[C---:B0-----:R-:W-:Y:S01]  /*0ae0*/  LEA R8, P0, R13.reuse, R3, 0x1 ;  /* 0x000000030d087211 */ /* 0x041fe200078008ff */
[C---:B-1----:R-:W-:Y:S02]  /*0af0*/  IMAD R12, R4.reuse, 0x4, R13 ;  /* 0x00000004040c7824 */ /* 0x042fe400078e020d */
[----:B-----5:R0:W-:Y:S01]  /*0b00*/  STL [R1+0x54], R18 ;  /* 0x0000541201007387 */ /* 0x0201e20000100800 */
[----:B------:R-:W-:Y:S02]  /*0b10*/  LEA.HI.X.SX32 R9, R13, R2, 0x1, P0 ;  /* 0x000000020d097211 */ /* 0x000fe400000f0eff */
[----:B------:R-:W-:-:S04]  /*0b20*/  LEA R0, R4, R12, 0x2 ;  /* 0x0000000c04007211 */ /* 0x000fc800078e10ff */
[----:B------:R-:W-:Y:S01]  /*0b30*/  LEA R5, R4, R0, 0x2 ;  /* 0x0000000004057211 */ /* 0x000fe200078e10ff */
[----:B0-----:R0:W5:Y:S04]  /*0b40*/  LDG.E.U16 R18, [R6.64] ;  /* 0x0000000606127981 */ /* 0x001168000c1e1500 */
[----:B------:R1:W-:Y:S01]  /*0b50*/  STL [R1+0x50], R14 ;  /* 0x0000500e01007387 */ /* 0x0003e20000100800 */
[----:B0-----:R-:W-:-:S03]  /*0b60*/  LEA R6, P0, R0, R3, 0x1 ;  /* 0x0000000300067211 */ /* 0x001fc600078008ff */
[----:B------:R0:W-:Y:S01]  /*0b70*/  STL [R1+0x4c], R19 ;  /* 0x00004c1301007387 */ /* 0x0001e20000100800 */
[-C--:B------:R-:W-:Y:S01]  /*0b80*/  LEA.HI.X.SX32 R7, R0, R2.reuse, 0x1, P0 ;  /* 0x0000000200077211 */ /* 0x080fe200000f0eff */
[----:B-1----:R-:W-:Y:S01]  /*0b90*/  IMAD R14, R4, 0x4, R5 ;  /* 0x00000004040e7824 */ /* 0x002fe200078e0205 */
[C---:B----4-:R-:W-:Y:S01]  /*0ba0*/  LEA R10, P1, R12.reuse, R3, 0x1 ;  /* 0x000000030c0a7211 */ /* 0x050fe200078208ff */
[----:B------:R1:W-:Y:S04]  /*0bb0*/  STL [R1+0x48], R20 ;  /* 0x0000481401007387 */ /* 0x0003e80000100800 */
[----:B0-----:R0:W5:Y:S01]  /*0bc0*/  LDG.E.U16 R19, [R8.64] ;  /* 0x0000000608137981 */ /* 0x001162000c1e1500 */
[----:B------:R-:W-:-:S05]  /*0bd0*/  LEA.HI.X.SX32 R11, R12, R2, 0x1, P1 ;  /* 0x000000020c0b7211 */ /* 0x000fca00008f0eff */
[----:B-1----:R1:W5:Y:S01]  /*0be0*/  LDG.E.U16 R20, [R10.64] ;  /* 0x000000060a147981 */ /* 0x002362000c1e1500 */
[----:B0-----:R-:W-:-:S04]  /*0bf0*/  LEA R8, P0, R5, R3, 0x1 ;  /* 0x0000000305087211 */ /* 0x001fc800078008ff */
[----:B------:R-:W-:-:S05]  /*0c00*/  LEA.HI.X.SX32 R9, R5, R2, 0x1, P0 ;  /* 0x0000000205097211 */ /* 0x000fca00000f0eff */
[----:B------:R0:W5:Y:S04]  /*0c10*/  LDG.E.U16 R25, [R8.64] ;  /* 0x0000000608197981 */ /* 0x000168000c1e1500 */
[----:B--2---:R2:W-:Y:S04]  /*0c20*/  STL [R1+0x44], R17 ;  /* 0x0000441101007387 */ /* 0x0045e80000100800 */
[----:B--2---:R2:W4:Y:S02]  /*0c30*/  LDG.E.U16 R17, [R6.64] ;  /* 0x0000000606117981 */ /* 0x004524000c1e1500 */
[----:B--2---:R-:W-:-:S04]  /*0c40*/  LEA R6, P0, R14, R3, 0x1 ;  /* 0x000000030e067211 */ /* 0x004fc800078008ff */
[----:B------:R-:W-:Y:S01]  /*0c50*/  LEA.HI.X.SX32 R7, R14, R2, 0x1, P0 ;  /* 0x000000020e077211 */ /* 0x000fe200000f0eff */
[----:B------:R-:W-:Y:S04]  /*0c60*/  STL [R1+0x40], R15 ;  /* 0x0000400f01007387 */ /* 0x000fe80000100800 */
[----:B------:R2:W-:Y:S04]  /*0c70*/  STL [R1+0x3c], R16 ;  /* 0x00003c1001007387 */ /* 0x0005e80000100800 */
[----:B--2---:R2:W4:Y:S01]  /*0c80*/  LDG.E.U16 R16, [R6.64] ;  /* 0x0000000606107981 */ /* 0x004522000c1e1500 */
[----:B------:R-:W-:-:S04]  /*0c90*/  LEA R12, R4, R14, 0x2 ;  /* 0x0000000e040c7211 */ /* 0x000fc800078e10ff */
[----:B------:R-:W-:-:S05]  /*0ca0*/  LEA R13, R4, R12, 0x2 ;  /* 0x0000000c040d7211 */ /* 0x000fca00078e10ff */
[----:B------:R-:W-:Y:S01]  /*0cb0*/  IMAD R0, R4, 0x4, R13 ;  /* 0x0000000404007824 */ /* 0x000fe200078e020d */
[----:B0-----:R-:W-:-:S04]  /*0cc0*/  LEA R8, P0, R13, R3, 0x1 ;  /* 0x000000030d087211 */ /* 0x001fc800078008ff */
[C---:B------:R-:W-:Y:S02]  /*0cd0*/  LEA R5, R4.reuse, R0, 0x2 ;  /* 0x0000000004057211 */ /* 0x040fe400078e10ff */
[-C--:B------:R-:W-:Y:S02]  /*0ce0*/  LEA.HI.X.SX32 R9, R13, R2.reuse, 0x1, P0 ;  /* 0x000000020d097211 */ /* 0x080fe400000f0eff */
[----:B------:R-:W-:Y:S02]  /*0cf0*/  LEA R15, R4, R5, 0x2 ;  /* 0x00000005040f7211 */ /* 0x000fe400078e10ff */
[-C--:B--2---:R-:W-:Y:S01]  /*0d00*/  LEA R6, P0, R0, R3.reuse, 0x1 ;  /* 0x0000000300067211 */ /* 0x084fe200078008ff */
[----:B------:R0:W2:Y:S01]  /*0d10*/  LDG.E.U16 R23, [R8.64] ;  /* 0x0000000608177981 */ /* 0x0000a2000c1e1500 */
[----:B-1----:R-:W-:Y:S01]  /*0d20*/  LEA R10, P1, R12, R3, 0x1 ;  /* 0x000000030c0a7211 */ /* 0x002fe200078208ff */
[----:B------:R-:W-:Y:S01]  /*0d30*/  IMAD R14, R4, 0x4, R15 ;  /* 0x00000004040e7824 */ /* 0x000fe200078e020f */
[-C--:B------:R-:W-:Y:S01]  /*0d40*/  LEA.HI.X.SX32 R7, R0, R2.reuse, 0x1, P0 ;  /* 0x0000000200077211 */ /* 0x080fe200000f0eff */
[----:B---3--:R1:W-:Y:S01]  /*0d50*/  STL [R1+0x38], R22 ;  /* 0x0000381601007387 */ /* 0x0083e20000100800 */
[----:B------:R-:W-:-:S02]  /*0d60*/  LEA.HI.X.SX32 R11, R12, R2, 0x1, P1 ;  /* 0x000000020c0b7211 */ /* 0x000fc400008f0eff */
[CC--:B0-----:R-:W-:Y:S01]  /*0d70*/  LEA R8, P0, R5.reuse, R3.reuse, 0x1 ;  /* 0x0000000305087211 */ /* 0x0c1fe200078008ff */
[----:B-1----:R0:W3:Y:S03]  /*0d80*/  LDG.E.U16 R22, [R6.64] ;  /* 0x0000000606167981 */ /* 0x0020e6000c1e1500 */
[----:B------:R-:W-:Y:S02]  /*0d90*/  LEA.HI.X.SX32 R9, R5, R2, 0x1, P0 ;  /* 0x0000000205097211 */ /* 0x000fe400000f0eff */
[----:B------:R-:W-:Y:S01]  /*0da0*/  LEA R12, R4, R14, 0x2 ;  /* 0x0000000e040c7211 */ /* 0x000fe200078e10ff */
[----:B------:R1:W-:Y:S04]  /*0db0*/  STL [R1+0x34], R21 ;  /* 0x0000341501007387 */ /* 0x0003e80000100800 */
[----:B------:R4:W2:Y:S01]  /*0dc0*/  LDG.E.U16 R24, [R10.64] ;  /* 0x000000060a187981 */ /* 0x0008a2000c1e1500 */
[----:B0-----:R-:W-:-:S02]  /*0dd0*/  LEA R6, P0, R14, R3, 0x1 ;  /* 0x000000030e067211 */ /* 0x001fc400078008ff */
[----:B------:R-:W-:Y:S01]  /*0de0*/  LEA R13, R4, R12, 0x2 ;  /* 0x0000000c040d7211 */ /* 0x000fe200078e10ff */
[----:B-1----:R0:W3:Y:S01]  /*0df0*/  LDG.E.U16 R21, [R8.64] ;  /* 0x0000000608157981 */ /* 0x0020e2000c1e1500 */
[----:B------:R-:W-:Y:S02]  /*0e00*/  LEA.HI.X.SX32 R7, R14, R2, 0x1, P0 ;  /* 0x000000020e077211 */ /* 0x000fe400000f0eff */
[----:B0-----:R-:W-:-:S04]  /*0e10*/  LEA R8, P0, R12, R3, 0x1 ;  /* 0x000000030c087211 */ /* 0x001fc800078008ff */
[-C--:B------:R-:W-:Y:S02]  /*0e20*/  LEA.HI.X.SX32 R9, R12, R2.reuse, 0x1, P0 ;  /* 0x000000020c097211 */ /* 0x080fe400000f0eff */
[CC--:B------:R-:W-:Y:S01]  /*0e30*/  LEA R12, P0, R13.reuse, R3.reuse, 0x1 ;  /* 0x000000030d0c7211 */ /* 0x0c0fe200078008ff */
[----:B------:R-:W-:Y:S01]  /*0e40*/  IMAD R0, R4, 0x4, R13 ;  /* 0x0000000404007824 */ /* 0x000fe200078e020d */
[----:B-----5:R-:W-:Y:S02]  /*0e50*/  STL [R1+0x30], R18 ;  /* 0x0000301201007387 */ /* 0x020fe40000100800 */
[----:B------:R-:W-:Y:S02]  /*0e60*/  LEA.HI.X.SX32 R13, R13, R2, 0x1, P0 ;  /* 0x000000020d0d7211 */ /* 0x000fe400000f0eff */
[----:B------:R-:W-:Y:S04]  /*0e70*/  STL [R1+0x2c], R19 ;  /* 0x00002c1301007387 */ /* 0x000fe80000100800 */
[----:B------:R-:W-:Y:S04]  /*0e80*/  STL [R1+0x28], R20 ;  /* 0x0000281401007387 */ /* 0x000fe80000100800 */
[----:B------:R-:W5:Y:S04]  /*0e90*/  LDG.E.U16 R29, [R12.64] ;  /* 0x000000060c1d7981 */ /* 0x000f68000c1e1500 */
[----:B----4-:R0:W-:Y:S04]  /*0ea0*/  STL [R1+0x24], R17 ;  /* 0x0000241101007387 */ /* 0x0101e80000100800 */
[----:B------:R-:W-:Y:S01]  /*0eb0*/  STL [R1+0x20], R25 ;  /* 0x0000201901007387 */ /* 0x000fe20000100800 */
[----:B------:R-:W-:-:S03]  /*0ec0*/  LEA R10, P1, R15, R3, 0x1 ;  /* 0x000000030f0a7211 */ /* 0x000fc600078208ff */
[----:B0-----:R0:W4:Y:S04]  /*0ed0*/  LDG.E.U16 R17, [R6.64] ;  /* 0x0000000606117981 */ /* 0x001128000c1e1500 */
[----:B------:R1:W-:Y:S04]  /*0ee0*/  STL [R1+0x1c], R16 ;  /* 0x00001c1001007387 */ /* 0x0003e80000100800 */
[----:B-1----:R-:W3:Y:S04]  /*0ef0*/  LDG.E.U16 R16, [R8.64] ;  /* 0x0000000608107981 */ /* 0x002ee8000c1e1500 */
[----:B--2---:R-:W-:Y:S04]  /*0f00*/  STL [R1+0x18], R24 ;  /* 0x0000181801007387 */ /* 0x004fe80000100800 */
[----:B-----5:R1:W-:Y:S04]  /*0f10*/  STL [R1+0x15ec], R29 ;  /* 0x0015ec1d01007387 */ /* 0x0203e80000100800 */
[----:B---3--:R-:W-:Y:S04]  /*0f20*/  STL [R1], R16 ;  /* 0x0000001001007387 */ /* 0x008fe80000100800 */
[----:B-1----:R-:W2:Y:S04]  /*0f30*/  LDL.LU R29, [R1] ;  /* 0x00000000011d7983 */ /* 0x002ea80000300800 */
[----:B------:R-:W-:Y:S04]  /*0f40*/  STL [R1+0x14], R23 ;  /* 0x0000141701007387 */ /* 0x000fe80000100800 */
[----:B--2---:R1:W-:Y:S04]  /*0f50*/  STL [R1+0x1600], R29 ;  /* 0x0016001d01007387 */ /* 0x0043e80000100800 */
[----:B-1----:R-:W2:Y:S04]  /*0f60*/  LDL.LU R29, [R1+0x68] ;  /* 0x00006800011d7983 */ /* 0x002ea80000300800 */
[----:B--2---:R1:W-:Y:S04]  /*0f70*/  STL [R1+0x1604], R29 ;  /* 0x0016041d01007387 */ /* 0x0043e80000100800 */
[----:B-1----:R-:W2:Y:S04]  /*0f80*/  LDL.LU R29, [R1+0x6c] ;  /* 0x00006c00011d7983 */ /* 0x002ea80000300800 */
[----:B--2---:R1:W-:Y:S04]  /*0f90*/  STL [R1+0x1608], R29 ;  /* 0x0016081d01007387 */ /* 0x0043e80000100800 */
[----:B------:R-:W-:Y:S04]  /*0fa0*/  STL [R1+0x10], R22 ;  /* 0x0000101601007387 */ /* 0x000fe80000100800 */
[----:B-1----:R-:W2:Y:S04]  /*0fb0*/  LDL.LU R29, [R1+0x70] ;  /* 0x00007000011d7983 */ /* 0x002ea80000300800 */
[----:B--2---:R1:W-:Y:S04]  /*0fc0*/  STL [R1+0x160c], R29 ;  /* 0x00160c1d01007387 */ /* 0x0043e80000100800 */
[----:B-1----:R-:W2:Y:S04]  /*0fd0*/  LDL.LU R29, [R1+0x74] ;  /* 0x00007400011d7983 */ /* 0x002ea80000300800 */
[----:B--2---:R1:W-:Y:S04]  /*0fe0*/  STL [R1+0x1610], R29 ;  /* 0x0016101d01007387 */ /* 0x0043e80000100800 */
[----:B-1----:R-:W2:Y:S04]  /*0ff0*/  LDL.LU R29, [R1+0x78] ;  /* 0x00007800011d7983 */ /* 0x002ea80000300800 */
[----:B------:R-:W-:Y:S04]  /*1000*/  STL [R1+0xc], R21 ;  /* 0x00000c1501007387 */ /* 0x000fe80000100800 */
[----:B--2---:R1:W-:Y:S04]  /*1010*/  STL [R1+0x1614], R29 ;  /* 0x0016141d01007387 */ /* 0x0043e80000100800 */
[----:B-1----:R-:W2:Y:S01]  /*1020*/  LDL.LU R29, [R1+0x7c] ;  /* 0x00007c00011d7983 */ /* 0x002ea20000300800 */
[----:B------:R-:W-:-:S05]  /*1030*/  LEA.HI.X.SX32 R11, R15, R2, 0x1, P1 ;  /* 0x000000020f0b7211 */ /* 0x000fca00008f0eff */
[----:B------:R-:W3:Y:S04]  /*1040*/  LDG.E.U16 R20, [R10.64] ;  /* 0x000000060a147981 */ /* 0x000ee8000c1e1500 */
[----:B--2---:R1:W-:Y:S04]  /*1050*/  STL [R1+0x1618], R29 ;  /* 0x0016181d01007387 */ /* 0x0043e80000100800 */
[----:B-1----:R-:W2:Y:S04]  /*1060*/  LDL.LU R29, [R1+0x80] ;  /* 0x00008000011d7983 */ /* 0x002ea80000300800 */
[----:B---3--:R-:W-:Y:S04]  /*1070*/  STL [R1+0x8], R20 ;  /* 0x0000081401007387 */ /* 0x008fe80000100800 */
[----:B--2---:R1:W-:Y:S04]  /*1080*/  STL [R1+0x161c], R29 ;  /* 0x00161c1d01007387 */ /* 0x0043e80000100800 */
[----:B-1----:R-:W2:Y:S01]  /*1090*/  LDL.LU R29, [R1+0x84] ;  /* 0x00008400011d7983 */ /* 0x002ea20000300800 */
[----:B------:R-:W-:-:S04]  /*10a0*/  LEA R18, R4, R0, 0x2 ;  /* 0x0000000004127211 */ /* 0x000fc800078e10ff */
[----:B------:R-:W-:-:S05]  /*10b0*/  LEA R5, R4, R18, 0x2 ;  /* 0x0000001204057211 */ /* 0x000fca00078e10ff */
[----:B------:R-:W-:-:S05]  /*10c0*/  IMAD R19, R4, 0x4, R5 ;  /* 0x0000000404137824 */ /* 0x000fca00078e0205 */
[----:B------:R-:W-:-:S04]  /*10d0*/  LEA R15, R4, R19, 0x2 ;  /* 0x00000013040f7211 */ /* 0x000fc800078e10ff */
[----:B------:R-:W-:-:S05]  /*10e0*/  LEA R10, R4, R15, 0x2 ;  /* 0x0000000f040a7211 */ /* 0x000fca00078e10ff */
[----:B------:R-:W-:Y:S01]  /*10f0*/  IMAD R14, R4, 0x4, R10 ;  /* 0x00000004040e7824 */ /* 0x000fe200078e020a */
[----:B0-----:R-:W-:-:S04]  /*1100*/  LEA R6, P1, R0, R3, 0x1 ;  /* 0x0000000300067211 */ /* 0x001fc800078208ff */
[----:B------:R-:W-:Y:S02]  /*1110*/  LEA R11, R4, R14, 0x2 ;  /* 0x0000000e040b7211 */ /* 0x000fe400078e10ff */
[-C--:B------:R-:W-:Y:S02]  /*1120*/  LEA.HI.X.SX32 R7, R0, R2.reuse, 0x1, P1 ;  /* 0x0000000200077211 */ /* 0x080fe400008f0eff */
[C---:B------:R-:W-:Y:S02]  /*1130*/  LEA R8, P0, R5.reuse, R3, 0x1 ;  /* 0x0000000305087211 */ /* 0x040fe400078008ff */
[----:B------:R-:W-:Y:S01]  /*1140*/  LEA R0, R4, R11, 0x2 ;  /* 0x0000000b04007211 */ /* 0x000fe200078e10ff */
[----:B------:R0:W3:Y:S01]  /*1150*/  LDG.E.U16 R28, [R6.64] ;  /* 0x00000006061c7981 */ /* 0x0000e2000c1e1500 */
[----:B------:R-:W-:-:S03]  /*1160*/  LEA.HI.X.SX32 R9, R5, R2, 0x1, P0 ;  /* 0x0000000205097211 */ /* 0x000fc600000f0eff */
[C---:B------:R-:W-:Y:S01]  /*1170*/  IMAD R5, R4.reuse, 0x4, R0 ;  /* 0x0000000404057824 */ /* 0x040fe200078e0200 */
[C---:B------:R-:W-:Y:S01]  /*1180*/  LEA R12, P0, R15.reuse, R3, 0x1 ;  /* 0x000000030f0c7211 */ /* 0x040fe200078008ff */
[----:B------:R1:W5:Y:S03]  /*1190*/  LDG.E.U16 R27, [R8.64] ;  /* 0x00000006081b7981 */ /* 0x000366000c1e1500 */
[----:B0-----:R-:W-:Y:S02]  /*11a0*/  LEA R7, R4, R5, 0x2 ;  /* 0x0000000504077211 */ /* 0x001fe400078e10ff */
[----:B------:R-:W-:Y:S02]  /*11b0*/  LEA R22, P1, R14, R3, 0x1 ;  /* 0x000000030e167211 */ /* 0x000fe400078208ff */
[----:B------:R-:W-:Y:S01]  /*11c0*/  LEA R6, R4, R7, 0x2 ;  /* 0x0000000704067211 */ /* 0x000fe200078e10ff */
[----:B--2---:R0:W-:Y:S04]  /*11d0*/  STL [R1+0x1620], R29 ;  /* 0x0016201d01007387 */ /* 0x0041e80000100800 */
[----:B----4-:R2:W-:Y:S04]  /*11e0*/  STL [R1+0x4], R17 ;  /* 0x0000041101007387 */ /* 0x0105e80000100800 */
[----:B0-----:R-:W4:Y:S01]  /*11f0*/  LDL.LU R29, [R1+0x88] ;  /* 0x00008800011d7983 */ /* 0x001f220000300800 */
[----:B------:R-:W-:-:S02]  /*1200*/  LEA.HI.X.SX32 R13, R15, R2, 0x1, P0 ;  /* 0x000000020f0d7211 */ /* 0x000fc400000f0eff */
[-C--:B------:R-:W-:Y:S01]  /*1210*/  LEA.HI.X.SX32 R23, R14, R2.reuse, 0x1, P1 ;  /* 0x000000020e177211 */ /* 0x080fe200008f0eff */
[----:B------:R-:W-:Y:S01]  /*1220*/  IMAD R14, R4, 0x4, R6 ;  /* 0x00000004040e7824 */ /* 0x000fe200078e0206 */
[CC--:B-1----:R-:W-:Y:S01]  /*1230*/  LEA R8, P0, R0.reuse, R3.reuse, 0x1 ;  /* 0x0000000300087211 */ /* 0x0c2fe200078008ff */
[----:B------:R0:W3:Y:S03]  /*1240*/  LDG.E.U16 R26, [R12.64] ;  /* 0x000000060c1a7981 */ /* 0x0000e6000c1e1500 */
[----:B------:R-:W-:Y:S01]  /*1250*/  LEA.HI.X.SX32 R9, R0, R2, 0x1, P0 ;  /* 0x0000000200097211 */ /* 0x000fe200000f0eff */
[----:B------:R1:W3:Y:S01]  /*1260*/  LDG.E.U16 R22, [R22.64] ;  /* 0x0000000616167981 */ /* 0x0002e2000c1e1500 */
[C---:B------:R-:W-:Y:S02]  /*1270*/  LEA R0, R4.reuse, R14, 0x2 ;  /* 0x0000000e04007211 */ /* 0x040fe400078e10ff */
[----:B------:R-:W-:Y:S01]  /*1280*/  LEA R20, P0, R7, R3, 0x1 ;  /* 0x0000000307147211 */ /* 0x000fe200078008ff */
[----:B------:R1:W3:Y:S01]  /*1290*/  LDG.E.U16 R8, [R8.64] ;  /* 0x0000000608087981 */ /* 0x0002e2000c1e1500 */
[----:B------:R-:W-:-:S02]  /*12a0*/  LEA R15, R4, R0, 0x2 ;  /* 0x00000000040f7211 */ /* 0x000fc400078e10ff */
[----:B------:R-:W-:-:S03]  /*12b0*/  LEA.HI.X.SX32 R21, R7, R2, 0x1, P0 ;  /* 0x0000000207157211 */ /* 0x000fc600000f0eff */
[----:B------:R-:W-:Y:S01]  /*12c0*/  IMAD R7, R4, 0x4, R15 ;  /* 0x0000000404077824 */ /* 0x000fe200078e020f */
[----:B0-----:R-:W-:Y:S01]  /*12d0*/  LEA R12, P1, R14, R3, 0x1 ;  /* 0x000000030e0c7211 */ /* 0x001fe200078208ff */
[----:B------:R0:W3:Y:S03]  /*12e0*/  LDG.E.U16 R20, [R20.64] ;  /* 0x0000000614147981 */ /* 0x0000e6000c1e1500 */
[----:B-1----:R-:W-:Y:S02]  /*12f0*/  LEA R9, R4, R7, 0x2 ;  /* 0x0000000704097211 */ /* 0x002fe400078e10ff */
[-C--:B------:R-:W-:Y:S02]  /*1300*/  LEA.HI.X.SX32 R13, R14, R2.reuse, 0x1, P1 ;  /* 0x000000020e0d7211 */ /* 0x080fe400008f0eff */
[-C--:B------:R-:W-:Y:S02]  /*1310*/  LEA R14, P0, R15, R3.reuse, 0x1 ;  /* 0x000000030f0e7211 */ /* 0x080fe400078008ff */
[----:B------:R-:W-:Y:S01]  /*1320*/  LEA R16, P1, R9, R3, 0x1 ;  /* 0x0000000309107211 */ /* 0x000fe200078208ff */
[----:B0-----:R0:W3:Y:S01]  /*1330*/  LDG.E.U16 R21, [R12.64] ;  /* 0x000000060c157981 */ /* 0x0010e2000c1e1500 */
[----:B------:R-:W-:-:S02]  /*1340*/  LEA.HI.X.SX32 R15, R15, R2, 0x1, P0 ;  /* 0x000000020f0f7211 */ /* 0x000fc400000f0eff */
[----:B--2---:R-:W-:-:S03]  /*1350*/  LEA.HI.X.SX32 R17, R9, R2, 0x1, P1 ;  /* 0x0000000209117211 */ /* 0x004fc600008f0eff */
[----:B------:R1:W2:Y:S01]  /*1360*/  LDG.E.U16 R23, [R14.64] ;  /* 0x000000060e177981 */ /* 0x0002a2000c1e1500 */
[----:B0-----:R-:W-:-:S03]  /*1370*/  LEA R12, P0, R18, R3, 0x1 ;  /* 0x00000003120c7211 */ /* 0x001fc600078008ff */
[----:B------:R0:W2:Y:S01]  /*1380*/  LDG.E.U16 R24, [R16.64] ;  /* 0x0000000610187981 */ /* 0x0000a2000c1e1500 */
[----:B------:R-:W-:Y:S02]  /*1390*/  LEA.HI.X.SX32 R13, R18, R2, 0x1, P0 ;  /* 0x00000002120d7211 */ /* 0x000fe400000f0eff */
[----:B-1----:R-:W-:-:S03]  /*13a0*/  LEA R14, P1, R19, R3, 0x1 ;  /* 0x00000003130e7211 */ /* 0x002fc600078208ff */
[----:B------:R1:W2:Y:S01]  /*13b0*/  LDG.E.U16 R25, [R12.64] ;  /* 0x000000060c197981 */ /* 0x0002a2000c1e1500 */
[CC--:B0-----:R-:W-:Y:S02]  /*13c0*/  LEA R16, P0, R10.reuse, R3.reuse, 0x1 ;  /* 0x000000030a107211 */ /* 0x0c1fe400078008ff */
[-C--:B------:R-:W-:Y:S02]  /*13d0*/  LEA.HI.X.SX32 R15, R19, R2.reuse, 0x1, P1 ;  /* 0x00000002130f7211 */ /* 0x080fe400008f0eff */
[C---:B------:R-:W-:Y:S02]  /*13e0*/  LEA R18, P1, R11.reuse, R3, 0x1 ;  /* 0x000000030b127211 */ /* 0x040fe400078208ff */
[-C--:B------:R-:W-:Y:S01]  /*13f0*/  LEA.HI.X.SX32 R17, R10, R2.reuse, 0x1, P0 ;  /* 0x000000020a117211 */ /* 0x080fe200000f0eff */
[----:B------:R0:W3:Y:S01]  /*1400*/  LDG.E.U16 R14, [R14.64] ;  /* 0x000000060e0e7981 */ /* 0x0000e2000c1e1500 */
[----:B------:R-:W-:-:S03]  /*1410*/  LEA.HI.X.SX32 R19, R11, R2, 0x1, P1 ;  /* 0x000000020b137211 */ /* 0x000fc600008f0eff */
[----:B------:R0:W3:Y:S04]  /*1420*/  LDG.E.U16 R16, [R16.64] ;  /* 0x0000000610107981 */ /* 0x0000e8000c1e1500 */
[----:B------:R0:W5:Y:S04]  /*1430*/  LDG.E.U16 R18, [R18.64] ;  /* 0x0000000612127981 */ /* 0x000168000c1e1500 */
[----:B----4-:R4:W-:Y:S04]  /*1440*/  STL [R1+0x1624], R29 ;  /* 0x0016241d01007387 */ /* 0x0109e80000100800 */
[----:B----4-:R-:W4:Y:S04]  /*1450*/  LDL.LU R29, [R1+0x90] ;  /* 0x00009000011d7983 */ /* 0x010f280000300800 */
[----:B0-----:R-:W0:Y:S01]  /*1460*/  S2R R17, SR_TID.X ;  /* 0x0000000000117919 */ /* 0x001e220000002100 */
[----:B------:R-:W-:-:S02]  /*1470*/  LEA R10, P0, R5, R3, 0x1 ;  /* 0x00000003050a7211 */ /* 0x000fc400078008ff */
[----:B------:R-:W-:Y:S02]  /*1480*/  LEA R9, R4, R9, 0x2 ;  /* 0x0000000904097211 */ /* 0x000fe400078e10ff */
[-C--:B------:R-:W-:Y:S02]  /*1490*/  LEA.HI.X.SX32 R11, R5, R2.reuse, 0x1, P0 ;  /* 0x00000002050b7211 */ /* 0x080fe400000f0eff */
[-C--:B-1----:R-:W-:Y:S02]  /*14a0*/  LEA R12, P0, R6, R3.reuse, 0x1 ;  /* 0x00000003060c7211 */ /* 0x082fe400078008ff */
[----:B------:R-:W-:Y:S01]  /*14b0*/  LEA R4, P1, R0, R3, 0x1 ;  /* 0x0000000300047211 */ /* 0x000fe200078208ff */
[----:B------:R1:W4:Y:S01]  /*14c0*/  LDG.E.U16 R15, [R10.64] ;  /* 0x000000060a0f7981 */ /* 0x000322000c1e1500 */
[-C--:B------:R-:W-:Y:S02]  /*14d0*/  LEA.HI.X.SX32 R13, R6, R2.reuse, 0x1, P0 ;  /* 0x00000002060d7211 */ /* 0x080fe400000f0eff */
[----:B------:R-:W-:-:S02]  /*14e0*/  LEA.HI.X.SX32 R5, R0, R2, 0x1, P1 ;  /* 0x0000000200057211 */ /* 0x000fc400008f0eff */
[-C--:B------:R-:W-:Y:S01]  /*14f0*/  LEA R6, P0, R7, R3.reuse, 0x1 ;  /* 0x0000000307067211 */ /* 0x080fe200078008ff */
[----:B------:R0:W4:Y:S01]  /*1500*/  LDG.E.U16 R12, [R12.64] ;  /* 0x000000060c0c7981 */ /* 0x000122000c1e1500 */
[----:B-1----:R-:W-:-:S03]  /*1510*/  LEA R10, P1, R9, R3, 0x1 ;  /* 0x00000003090a7211 */ /* 0x002fc600078208ff */
[----:B------:R1:W4:Y:S01]  /*1520*/  LDG.E.U16 R4, [R4.64] ;  /* 0x0000000604047981 */ /* 0x000322000c1e1500 */
[-C--:B------:R-:W-:Y:S02]  /*1530*/  LEA.HI.X.SX32 R7, R7, R2.reuse, 0x1, P0 ;  /* 0x0000000207077211 */ /* 0x080fe400000f0eff */
[----:B------:R-:W-:Y:S02]  /*1540*/  LEA.HI.X.SX32 R11, R9, R2, 0x1, P1 ;  /* 0x00000002090b7211 */ /* 0x000fe400008f0eff */
[----:B0-----:R-:W-:Y:S01]  /*1550*/  LOP3.LUT R2, R17, 0x3f, RZ, 0xc0, !PT ;  /* 0x0000003f11027812 */ /* 0x001fe200078ec0ff */
[----:B------:R0:W4:Y:S01]  /*1560*/  LDG.E.U16 R6, [R6.64] ;  /* 0x0000000606067981 */ /* 0x000122000c1e1500 */
[----:B------:R-:W-:-:S03]  /*1570*/  SHF.R.S32.HI R0, RZ, 0x6, R17 ;  /* 0x00000006ff007819 */ /* 0x000fc60000011411 */
[----:B------:R-:W-:Y:S01]  /*1580*/  IMAD.SHL.U32 R2, R2, 0x2, RZ ;  /* 0x0000000202027824 */ /* 0x000fe200078e00ff */
[----:B--2---:R2:W-:Y:S01]  /*1590*/  STL [R1+0x15f0], R25 ;  /* 0x0015f01901007387 */ /* 0x0045e20000100800 */
[----:B------:R-:W-:-:S03]  /*15a0*/  SGXT R0, R0, 0x1 ;  /* 0x000000010000781a */ /* 0x000fc60000000200 */
[----:B------:R0:W4:Y:S04]  /*15b0*/  LDG.E.U16 R10, [R10.64] ;  /* 0x000000060a0a7981 */ /* 0x000128000c1e1500 */
[----:B--2---:R-:W2:Y:S04]  /*15c0*/  LDL.LU R25, [R1+0x8] ;  /* 0x0000080001197983 */ /* 0x004ea80000300800 */
[----:B---3--:R3:W-:Y:S01]  /*15d0*/  STL [R1+0x15f4], R14 ;  /* 0x0015f40e01007387 */ /* 0x0087e20000100800 */
[----:B------:R-:W-:-:S03]  /*15e0*/  LOP3.LUT R0, R2, 0x90, R0, 0x78, !PT ;  /* 0x0000009002007812 */ /* 0x000fc600078e7800 */
[----:B---3--:R-:W3:Y:S04]  /*15f0*/  LDL.LU R14, [R1+0x10] ;  /* 0x00001000010e7983 */ /* 0x008ee80000300800 */
[----:B------:R0:W-:Y:S04]  /*1600*/  STL [R1+0x15f8], R16 ;  /* 0x0015f81001007387 */ /* 0x0001e80000100800 */
[----:B0-----:R-:W2:Y:S04]  /*1610*/  LDL.LU R16, [R1+0x18] ;  /* 0x0000180001107983 */ /* 0x001ea80000300800 */
[----:B------:R-:W2:Y:S04]  /*1620*/  LDL.LU R19, [R1+0x20] ;  /* 0x0000200001137983 */ /* 0x000ea80000300800 */
[----:B-----5:R0:W-:Y:S04]  /*1630*/  STL [R1+0x15fc], R18 ;  /* 0x0015fc1201007387 */ /* 0x0201e80000100800 */
[----:B0-----:R-:W5:Y:S04]  /*1640*/  LDL.LU R18, [R1+0x28] ;  /* 0x0000280001127983 */ /* 0x001f680000300800 */
[----:B------:R-:W2:Y:S04]  /*1650*/  LDL.LU R3, [R1+0x30] ;  /* 0x0000300001037983 */ /* 0x000ea80000300800 */
[----:B------:R-:W2:Y:S04]  /*1660*/  LDL.LU R13, [R1+0x38] ;  /* 0x00003800010d7983 */ /* 0x000ea80000300800 */
[----:B------:R-:W2:Y:S04]  /*1670*/  LDL.LU R9, [R1+0x40] ;  /* 0x0000400001097983 */ /* 0x000ea80000300800 */
[----:B-1----:R-:W2:Y:S04]  /*1680*/  LDL.LU R5, [R1+0x48] ;  /* 0x0000480001057983 */ /* 0x002ea80000300800 */
[----:B------:R-:W2:Y:S04]  /*1690*/  LDL.LU R7, [R1+0x50] ;  /* 0x0000500001077983 */ /* 0x000ea80000300800 */
[----:B------:R-:W2:Y:S04]  /*16a0*/  LDL.LU R11, [R1+0x58] ;  /* 0x00005800010b7983 */ /* 0x000ea80000300800 */
[----:B------:R-:W2:Y:S04]  /*16b0*/  LDL.LU R2, [R1+0x60] ;  /* 0x0000600001027983 */ /* 0x000ea80000300800 */
[----:B----4-:R0:W-:Y:S04]  /*16c0*/  STS.U16 [R0+0x10000], R29 ;  /* 0x0100001d00007388 */ /* 0x0101e80000000400 */
[----:B0-----:R-:W4:Y:S04]  /*16d0*/  LDL.LU R29, [R1+0x1624] ;  /* 0x00162400011d7983 */ /* 0x001f280000300800 */
        /* <DEDUP_REMOVED lines=18> */
[----:B-----5:R0:W-:Y:S04]  /*1800*/  STS.U16 [R0+0x12200], R18 ;  /* 0x0122001200007388 */ /* 0x0201e80000000400 */
[----:B--2---:R1:W-:Y:S04]  /*1810*/  STS.U16 [R0+0x12600], R16 ;  /* 0x0126001000007388 */ /* 0x0043e80000000400 */
[----:B---3--:R2:W-:Y:S04]  /*1820*/  STS.U16 [R0+0x12800], R14 ;  /* 0x0128000e00007388 */ /* 0x0085e80000000400 */
[----:B0-----:R-:W3:Y:S04]  /*1830*/  LDL.LU R18, [R1+0xb0] ;  /* 0x0000b00001127983 */ /* 0x001ee80000300800 */
[----:B-1----:R-:W5:Y:S04]  /*1840*/  LDL.LU R16, [R1+0xac] ;  /* 0x0000ac0001107983 */ /* 0x002f680000300800 */
[----:B------:R0:W-:Y:S04]  /*1850*/  STS.U16 [R0+0x12a00], R25 ;  /* 0x012a001900007388 */ /* 0x0001e80000000400 */
[----:B--2---:R-:W2:Y:S04]  /*1860*/  LDL.LU R14, [R1+0xa8] ;  /* 0x0000a800010e7983 */ /* 0x004ea80000300800 */
[----:B0-----:R-:W2:Y:S04]  /*1870*/  LDL.LU R25, [R1+0xa4] ;  /* 0x0000a40001197983 */ /* 0x001ea80000300800 */
[----:B----4-:R0:W-:Y:S04]  /*1880*/  STS.U16 [R0+0x12c00], R29 ;  /* 0x012c001d00007388 */ /* 0x0101e80000000400 */
[----:B0-----:R-:W4:Y:S04]  /*1890*/  LDL.LU R29, [R1+0xa0] ;  /* 0x0000a000011d7983 */ /* 0x001f280000300800 */
[----:B------:R0:W-:Y:S04]  /*18a0*/  STS.U16 [R0+0x11600], R11 ;  /* 0x0116000b00007388 */ /* 0x0001e80000000400 */
[----:B------:R1:W-:Y:S04]  /*18b0*/  STS.U16 [R0+0x11800], R7 ;  /* 0x0118000700007388 */ /* 0x0003e80000000400 */
[----:B------:R2:W-:Y:S04]  /*18c0*/  STS.U16 [R0+0x11a00], R5 ;  /* 0x011a000500007388 */ /* 0x0005e80000000400 */
[----:B0-----:R-:W4:Y:S04]  /*18d0*/  LDL.LU R11, [R1+0x34] ;  /* 0x00003400010b7983 */ /* 0x001f280000300800 */
[----:B-1----:R-:W4:Y:S04]  /*18e0*/  LDL.LU R7, [R1+0x2c] ;  /* 0x00002c0001077983 */ /* 0x002f280000300800 */
[----:B------:R0:W-:Y:S04]  /*18f0*/  STS.U16 [R0+0x11c00], R9 ;  /* 0x011c000900007388 */ /* 0x0001e80000000400 */
[----:B--2---:R-:W2:Y:S04]  /*1900*/  LDL.LU R5, [R1+0x24] ;  /* 0x0000240001057983 */ /* 0x004ea80000300800 */
[----:B------:R1:W-:Y:S04]  /*1910*/  STS.U16 [R0+0x11e00], R13 ;  /* 0x011e000d00007388 */ /* 0x0003e80000000400 */
[----:B0-----:R-:W2:Y:S04]  /*1920*/  LDL.LU R9, [R1+0x1c] ;  /* 0x00001c0001097983 */ /* 0x001ea80000300800 */
[----:B------:R0:W-:Y:S04]  /*1930*/  STS.U16 [R0+0x12000], R3 ;  /* 0x0120000300007388 */ /* 0x0001e80000000400 */
[----:B-1----:R-:W2:Y:S04]  /*1940*/  LDL.LU R13, [R1+0x14] ;  /* 0x00001400010d7983 */ /* 0x002ea80000300800 */
        /* <DEDUP_REMOVED lines=12> */
[----:B------:R1:W-:Y:S01]  /*1a10*/  STS.U16 [R0+0x13600], R8 ;  /* 0x0136000800007388 */ /* 0x0003e20000000400 */
[----:B0-----:R-:W-:-:S03]  /*1a20*/  LOP3.LUT R2, R0, 0x20, RZ, 0x3c, !PT ;  /* 0x0000002000027812 */ /* 0x001fc600078e3cff */
[----:B------:R0:W-:Y:S04]  /*1a30*/  STS.U16 [R0+0x13800], R20 ;  /* 0x0138001400007388 */ /* 0x0001e80000000400 */
[----:B------:R3:W-:Y:S04]  /*1a40*/  STS.U16 [R0+0x13a00], R21 ;  /* 0x013a001500007388 */ /* 0x0007e80000000400 */
[----:B-1----:R-:W2:Y:S04]  /*1a50*/  LDL.LU R8, [R1+0x5c] ;  /* 0x00005c0001087983 */ /* 0x002ea80000300800 */
[----:B0-----:R-:W2:Y:S04]  /*1a60*/  LDL.LU R20, [R1+0x64] ;  /* 0x0000640001147983 */ /* 0x001ea80000300800 */
[----:B---3--:R-:W3:Y:S04]  /*1a70*/  LDL.LU R21, [R1+0x8c] ;  /* 0x00008c0001157983 */ /* 0x008ee80000300800 */
[----:B------:R0:W-:Y:S04]  /*1a80*/  STS.U16 [R0+0x13c00], R23 ;  /* 0x013c001700007388 */ /* 0x0001e80000000400 */
[----:B------:R1:W-:Y:S04]  /*1a90*/  STS.U16 [R0+0x13e00], R24 ;  /* 0x013e001800007388 */ /* 0x0003e80000000400 */
[----:B------:R5:W-:Y:S04]  /*1aa0*/  STS.U16 [R2+0x10100], R18 ;  /* 0x0101001202007388 */ /* 0x000be80000000400 */
[----:B0-----:R-:W3:Y:S04]  /*1ab0*/  LDL.LU R23, [R1+0x94] ;  /* 0x0000940001177983 */ /* 0x001ee80000300800 */
[----:B-1----:R-:W3:Y:S04]  /*1ac0*/  LDL.LU R24, [R1+0x9c] ;  /* 0x00009c0001187983 */ /* 0x002ee80000300800 */
[----:B------:R-:W3:Y:S04]  /*1ad0*/  LDL.LU R0, [R1+0x98] ;  /* 0x0000980001007983 */ /* 0x000ee80000300800 */
[----:B-----5:R-:W5:Y:S04]  /*1ae0*/  LDL.LU R18, [R1+0x15fc] ;  /* 0x0015fc0001127983 */ /* 0x020f680000300800 */
[----:B------:R0:W-:Y:S04]  /*1af0*/  STS.U16 [R2+0x10300], R16 ;  /* 0x0103001002007388 */ /* 0x0001e80000000400 */
[----:B------:R1:W-:Y:S04]  /*1b00*/  STS.U16 [R2+0x10500], R14 ;  /* 0x0105000e02007388 */ /* 0x0003e80000000400 */
[----:B------:R1:W-:Y:S04]  /*1b10*/  STS.U16 [R2+0x10700], R25 ;  /* 0x0107001902007388 */ /* 0x0003e80000000400 */
[----:B0-----:R-:W5:Y:S04]  /*1b20*/  LDL.LU R16, [R1+0x15f8] ;  /* 0x0015f80001107983 */ /* 0x001f680000300800 */
[----:B-1----:R-:W5:Y:S04]  /*1b30*/  LDL.LU R14, [R1+0x15f4] ;  /* 0x0015f400010e7983 */ /* 0x002f680000300800 */
[----:B------:R-:W5:Y:S04]  /*1b40*/  LDL.LU R25, [R1+0x15f0] ;  /* 0x0015f00001197983 */ /* 0x000f680000300800 */
[----:B----4-:R0:W-:Y:S04]  /*1b50*/  STS.U16 [R2+0x10900], R29 ;  /* 0x0109001d02007388 */ /* 0x0101e80000000400 */
[----:B0-----:R-:W4:Y:S04]  /*1b60*/  LDL.LU R29, [R1+0x15ec] ;  /* 0x0015ec00011d7983 */ /* 0x001f280000300800 */
[----:B------:R-:W-:Y:S04]  /*1b70*/  STS.U16 [R2+0x13700], R15 ;  /* 0x0137000f02007388 */ /* 0x000fe80000000400 */
[----:B------:R-:W-:Y:S04]  /*1b80*/  STS.U16 [R2+0x11f00], R11 ;  /* 0x011f000b02007388 */ /* 0x000fe80000000400 */
[----:B------:R-:W-:Y:S04]  /*1b90*/  STS.U16 [R2+0x12100], R7 ;  /* 0x0121000702007388 */ /* 0x000fe80000000400 */
[----:B------:R-:W-:Y:S04]  /*1ba0*/  STS.U16 [R2+0x13900], R12 ;  /* 0x0139000c02007388 */ /* 0x000fe80000000400 */
[----:B--2---:R-:W-:Y:S04]  /*1bb0*/  STS.U16 [R2+0x12300], R5 ;  /* 0x0123000502007388 */ /* 0x004fe80000000400 */
[----:B------:R-:W-:Y:S04]  /*1bc0*/  STS.U16 [R2+0x13b00], R4 ;  /* 0x013b000402007388 */ /* 0x000fe80000000400 */
[----:B------:R-:W-:Y:S04]  /*1bd0*/  STS.U16 [R2+0x12500], R9 ;  /* 0x0125000902007388 */ /* 0x000fe80000000400 */
[----:B------:R-:W-:Y:S04]  /*1be0*/  STS.U16 [R2+0x13d00], R6 ;  /* 0x013d000602007388 */ /* 0x000fe80000000400 */
[----:B------:R-:W-:Y:S04]  /*1bf0*/  STS.U16 [R2+0x12700], R13 ;  /* 0x0127000d02007388 */ /* 0x000fe80000000400 */
[----:B------:R-:W-:Y:S04]  /*1c00*/  STS.U16 [R2+0x13f00], R10 ;  /* 0x013f000a02007388 */ /* 0x000fe80000000400 */
[----:B------:R0:W-:Y:S04]  /*1c10*/  STS.U16 [R2+0x12900], R3 ;  /* 0x0129000302007388 */ /* 0x0001e80000000400 */
[----:B------:R-:W-:Y:S04]  /*1c20*/  STS.U16 [R2+0x12b00], R19 ;  /* 0x012b001302007388 */ /* 0x000fe80000000400 */
[----:B------:R-:W-:Y:S01]  /*1c30*/  STS.U16 [R2+0x11d00], R28 ;  /* 0x011d001c02007388 */ /* 0x000fe20000000400 */
[----:B0-----:R-:W-:-:S03]  /*1c40*/  IMAD.MOV.U32 R3, RZ, RZ, -0x800000 ;  /* 0xff800000ff037424 */ /* 0x001fc600078e00ff */
[----:B------:R-:W-:Y:S04]  /*1c50*/  STS.U16 [R2+0x11b00], R27 ;  /* 0x011b001b02007388 */ /* 0x000fe80000000400 */
[----:B------:R-:W-:Y:S04]  /*1c60*/  STS.U16 [R2+0x11900], R26 ;  /* 0x0119001a02007388 */ /* 0x000fe80000000400 */
[----:B------:R-:W-:Y:S04]  /*1c70*/  STS.U16 [R2+0x11700], R22 ;  /* 0x0117001602007388 */ /* 0x000fe80000000400 */
[----:B------:R-:W-:Y:S04]  /*1c80*/  STS.U16 [R2+0x11500], R8 ;  /* 0x0115000802007388 */ /* 0x000fe80000000400 */
[----:B------:R-:W-:Y:S04]  /*1c90*/  STS.U16 [R2+0x11300], R20 ;  /* 0x0113001402007388 */ /* 0x000fe80000000400 */
[----:B---3--:R-:W-:Y:S04]  /*1ca0*/  STS.U16 [R2+0x11100], R21 ;  /* 0x0111001502007388 */ /* 0x008fe80000000400 */
[----:B------:R-:W-:Y:S04]  /*1cb0*/  STS.U16 [R2+0x10f00], R23 ;  /* 0x010f001702007388 */ /* 0x000fe80000000400 */
[----:B------:R-:W-:Y:S04]  /*1cc0*/  STS.U16 [R2+0x10b00], R24 ;  /* 0x010b001802007388 */ /* 0x000fe80000000400 */
[----:B------:R0:W-:Y:S04]  /*1cd0*/  STS.U16 [R2+0x10d00], R0 ;  /* 0x010d000002007388 */ /* 0x0001e80000000400 */
[----:B-----5:R-:W-:Y:S01]  /*1ce0*/  STS.U16 [R2+0x13500], R18 ;  /* 0x0135001202007388 */ /* 0x020fe20000000400 */
[----:B0-----:R-:W-:-:S03]  /*1cf0*/  MOV R0, 0xff800000 ;  /* 0xff80000000007802 */ /* 0x001fc60000000f00 */
[----:B------:R-:W-:Y:S04]  /*1d00*/  STS.U16 [R2+0x13300], R16 ;  /* 0x0133001002007388 */ /* 0x000fe80000000400 */
[----:B------:R-:W-:Y:S04]  /*1d10*/  STS.U16 [R2+0x13100], R14 ;  /* 0x0131000e02007388 */ /* 0x000fe80000000400 */
[----:B------:R-:W-:Y:S04]  /*1d20*/  STS.U16 [R2+0x12f00], R25 ;  /* 0x012f001902007388 */ /* 0x000fe80000000400 */
[----:B------:R-:W0:Y:S02]  /*1d30*/  S2R R19, SR_CTAID.X ;  /* 0x0000000000137919 */ /* 0x000e240000002500 */
[----:B0-----:R-:W-:-:S02]  /*1d40*/  SHF.L.U32 R19, R19, 0x5, RZ ;  /* 0x0000000513137819 */ /* 0x001fc400000006ff */
[C---:B------:R-:W-:Y:S02]  /*1d50*/  LOP3.LUT R10, R17.reuse, 0x1c, RZ, 0xc0, !PT ;  /* 0x0000001c110a7812 */ /* 0x040fe400078ec0ff */
[----:B------:R-:W-:Y:S01]  /*1d60*/  LOP3.LUT R5, R17, 0x7f, RZ, 0xc0, !PT ;  /* 0x0000007f11057812 */ /* 0x000fe200078ec0ff */
[----:B----4-:R0:W-:Y:S02]  /*1d70*/  STS.U16 [R2+0x12d00], R29 ;  /* 0x012d001d02007388 */ /* 0x0101e40000000400 */
[----:B0-----:R-:W-:-:S05]  /*1d80*/  MOV R2, 0x3f800000 ;  /* 0x3f80000000027802 */ /* 0x001fca0000000f00 */
[----:B------:R0:W-:Y:S04]  /*1d90*/  STL [R1+0x5b8], R2 ;  /* 0x0005b80201007387 */ /* 0x0001e80000100800 */
[----:B------:R-:W-:Y:S01]  /*1da0*/  STL [R1+0x2c4], R0 ;  /* 0x0002c40001007387 */ /* 0x000fe20000100800 */
[----:B0-----:R-:W-:-:S03]  /*1db0*/  MOV R2, 0xff800000 ;  /* 0xff80000000027802 */ /* 0x001fc60000000f00 */
[----:B------:R0:W-:Y:S04]  /*1dc0*/  STL [R1+0x2c0], R3 ;  /* 0x0002c00301007387 */ /* 0x0001e80000100800 */
[----:B------:R1:W-:Y:S04]  /*1dd0*/  STL [R1+0x2bc], R2 ;  /* 0x0002bc0201007387 */ /* 0x0003e80000100800 */
[----:B------:R2:W-:Y:S01]  /*1de0*/  STL [R1+0x2b8], R0 ;  /* 0x0002b80001007387 */ /* 0x0005e20000100800 */
[----:B0-----:R-:W-:Y:S01]  /*1df0*/  MOV R3, 0x3f800000 ;  /* 0x3f80000000037802 */ /* 0x001fe20000000f00 */
[----:B-1----:R-:W-:-:S04]  /*1e00*/  IMAD.MOV.U32 R2, RZ, RZ, 0x3f800000 ;  /* 0x3f800000ff027424 */ /* 0x002fc800078e00ff */
[----:B------:R-:W-:Y:S01]  /*1e10*/  STL [R1+0x5bc], R3 ;  /* 0x0005bc0301007387 */ /* 0x000fe20000100800 */
[----:B--2---:R-:W-:-:S03]  /*1e20*/  MOV R0, 0x3f800000 ;  /* 0x3f80000000007802 */ /* 0x004fc60000000f00 */
[----:B------:R-:W-:Y:S04]  /*1e30*/  STL [R1+0x5c0], R2 ;  /* 0x0005c00201007387 */ /* 0x000fe80000100800 */
[----:B------:R-:W-:Y:S04]  /*1e40*/  STL [R1+0x390], RZ ;  /* 0x000390ff01007387 */ /* 0x000fe80000100800 */
[----:B------:R0:W-:Y:S04]  /*1e50*/  STL [R1+0x5c4], R0 ;  /* 0x0005c40001007387 */ /* 0x0001e80000100800 */
[----:B------:R1:W-:Y:S04]  /*1e60*/  STL [R1+0x394], RZ ;  /* 0x000394ff01007387 */ /* 0x0003e80000100800 */
        /* <DEDUP_REMOVED lines=43> */
[----:B------:R1:W-:Y:S01]  /*2120*/  STL [R1+0x444], RZ ;  /* 0x000444ff01007387 */ /* 0x0003e20000100800 */
[----:B0-----:R-:W-:-:S03]  /*2130*/  IADD3 R0, R19, 0x20, RZ ;  /* 0x0000002013007810 */ /* 0x001fc60007ffe0ff */
[----:B------:R1:W-:Y:S04]  /*2140*/  STL [R1+0x448], RZ ;  /* 0x000448ff01007387 */ /* 0x0003e80000100800 */
[----:B------:R1:W-:Y:S04]  /*2150*/  STL [R1+0x44c], RZ ;  /* 0x00044cff01007387 */ /* 0x0003e80000100800 */
[----:B------:R1:W-:Y:S04]  /*2160*/  STL [R1+0x450], RZ ;  /* 0x000450ff01007387 */ /* 0x0003e80000100800 */
[----:B------:R1:W-:Y:S04]  /*2170*/  STL [R1+0x454], RZ ;  /* 0x000454ff01007387 */ /* 0x0003e80000100800 */
[----:B------:R1:W-:Y:S04]  /*2180*/  STL [R1+0x458], RZ ;  /* 0x000458ff01007387 */ /* 0x0003e80000100800 */
[----:B------:R-:W0:Y:S04]  /*2190*/  S2R R19, SR_TID.X ;  /* 0x0000000000137919 */ /* 0x000e280000002100 */
        /* <DEDUP_REMOVED lines=13> */
[----:B------:R-:W-:-:S02]  /*2270*/  ISETP.GE.AND P0, PT, R0, 0x1, PT ;  /* 0x000000010000780c */ /* 0x000fc40003f06270 */
[----:B0-----:R-:W-:-:S04]  /*2280*/  SHF.R.U32.HI R19, RZ, 0x5, R19 ;  /* 0x00000005ff137819 */ /* 0x001fc80000011613 */
[----:B------:R-:W-:-:S05]  /*2290*/  SGXT.U32 R19, R19, 0x2 ;  /* 0x000000021313781a */ /* 0x000fca0000000000 */
[----:B------:R-:W-:Y:S02]  /*22a0*/  IMAD R0, R19, c[0x0][0x1c8], RZ ;  /* 0x0000720013007a24 */ /* 0x000fe400078e02ff */
[----:B------:R-:W-:Y:S05]  /*22b0*/  @!P0 BRA `(.L_x_0) ;  /* 0x000278e000008947 */ /* 0x000fea0003800000 */
[----:B-1----:R-:W0:Y:S01]  /*22c0*/  S2R R19, SR_CTAID.Y ;  /* 0x0000000000137919 */ /* 0x002e220000002600 */
[C---:B------:R-:W-:Y:S02]  /*22d0*/  IMAD R6, R5.reuse, c[0x0][0x1b4], RZ ;  /* 0x00006d0005067a24 */ /* 0x040fe400078e02ff */
[----:B------:R-:W-:Y:S02]  /*22e0*/  IMAD R3, R5, c[0x0][0x1a8], RZ ;  /* 0x00006a0005037a24 */ /* 0x000fe400078e02ff */
[----:B------:R-:W-:Y:S02]  /*22f0*/  IMAD.MOV.U32 R4, RZ, RZ, c[0x0][0x1a8] ;  /* 0x00006a00ff047624 */ /* 0x000fe400078e00ff */
[C---:B------:R-:W-:Y:S02]  /*2300*/  IMAD.SHL.U32 R8, R6.reuse, 0x2, RZ ;  /* 0x0000000206087824 */ /* 0x040fe400078e00ff */
[----:B------:R-:W-:Y:S01]  /*2310*/  IMAD.HI R7, R6, 0x2, RZ ;  /* 0x0000000206077827 */ /* 0x000fe200078e02ff */
[----:B------:R-:W-:-:S03]  /*2320*/  LEA R4, R4, R3, 0x7 ;  /* 0x0000000304047211 */ /* 0x000fc600078e38ff */
[C---:B0-----:R-:W-:Y:S02]  /*2330*/  IMAD R2, R19.reuse, c[0x0][0x1b0], RZ ;  /* 0x00006c0013027a24 */ /* 0x041fe400078e02ff */
[----:B------:R-:W-:-:S03]  /*2340*/  IMAD R0, R19, c[0x0][0x1a0], RZ ;  /* 0x0000680013007a24 */ /* 0x000fc600078e02ff */
[C---:B------:R-:W-:Y:S01]  /*2350*/  SHF.L.U32 R5, R2.reuse, 0x1, RZ ;  /* 0x0000000102057819 */ /* 0x040fe200000006ff */
[----:B------:R-:W-:Y:S01]  /*2360*/  IMAD.HI R2, R2, 0x2, RZ ;  /* 0x0000000202027827 */ /* 0x000fe200078e02ff */
[----:B------:R-:W-:Y:S02]  /*2370*/  LEA R9, P0, R0, c[0x0][0x168], 0x1 ;  /* 0x00005a0000097a11 */ /* 0x000fe400078008ff */
[----:B------:R-:W-:Y:S02]  /*2380*/  IADD3 R26, P2, P3, R8, c[0x0][0x170], R5 ;  /* 0x00005c00081a7a10 */ /* 0x000fe40007b5e005 */
[----:B------:R-:W-:Y:S02]  /*2390*/  LEA.HI.X.SX32 R0, R0, c[0x0][0x16c], 0x1, P0 ;  /* 0x00005b0000007a11 */ /* 0x000fe400000f0eff */
[----:B------:R-:W-:Y:S02]  /*23a0*/  LEA R12, P1, R4, R9, 0x1 ;  /* 0x00000009040c7211 */ /* 0x000fe400078208ff */
[----:B------:R-:W-:-:S02]  /*23b0*/  IADD3.X R27, R7, c[0x0][0x174], R2, P2, P3 ;  /* 0x00005d00071b7a10 */ /* 0x000fc400017e6402 */
[----:B------:R-:W-:Y:S02]  /*23c0*/  SHF.L.U32 R2, R17, 0x3, RZ ;  /* 0x0000000311027819 */ /* 0x000fe400000006ff */
[-C--:B------:R-:W-:Y:S02]  /*23d0*/  LEA.HI.X.SX32 R13, R4, R0.reuse, 0x1, P1 ;  /* 0x00000000040d7211 */ /* 0x080fe400008f0eff */
[----:B------:R-:W-:Y:S02]  /*23e0*/  LEA R14, P0, R3, R9, 0x1 ;  /* 0x00000009030e7211 */ /* 0x000fe400078008ff */
[C---:B------:R-:W-:Y:S02]  /*23f0*/  LOP3.LUT R4, R17.reuse, 0x7, RZ, 0xc0, !PT ;  /* 0x0000000711047812 */ /* 0x040fe400078ec0ff */
[----:B------:R-:W-:Y:S01]  /*2400*/  LOP3.LUT R7, R2, 0x30, RZ, 0xc0, !PT ;  /* 0x0000003002077812 */ /* 0x000fe200078ec0ff */
[----:B------:R-:W-:Y:S01]  /*2410*/  IMAD.SHL.U32 R2, R17, 0x100, RZ ;  /* 0x0000010011027824 */ /* 0x000fe200078e00ff */
[----:B------:R-:W-:-:S02]  /*2420*/  LEA.HI.X.SX32 R15, R3, R0, 0x1, P0 ;  /* 0x00000000030f7211 */ /* 0x000fc400000f0eff */
[C---:B------:R-:W-:Y:S02]  /*2430*/  SHF.L.U32 R11, R4.reuse, 0x4, RZ ;  /* 0x00000004040b7819 */ /* 0x040fe400000006ff */
[C---:B------:R-:W-:Y:S01]  /*2440*/  LOP3.LUT R5, R17.reuse, 0x1f, RZ, 0xc0, !PT ;  /* 0x0000001f11057812 */ /* 0x040fe200078ec0ff */
[----:B------:R-:W-:Y:S01]  /*2450*/  STL.64 [R1+0x2a8], R14 ;  /* 0x0002a80e01007387 */ /* 0x000fe20000100a00 */
[C---:B------:R-:W-:Y:S02]  /*2460*/  SHF.L.U32 R0, R17.reuse, 0x1, RZ ;  /* 0x0000000111007819 */ /* 0x040fe400000006ff */
[----:B------:R-:W-:Y:S01]  /*2470*/  LEA R7, R4, R7, 0x6 ;  /* 0x0000000704077211 */ /* 0x000fe200078e30ff */
[----:B------:R-:W-:Y:S01]  /*2480*/  IMAD R5, R10, 0x10, R5 ;  /* 0x000000100a057824 */ /* 0x000fe200078e0205 */
[----:B------:R-:W-:Y:S01]  /*2490*/  LOP3.LUT R3, R17, 0x60, RZ, 0xc0, !PT ;  /* 0x0000006011037812 */ /* 0x000fe200078ec0ff */
[----:B------:R0:W-:Y:S01]  /*24a0*/  STL.64 [R1+0x2a0], R12 ;  /* 0x0002a00c01007387 */ /* 0x0001e20000100a00 */
[----:B------:R-:W-:-:S02]  /*24b0*/  LOP3.LUT R9, R11, 0xf00, R2, 0xf8, !PT ;  /* 0x00000f000b097812 */ /* 0x000fc400078ef802 */
[----:B------:R-:W-:Y:S01]  /*24c0*/  LOP3.LUT R6, R0, 0x6, RZ, 0xc0, !PT ;  /* 0x0000000600067812 */ /* 0x000fe200078ec0ff */
[----:B------:R-:W-:Y:S01]  /*24d0*/  STL.64 [R1+0x298], R26 ;  /* 0x0002981a01007387 */ /* 0x000fe20000100a00 */
[--C-:B------:R-:W-:Y:S01]  /*24e0*/  LOP3.LUT R2, R11, 0x30, R0.reuse, 0x78, !PT ;  /* 0x000000300b027812 */ /* 0x100fe200078e7800 */
[----:B------:R-:W-:Y:S01]  /*24f0*/  IMAD.MOV.U32 R11, RZ, RZ, -0x800000 ;  /* 0xff800000ff0b7424 */ /* 0x000fe200078e00ff */
[----:B------:R-:W-:Y:S02]  /*2500*/  LOP3.LUT R0, R7, 0x10, R0, 0x78, !PT ;  /* 0x0000001007007812 */ /* 0x000fe400078e7800 */
[----:B------:R-:W-:Y:S02]  /*2510*/  LEA R7, R4, R3, 0x2 ;  /* 0x0000000304077211 */ /* 0x000fe400078e10ff */
[----:B------:R-:W-:Y:S02]  /*2520*/  SHF.R.U32.HI R4, RZ, 0x1, R3 ;  /* 0x00000001ff047819 */ /* 0x000fe40000011603 */
[----:B------:R-:W-:Y:S01]  /*2530*/  SHF.L.U32 R5, R5, 0x2, RZ ;  /* 0x0000000205057819 */ /* 0x000fe200000006ff */
[----:B------:R-:W-:Y:S01]  /*2540*/  IMAD.U32 R8, R7, 0x80, R2 ;  /* 0x0000008007087824 */ /* 0x000fe200078e0002 */
[----:B------:R-:W-:-:S02]  /*2550*/  LEA.HI R6, R3, R6, RZ, 0x1e ;  /* 0x0000000603067211 */ /* 0x000fc400078ff0ff */
[----:B------:R-:W-:Y:S01]  /*2560*/  LEA R6, R7, R2, 0x6 ;  /* 0x0000000207067211 */ /* 0x000fe200078e30ff */
[----:B------:R-:W-:Y:S01]  /*2570*/  IMAD.MOV.U32 R7, RZ, RZ, -0x800000 ;  /* 0xff800000ff077424 */ /* 0x000fe200078e00ff */
[----:B------:R-:W-:Y:S01]  /*2580*/  LOP3.LUT R2, R5, R4, RZ, 0x3c, !PT ;  /* 0x0000000405027212 */ /* 0x000fe200078e3cff */
[----:B------:R1:W-:Y:S01]  /*2590*/  STL [R1+0x2b0], R8 ;  /* 0x0002b00801007387 */ /* 0x0003e20000100800 */
[----:B------:R-:W-:Y:S02]  /*25a0*/  LOP3.LUT R3, R17, 0x10, RZ, 0xc0, !PT ;  /* 0x0000001011037812 */ /* 0x000fe400078ec0ff */
[----:B------:R-:W-:Y:S01]  /*25b0*/  MOV R10, 0xff800000 ;  /* 0xff800000000a7802 */ /* 0x000fe20000000f00 */
[----:B------:R2:W-:Y:S01]  /*25c0*/  STL [R1+0x294], R6 ;  /* 0x0002940601007387 */ /* 0x0005e20000100800 */
[----:B------:R-:W-:Y:S01]  /*25d0*/  LEA R0, R3, R0, 0x5 ;  /* 0x0000000003007211 */ /* 0x000fe200078e28ff */
[----:B------:R-:W-:Y:S01]  /*25e0*/  IMAD.MOV.U32 R3, RZ, RZ, c[0x0][0x1b8] ;  /* 0x00006e00ff037624 */ /* 0x000fe200078e00ff */
[----:B------:R-:W-:Y:S01]  /*25f0*/  LOP3.LUT P0, RZ, R17, 0x3, RZ, 0xc0, !PT ;  /* 0x0000000311ff7812 */ /* 0x000fe2000780c0ff */
[----:B------:R3:W-:Y:S01]  /*2600*/  STL [R1+0x2fc], R2 ;  /* 0x0002fc0201007387 */ /* 0x0007e20000100800 */
[----:B------:R-:W-:Y:S01]  /*2610*/  SHF.R.U32.HI R5, RZ, 0x2, R17 ;  /* 0x00000002ff057819 */ /* 0x000fe20000011611 */
[C---:B0-----:R-:W-:Y:S01]  /*2620*/  IMAD R12, R3.reuse, 0x84, RZ ;  /* 0x00000084030c7824 */ /* 0x041fe200078e02ff */
[----:B-1----:R-:W-:Y:S01]  /*2630*/  MOV R8, c[0x0][0x1a4] ;  /* 0x0000690000087a02 */ /* 0x002fe20000000f00 */
[----:B------:R0:W-:Y:S01]  /*2640*/  STL [R1+0x2b4], R0 ;  /* 0x0002b40001007387 */ /* 0x0001e20000100800 */
[----:B------:R-:W-:Y:S01]  /*2650*/  IMAD R13, R3, 0x86, RZ ;  /* 0x00000086030d7824 */ /* 0x000fe200078e02ff */
[----:B--2---:R-:W-:Y:S01]  /*2660*/  LOP3.LUT R6, R17, 0x7f, RZ, 0xc0, !PT ;  /* 0x0000007f11067812 */ /* 0x004fe200078ec0ff */
[----:B------:R-:W-:Y:S01]  /*2670*/  IMAD R14, R3, 0x22, RZ ;  /* 0x00000022030e7824 */ /* 0x000fe200078e02ff */
[----:B------:R-:W-:Y:S01]  /*2680*/  SGXT.U32 R5, R5, 0x3 ;  /* 0x000000030505781a */ /* 0x000fe20000000000 */
[C---:B------:R-:W-:Y:S01]  /*2690*/  IMAD R15, R3.reuse, 0x44, RZ ;  /* 0x00000044030f7824 */ /* 0x040fe200078e02ff */
[----:B---3--:R-:W-:Y:S01]  /*26a0*/  MOV R2, 0x3f800000 ;  /* 0x3f80000000027802 */ /* 0x008fe20000000f00 */
[C---:B------:R-:W-:Y:S01]  /*26b0*/  IMAD R16, R3.reuse, 0x88, RZ ;  /* 0x0000008803107824 */ /* 0x040fe200078e02ff */
[----:B------:R-:W-:Y:S01]  /*26c0*/  SHF.R.U32.HI R4, RZ, 0x3, R6 ;  /* 0x00000003ff047819 */ /* 0x000fe20000011606 */
[C---:B------:R-:W-:Y:S01]  /*26d0*/  IMAD R17, R3.reuse, 0x8a, RZ ;  /* 0x0000008a03117824 */ /* 0x040fe200078e02ff */
[----:B0-----:R-:W-:Y:S01]  /*26e0*/  MOV R0, RZ ;  /* 0x000000ff00007202 */ /* 0x001fe20000000f00 */
[----:B------:R0:W-:Y:S01]  /*26f0*/  STL [R1+0x5b8], R2 ;  /* 0x0005b80201007387 */ /* 0x0001e20000100800 */
[C---:B------:R-:W-:Y:S01]  /*2700*/  IMAD R18, R3.reuse, 0x46, RZ ;  /* 0x0000004603127824 */ /* 0x040fe200078e02ff */
[----:B------:R-:W-:Y:S01]  /*2710*/  LOP3.LUT R4, R4, 0xc, RZ, 0xc0, !PT ;  /* 0x0000000c04047812 */ /* 0x000fe200078ec0ff */
[C---:B------:R-:W-:Y:S01]  /*2720*/  IMAD R19, R3.reuse, 0x8c, RZ ;  /* 0x0000008c03137824 */ /* 0x040fe200078e02ff */
[----:B------:R-:W-:Y:S01]  /*2730*/  STL [R1+0x580], R7 ;  /* 0x0005800701007387 */ /* 0x000fe20000100800 */
[----:B------:R-:W-:-:S02]  /*2740*/  IMAD R20, R3, 0x8e, RZ ;  /* 0x0000008e03147824 */ /* 0x000fc400078e02ff */
[C---:B------:R-:W-:Y:S01]  /*2750*/  IMAD R21, R3.reuse, 0x12, RZ ;  /* 0x0000001203157824 */ /* 0x040fe200078e02ff */
[----:B------:R1:W-:Y:S01]  /*2760*/  STL [R1+0x584], R11 ;  /* 0x0005840b01007387 */ /* 0x0003e20000100800 */
[C---:B------:R-:W-:Y:S01]  /*2770*/  IMAD R22, R3.reuse, 0x24, RZ ;  /* 0x0000002403167824 */ /* 0x040fe200078e02ff */
[----:B0-----:R-:W-:Y:S01]  /*2780*/  MOV R2, RZ ;  /* 0x000000ff00027202 */ /* 0x001fe20000000f00 */
[C---:B------:R-:W-:Y:S01]  /*2790*/  IMAD R23, R3.reuse, 0x48, RZ ;  /* 0x0000004803177824 */ /* 0x040fe200078e02ff */
[----:B------:R0:W-:Y:S01]  /*27a0*/  STL [R1+0x588], R10 ;  /* 0x0005880a01007387 */ /* 0x0001e20000100800 */
[C---:B------:R-:W-:Y:S02]  /*27b0*/  IMAD R24, R3.reuse, 0x90, RZ ;  /* 0x0000009003187824 */ /* 0x040fe400078e02ff */
[C---:B------:R-:W-:Y:S01]  /*27c0*/  IMAD R25, R3.reuse, 0x92, RZ ;  /* 0x0000009203197824 */ /* 0x040fe200078e02ff */
[----:B------:R2:W-:Y:S01]  /*27d0*/  STL [R1+0x58c], R7 ;  /* 0x00058c0701007387 */ /* 0x0005e20000100800 */
[C---:B------:R-:W-:Y:S01]  /*27e0*/  IMAD R28, R3.reuse, 0x96, RZ ;  /* 0x00000096031c7824 */ /* 0x040fe200078e02ff */
[----:B-1----:R-:W-:Y:S01]  /*27f0*/  MOV R11, 0x3f800000 ;  /* 0x3f800000000b7802 */ /* 0x002fe20000000f00 */
[----:B------:R-:W-:-:S02]  /*2800*/  IMAD R29, R3, 0x26, RZ ;  /* 0x00000026031d7824 */ /* 0x000fc400078e02ff */
[----:B0-----:R-:W-:Y:S02]  /*2810*/  IMAD.MOV.U32 R10, RZ, RZ, 0x3f800000 ;  /* 0x3f800000ff0a7424 */ /* 0x001fe400078e00ff */
[----:B------:R0:W-:Y:S01]  /*2820*/  STL [R1+0x5bc], R11 ;  /* 0x0005bc0b01007387 */ /* 0x0001e20000100800 */
[----:B--2---:R-:W-:-:S03]  /*2830*/  MOV R7, 0x3f800000 ;  /* 0x3f80000000077802 */ /* 0x004fc60000000f00 */
[----:B------:R1:W-:Y:S04]  /*2840*/  STL [R1+0x5c0], R10 ;  /* 0x0005c00a01007387 */ /* 0x0003e80000100800 */
[----:B------:R-:W-:Y:S01]  /*2850*/  STL [R1+0x390], RZ ;  /* 0x000390ff01007387 */ /* 0x000fe20000100800 */
[----:B0-----:R-:W-:-:S03]  /*2860*/  IMAD R11, R3, 0x42, RZ ;  /* 0x00000042030b7824 */ /* 0x001fc600078e02ff */
[----:B------:R-:W-:Y:S01]  /*2870*/  STL [R1+0x5c4], R7 ;  /* 0x0005c40701007387 */ /* 0x000fe20000100800 */
[----:B-1----:R-:W-:-:S03]  /*2880*/  IMAD R10, R3, 0x82, RZ ;  /* 0x00000082030a7824 */ /* 0x002fc600078e02ff */
[----:B------:R-:W-:Y:S04]  /*2890*/  STL [R1+0x394], RZ ;  /* 0x000394ff01007387 */ /* 0x000fe80000100800 */
        /* <DEDUP_REMOVED lines=62> */
[----:B------:R0:W-:Y:S04]  /*2c80*/  STL.64 [R1+0x1628], R12 ;  /* 0x0016280c01007387 */ /* 0x0001e80000100a00 */
[----:B------:R-:W-:Y:S04]  /*2c90*/  STL.64 [R1+0x1618], R14 ;  /* 0x0016180e01007387 */ /* 0x000fe80000100a00 */
[----:B------:R1:W-:Y:S01]  /*2ca0*/  STL.64 [R1+0x1620], R16 ;  /* 0x0016201001007387 */ /* 0x0003e20000100a00 */
[----:B0-----:R-:W-:-:S03]  /*2cb0*/  MOV R12, R26 ;  /* 0x0000001a000c7202 */ /* 0x001fc60000000f00 */
[----:B------:R0:W-:Y:S01]  /*2cc0*/  STL.64 [R1+0x1608], R18 ;  /* 0x0016081201007387 */ /* 0x0001e20000100a00 */
[----:B------:R-:W-:Y:S02]  /*2cd0*/  IMAD.MOV.U32 R13, RZ, RZ, R27 ;  /* 0x000000ffff0d7224 */ /* 0x000fe400078e001b */
[C---:B------:R-:W-:Y:S01]  /*2ce0*/  IMAD R26, R3.reuse, 0x4a, RZ ;  /* 0x0000004a031a7824 */ /* 0x040fe200078e02ff */
[----:B------:R2:W-:Y:S01]  /*2cf0*/  STL.64 [R1+0x1600], R20 ;  /* 0x0016001401007387 */ /* 0x0005e20000100a00 */
[C---:B------:R-:W-:Y:S02]  /*2d00*/  IMAD R27, R3.reuse, 0x94, RZ ;  /* 0x00000094031b7824 */ /* 0x040fe400078e02ff */
[C---:B-1----:R-:W-:Y:S01]  /*2d10*/  IMAD R16, R3.reuse, 0x106, RZ ;  /* 0x0000010603107824 */ /* 0x042fe200078e02ff */
[----:B------:R1:W-:Y:S01]  /*2d20*/  STL.64 [R1+0x15f8], R22 ;  /* 0x0015f81601007387 */ /* 0x0003e20000100a00 */
[C---:B------:R-:W-:Y:S02]  /*2d30*/  IMAD R15, R3.reuse, 0x104, RZ ;  /* 0x00000104030f7824 */ /* 0x040fe400078e02ff */
[C---:B------:R-:W-:Y:S01]  /*2d40*/  IMAD R17, R3.reuse, 0x108, RZ ;  /* 0x0000010803117824 */ /* 0x040fe200078e02ff */
[----:B------:R3:W-:Y:S01]  /*2d50*/  STL.64 [R1+0x1610], R24 ;  /* 0x0016101801007387 */ /* 0x0007e20000100a00 */
[----:B0-----:R-:W-:-:S02]  /*2d60*/  IMAD R18, R3, 0x81, RZ ;  /* 0x0000008103127824 */ /* 0x001fc400078e02ff */
[C---:B------:R-:W-:Y:S01]  /*2d70*/  IMAD R19, R3.reuse, 0x10c, RZ ;  /* 0x0000010c03137824 */ /* 0x040fe200078e02ff */
[----:B--2---:R-:W-:Y:S01]  /*2d80*/  MOV R20, R12 ;  /* 0x0000000c00147202 */ /* 0x004fe20000000f00 */
[----:B------:R-:W-:Y:S01]  /*2d90*/  IMAD.SHL.U32 R12, R6, 0x2, RZ ;  /* 0x00000002060c7824 */ /* 0x000fe200078e00ff */
[----:B------:R-:W-:Y:S01]  /*2da0*/  MOV R21, R13 ;  /* 0x0000000d00157202 */ /* 0x000fe20000000f00 */
[----:B------:R-:W0:Y:S01]  /*2db0*/  S2R R6, SR_CTAID.X ;  /* 0x0000000000067919 */ /* 0x000e220000002500 */
[C---:B-1----:R-:W-:Y:S02]  /*2dc0*/  IMAD R23, R3.reuse, 0x41, RZ ;  /* 0x0000004103177824 */ /* 0x042fe400078e02ff */
[C---:B------:R-:W-:Y:S01]  /*2dd0*/  LOP3.LUT R13, R12.reuse, 0x10, RZ, 0x3c, !PT ;  /* 0x000000100c0d7812 */ /* 0x040fe200078e3cff */
[----:B------:R-:W-:Y:S01]  /*2de0*/  STL.64 [R1+0x15f0], R26 ;  /* 0x0015f01a01007387 */ /* 0x000fe20000100a00 */
[C---:B------:R-:W-:Y:S01]  /*2df0*/  LOP3.LUT R13, R12.reuse, 0x30, RZ, 0x3c, !PT ;  /* 0x000000300c0d7812 */ /* 0x040fe200078e3cff */
[----:B------:R-:W-:Y:S01]  /*2e00*/  IMAD R22, R3, 0x10a, RZ ;  /* 0x0000010a03167824 */ /* 0x000fe200078e02ff */
[----:B------:R-:W-:-:S02]  /*2e10*/  LOP3.LUT R7, R12, 0x20, RZ, 0x3c, !PT ;  /* 0x000000200c077812 */ /* 0x000fc400078e3cff */
[C---:B------:R-:W-:Y:S02]  /*2e20*/  LOP3.LUT R7, R12.reuse, 0x40, RZ, 0x3c, !PT ;  /* 0x000000400c077812 */ /* 0x040fe400078e3cff */
[----:B------:R-:W-:Y:S02]  /*2e30*/  LOP3.LUT R14, R12, 0x50, RZ, 0x3c, !PT ;  /* 0x000000500c0e7812 */ /* 0x000fe400078e3cff */
[----:B---3--:R-:W-:Y:S02]  /*2e40*/  IADD3 R24, P3, R17, R20, RZ ;  /* 0x0000001411187210 */ /* 0x008fe40007f7e0ff */
[----:B0-----:R-:W-:-:S04]  /*2e50*/  SHF.L.U32 R6, R6, 0x5, RZ ;  /* 0x0000000506067819 */ /* 0x001fc800000006ff */
[C---:B------:R-:W-:Y:S02]  /*2e60*/  LOP3.LUT R13, R5.reuse, R6, RZ, 0xfc, !PT ;  /* 0x00000006050d7212 */ /* 0x040fe400078efcff */
[C-C-:B------:R-:W-:Y:S02]  /*2e70*/  LOP3.LUT R13, R6.reuse, 0x18, R5.reuse, 0xfe, !PT ;  /* 0x00000018060d7812 */ /* 0x140fe400078efe05 */
[C-C-:B------:R-:W-:Y:S02]  /*2e80*/  LOP3.LUT R7, R6.reuse, 0x8, R5.reuse, 0xfe, !PT ;  /* 0x0000000806077812 */ /* 0x140fe400078efe05 */
[----:B------:R-:W-:Y:S02]  /*2e90*/  LOP3.LUT R14, R6, 0x10, R5, 0xfe, !PT ;  /* 0x00000010060e7812 */ /* 0x000fe400078efe05 */
[----:B------:R-:W0:Y:S01]  /*2ea0*/  S2R R13, SR_TID.X ;  /* 0x00000000000d7919 */ /* 0x000e220000002100 */
[C---:B------:R-:W-:Y:S02]  /*2eb0*/  LOP3.LUT R6, R5.reuse, 0x10, RZ, 0xfc, !PT ;  /* 0x0000001005067812 */ /* 0x040fe400078efcff */
[----:B------:R-:W-:-:S02]  /*2ec0*/  LOP3.LUT R7, R5, 0x8, RZ, 0xfc, !PT ;  /* 0x0000000805077812 */ /* 0x000fc400078efcff */
[----:B------:R-:W-:Y:S01]  /*2ed0*/  LOP3.LUT R14, R5, 0x18, RZ, 0xfc, !PT ;  /* 0x00000018050e7812 */ /* 0x000fe200078efcff */
[----:B------:R-:W-:Y:S01]  /*2ee0*/  IMAD.SHL.U32 R6, R6, 0x10, RZ ;  /* 0x0000001006067824 */ /* 0x000fe200078e00ff */
[----:B------:R-:W-:Y:S02]  /*2ef0*/  LOP3.LUT R5, R12, 0x60, RZ, 0x3c, !PT ;  /* 0x000000600c057812 */ /* 0x000fe400078e3cff */
[----:B------:R-:W-:Y:S02]  /*2f00*/  SHF.L.U32 R7, R7, 0x4, RZ ;  /* 0x0000000407077819 */ /* 0x000fe400000006ff */
[----:B------:R-:W-:Y:S02]  /*2f10*/  SHF.L.U32 R5, R14, 0x4, RZ ;  /* 0x000000040e057819 */ /* 0x000fe400000006ff */
[C---:B------:R-:W-:Y:S01]  /*2f20*/  IADD3 R6, R4.reuse, R6, RZ ;  /* 0x0000000604067210 */ /* 0x040fe20007ffe0ff */
[C---:B------:R-:W-:Y:S01]  /*2f30*/  IMAD.IADD R7, R4.reuse, 0x1, R7 ;  /* 0x0000000104077824 */ /* 0x040fe200078e0207 */
[----:B------:R-:W-:-:S02]  /*2f40*/  IADD3 R5, R4, R5, RZ ;  /* 0x0000000504057210 */ /* 0x000fc40007ffe0ff */
[----:B------:R-:W-:Y:S02]  /*2f50*/  LOP3.LUT R12, R12, 0x70, RZ, 0x3c, !PT ;  /* 0x000000700c0c7812 */ /* 0x000fe400078e3cff */
[----:B------:R-:W-:Y:S01]  /*2f60*/  STL [R1+0x5d4], R7 ;  /* 0x0005d40701007387 */ /* 0x000fe20000100800 */
[----:B------:R-:W-:-:S03]  /*2f70*/  IADD3 R14, P5, R15, R20, RZ ;  /* 0x000000140f0e7210 */ /* 0x000fc60007fbe0ff */
[----:B------:R1:W-:Y:S01]  /*2f80*/  STL [R1+0x5d0], R6 ;  /* 0x0005d00601007387 */ /* 0x0003e20000100800 */
[----:B0-----:R-:W-:-:S03]  /*2f90*/  LOP3.LUT R13, R13, 0x1c, RZ, 0xc0, !PT ;  /* 0x0000001c0d0d7812 */ /* 0x001fc600078ec0ff */
[----:B------:R-:W-:Y:S01]  /*2fa0*/  STL [R1+0x5cc], R5 ;  /* 0x0005cc0501007387 */ /* 0x000fe20000100800 */
[----:B------:R-:W-:-:S05]  /*2fb0*/  SHF.L.U32 R13, R13, 0x2, RZ ;  /* 0x000000020d0d7819 */ /* 0x000fca00000006ff */
[----:B------:R-:W-:Y:S01]  /*2fc0*/  IMAD.IADD R4, R13, 0x1, R4 ;  /* 0x000000010d047824 */ /* 0x000fe200078e0204 */
[-C--:B------:R-:W-:Y:S01]  /*2fd0*/  IADD3 R4, P4, R16, R20.reuse, RZ ;  /* 0x0000001410047210 */ /* 0x080fe20007f9e0ff */
[----:B------:R-:W-:Y:S01]  /*2fe0*/  IMAD R13, R3, 0x102, RZ ;  /* 0x00000102030d7824 */ /* 0x000fe200078e02ff */
[CC--:B------:R-:W-:Y:S02]  /*2ff0*/  IADD3 R16, P1, R10.reuse, R20.reuse, RZ ;  /* 0x000000140a107210 */ /* 0x0c0fe40007f3e0ff */
[-C--:B------:R-:W-:Y:S02]  /*3000*/  LEA.HI.X.SX32 R15, R10, R21.reuse, 0x1, P5 ;  /* 0x000000150a0f7211 */ /* 0x080fe400028f0eff */
[-C--:B------:R-:W-:Y:S02]  /*3010*/  IADD3 R12, P2, R13, R20.reuse, RZ ;  /* 0x000000140d0c7210 */ /* 0x080fe40007f5e0ff */
[----:B-1----:R-:W-:Y:S02]  /*3020*/  IADD3 R6, P6, R22, R20, RZ ;  /* 0x0000001416067210 */ /* 0x002fe40007fde0ff */
[----:B------:R-:W-:-:S05]  /*3030*/  LEA.HI.X.SX32 R13, R18, R21, 0x1, P2 ;  /* 0x00000015120d7211 */ /* 0x000fca00010f0eff */
[----:B------:R0:W-:Y:S04]  /*3040*/  STL.64 [R1+0x9d0], R12 ;  /* 0x0009d00c01007387 */ /* 0x0001e80000100a00 */
[----:B0-----:R-:W2:Y:S01]  /*3050*/  LDL.LU.64 R12, [R1+0x1628] ;  /* 0x00162800010c7983 */ /* 0x001ea20000300a00 */
[-C--:B------:R-:W-:Y:S01]  /*3060*/  LEA.HI.X.SX32 R17, R23, R21.reuse, 0x1, P1 ;  /* 0x0000001517117211 */ /* 0x080fe200008f0eff */
[C---:B------:R-:W-:Y:S02]  /*3070*/  IMAD R5, R3.reuse, 0x83, RZ ;  /* 0x0000008303057824 */ /* 0x040fe400078e02ff */
[C---:B------:R-:W-:Y:S01]  /*3080*/  IMAD R26, R3.reuse, 0x10e, RZ ;  /* 0x0000010e031a7824 */ /* 0x040fe200078e02ff */
[-C--:B------:R-:W-:Y:S01]  /*3090*/  MOV R10, R20.reuse ;  /* 0x00000014000a7202 */ /* 0x080fe20000000f00 */
[----:B------:R0:W-:Y:S01]  /*30a0*/  STL.64 [R1+0xbc8], R16 ;  /* 0x000bc81001007387 */ /* 0x0001e20000100a00 */
[----:B------:R-:W-:Y:S01]  /*30b0*/  IMAD R22, R3, 0x21, RZ ;  /* 0x0000002103167824 */ /* 0x000fe200078e02ff */
[----:B------:R-:W-:Y:S01]  /*30c0*/  LEA.HI.X.SX32 R5, R5, R21, 0x1, P4 ;  /* 0x0000001505057211 */ /* 0x000fe200020f0eff */
[C---:B------:R-:W-:Y:S01]  /*30d0*/  IMAD R23, R3.reuse, 0x110, RZ ;  /* 0x0000011003177824 */ /* 0x040fe200078e02ff */
[----:B------:R-:W-:Y:S01]  /*30e0*/  STL.64 [R1+0x9c8], R14 ;  /* 0x0009c80e01007387 */ /* 0x000fe20000100a00 */
[----:B------:R-:W-:Y:S01]  /*30f0*/  IMAD R7, R3, 0x85, RZ ;  /* 0x0000008503077824 */ /* 0x000fe200078e02ff */
[----:B------:R-:W-:-:S02]  /*3100*/  IADD3 R18, P2, R19, R20, RZ ;  /* 0x0000001413127210 */ /* 0x000fc40007f5e0ff */
[----:B------:R1:W-:Y:S01]  /*3110*/  STL.64 [R1+0x9c0], R4 ;  /* 0x0009c00401007387 */ /* 0x0003e20000100a00 */
[----:B0-----:R-:W-:-:S04]  /*3120*/  IADD3 R16, P1, R11, R20, RZ ;  /* 0x000000140b107210 */ /* 0x001fc80007f3e0ff */
[----:B------:R-:W-:Y:S02]  /*3130*/  LEA.HI.X.SX32 R17, R22, R21, 0x1, P1 ;  /* 0x0000001516117211 */ /* 0x000fe400008f0eff */
[----:B-1----:R-:W-:-:S03]  /*3140*/  IADD3 R4, P4, R26, R20, RZ ;  /* 0x000000141a047210 */ /* 0x002fc60007f9e0ff */
[----:B------:R0:W-:Y:S04]  /*3150*/  STL.64 [R1+0xcc8], R16 ;  /* 0x000cc81001007387 */ /* 0x0001e80000100a00 */
[----:B0-----:R-:W3:Y:S01]  /*3160*/  LDL.LU.64 R16, [R1+0x1620] ;  /* 0x0016200001107983 */ /* 0x001ee20000300a00 */
[----:B--2---:R-:W-:-:S04]  /*3170*/  IADD3 R14, P5, R12, R20, RZ ;  /* 0x000000140c0e7210 */ /* 0x004fc80007fbe0ff */
[----:B------:R-:W-:-:S05]  /*3180*/  LEA.HI.X.SX32 R15, R11, R21, 0x1, P5 ;  /* 0x000000150b0f7211 */ /* 0x000fca00028f0eff */
[----:B------:R0:W-:Y:S04]  /*3190*/  STL.64 [R1+0xbc0], R14 ;  /* 0x000bc00e01007387 */ /* 0x0001e80000100a00 */
[----:B0-----:R-:W2:Y:S01]  /*31a0*/  LDL.LU.64 R14, [R1+0x1618] ;  /* 0x00161800010e7983 */ /* 0x001ea20000300a00 */
[----:B------:R-:W-:-:S04]  /*31b0*/  MOV R11, R21 ;  /* 0x00000015000b7202 */ /* 0x000fc80000000f00 */
[----:B------:R-:W-:Y:S01]  /*31c0*/  LEA.HI.X.SX32 R25, R12, R11, 0x1, P3 ;  /* 0x0000000b0c197211 */ /* 0x000fe200018f0eff */
[----:B------:R-:W-:Y:S01]  /*31d0*/  IMAD R26, R3, 0x112, RZ ;  /* 0x00000112031a7824 */ /* 0x000fe200078e02ff */
[----:B------:R-:W-:-:S03]  /*31e0*/  IADD3 R22, P1, R23, R20, RZ ;  /* 0x0000001417167210 */ /* 0x000fc60007f3e0ff */
[----:B------:R0:W-:Y:S01]  /*31f0*/  STL.64 [R1+0x9b8], R24 ;  /* 0x0009b81801007387 */ /* 0x0001e20000100a00 */
[-C--:B------:R-:W-:Y:S02]  /*3200*/  IADD3 R20, P5, R13, R10.reuse, RZ ;  /* 0x0000000a0d147210 */ /* 0x080fe40007fbe0ff */
[-C--:B------:R-:W-:Y:S02]  /*3210*/  LEA.HI.X.SX32 R7, R7, R11.reuse, 0x1, P6 ;  /* 0x0000000b07077211 */ /* 0x080fe400030f0eff */
[----:B------:R-:W-:Y:S01]  /*3220*/  IADD3 R26, P3, R26, R10, RZ ;  /* 0x0000000a1a1a7210 */ /* 0x000fe20007f7e0ff */
[C---:B0-----:R-:W-:Y:S02]  /*3230*/  IMAD R25, R3.reuse, 0x43, RZ ;  /* 0x0000004303197824 */ /* 0x041fe400078e02ff */
[----:B------:R0:W-:Y:S01]  /*3240*/  STL.64 [R1+0x9b0], R6 ;  /* 0x0009b00601007387 */ /* 0x0001e20000100a00 */
[----:B------:R-:W-:Y:S02]  /*3250*/  IMAD R24, R3, 0x114, RZ ;  /* 0x0000011403187824 */ /* 0x000fe400078e02ff */
[-C--:B------:R-:W-:Y:S01]  /*3260*/  LEA.HI.X.SX32 R21, R25, R11.reuse, 0x1, P5 ;  /* 0x0000000b19157211 */ /* 0x080fe200028f0eff */
[----:B------:R-:W-:Y:S01]  /*3270*/  STL [R1+0x990], R26 ;  /* 0x0009901a01007387 */ /* 0x000fe20000100800 */
[----:B------:R-:W-:-:S03]  /*3280*/  LEA.HI.X.SX32 R19, R13, R11, 0x1, P2 ;  /* 0x0000000b0d137211 */ /* 0x000fc600010f0eff */
[----:B------:R1:W-:Y:S01]  /*3290*/  STL.64 [R1+0xbb8], R20 ;  /* 0x000bb81401007387 */ /* 0x0003e20000100a00 */
[----:B0-----:R-:W-:-:S03]  /*32a0*/  IADD3 R6, P6, R24, R10, RZ ;  /* 0x0000000a18067210 */ /* 0x001fc60007fde0ff */
[----:B------:R0:W-:Y:S01]  /*32b0*/  STL.64 [R1+0x9a8], R18 ;  /* 0x0009a81201007387 */ /* 0x0001e20000100a00 */
[C---:B-1----:R-:W-:Y:S02]  /*32c0*/  IMAD R21, R3.reuse, 0x87, RZ ;  /* 0x0000008703157824 */ /* 0x042fe400078e02ff */
[----:B------:R-:W-:-:S03]  /*32d0*/  IMAD R20, R3, 0x11, RZ ;  /* 0x0000001103147824 */ /* 0x000fc600078e02ff */
[----:B------:R-:W-:Y:S02]  /*32e0*/  LEA.HI.X.SX32 R5, R21, R11, 0x1, P4 ;  /* 0x0000000b15057211 */ /* 0x000fe400020f0eff */
[----:B---3--:R-:W-:-:S03]  /*32f0*/  IADD3 R12, P4, R16, R10, RZ ;  /* 0x0000000a100c7210 */ /* 0x008fc60007f9e0ff */
[----:B------:R-:W-:Y:S01]  /*3300*/  STL.64 [R1+0x9a0], R4 ;  /* 0x0009a00401007387 */ /* 0x000fe20000100a00 */
[----:B------:R-:W-:Y:S01]  /*3310*/  IMAD R7, R3, 0x45, RZ ;  /* 0x0000004503077824 */ /* 0x000fe200078e02ff */
[-C--:B------:R-:W-:Y:S02]  /*3320*/  LEA.HI.X.SX32 R23, R16, R11.reuse, 0x1, P1 ;  /* 0x0000000b10177211 */ /* 0x080fe400008f0eff */
[-C--:B--2---:R-:W-:Y:S02]  /*3330*/  IADD3 R24, P5, R14, R10.reuse, RZ ;  /* 0x0000000a0e187210 */ /* 0x084fe40007fbe0ff */
[----:B0-----:R-:W-:Y:S02]  /*3340*/  IADD3 R18, P2, R15, R10, RZ ;  /* 0x0000000a0f127210 */ /* 0x001fe40007f5e0ff */
[-C--:B------:R-:W-:Y:S02]  /*3350*/  LEA.HI.X.SX32 R25, R20, R11.reuse, 0x1, P5 ;  /* 0x0000000b14197211 */ /* 0x080fe400028f0eff */
[----:B------:R-:W-:-:S02]  /*3360*/  LEA.HI.X.SX32 R19, R14, R11, 0x1, P2 ;  /* 0x0000000b0e137211 */ /* 0x000fc400010f0eff */
[----:B------:R-:W-:Y:S01]  /*3370*/  LEA.HI.X.SX32 R13, R15, R11, 0x1, P4 ;  /* 0x0000000b0f0d7211 */ /* 0x000fe200020f0eff */
[----:B------:R0:W-:Y:S01]  /*3380*/  STL.64 [R1+0xd48], R24 ;  /* 0x000d481801007387 */ /* 0x0001e20000100a00 */
[----:B------:R-:W-:Y:S02]  /*3390*/  IMAD.MOV.U32 R14, RZ, RZ, R26 ;  /* 0x000000ffff0e7224 */ /* 0x000fe400078e001a */
[----:B------:R-:W-:Y:S01]  /*33a0*/  IMAD R26, R3, 0x89, RZ ;  /* 0x00000089031a7824 */ /* 0x000fe200078e02ff */
[----:B------:R-:W-:Y:S01]  /*33b0*/  MOV R15, R27 ;  /* 0x0000001b000f7202 */ /* 0x000fe20000000f00 */
[----:B0-----:R-:W2:Y:S04]  /*33c0*/  LDL.LU.64 R24, [R1+0x1610] ;  /* 0x0016100001187983 */ /* 0x001ea80000300a00 */
[----:B------:R0:W-:Y:S01]  /*33d0*/  STL.64 [R1+0xcc0], R18 ;  /* 0x000cc01201007387 */ /* 0x0001e20000100a00 */
[----:B------:R-:W-:-:S03]  /*33e0*/  LEA.HI.X.SX32 R15, R26, R11, 0x1, P3 ;  /* 0x0000000b1a0f7211 */ /* 0x000fc600018f0eff */
[----:B0-----:R-:W3:Y:S04]  /*33f0*/  LDL.LU.64 R18, [R1+0x1608] ;  /* 0x0016080001127983 */ /* 0x001ee80000300a00 */
[----:B------:R0:W-:Y:S04]  /*3400*/  STL.64 [R1+0xbb0], R12 ;  /* 0x000bb00c01007387 */ /* 0x0001e80000100a00 */
[----:B------:R1:W-:Y:S01]  /*3410*/  STL.64 [R1+0x998], R22 ;  /* 0x0009981601007387 */ /* 0x0003e20000100a00 */
[----:B0-----:R-:W-:-:S04]  /*3420*/  IADD3 R12, P4, R17, R10, RZ ;  /* 0x0000000a110c7210 */ /* 0x001fc80007f9e0ff */
[-C--:B------:R-:W-:Y:S02]  /*3430*/  LEA.HI.X.SX32 R13, R7, R11.reuse, 0x1, P4 ;  /* 0x0000000b070d7211 */ /* 0x080fe400020f0eff */
[----:B------:R-:W-:-:S03]  /*3440*/  LEA.HI.X.SX32 R7, R17, R11, 0x1, P6 ;  /* 0x0000000b11077211 */ /* 0x000fc600030f0eff */
[----:B------:R3:W-:Y:S04]  /*3450*/  STL.64 [R1+0xba8], R12 ;  /* 0x000ba80c01007387 */ /* 0x0007e80000100a00 */
[----:B------:R-:W-:Y:S04]  /*3460*/  STL [R1+0x994], R15 ;  /* 0x0009940f01007387 */ /* 0x000fe80000100800 */
[----:B------:R-:W4:Y:S01]  /*3470*/  LDL.64 R16, [R1+0x298] ;  /* 0x0002980001107983 */ /* 0x000f220000100a00 */
[C---:B------:R-:W-:Y:S02]  /*3480*/  IMAD R21, R3.reuse, 0x116, RZ ;  /* 0x0000011603157824 */ /* 0x040fe400078e02ff */
[----:B------:R-:W-:-:S03]  /*3490*/  IMAD R5, R3, 0x118, RZ ;  /* 0x0000011803057824 */ /* 0x000fc600078e02ff */
[-C--:B------:R-:W-:Y:S01]  /*34a0*/  IADD3 R20, P5, R21, R10.reuse, RZ ;  /* 0x0000000a15147210 */ /* 0x080fe20007fbe0ff */
[C---:B------:R-:W-:Y:S01]  /*34b0*/  IMAD R21, R3.reuse, 0x8b, RZ ;  /* 0x0000008b03157824 */ /* 0x040fe200078e02ff */
[----:B------:R4:W-:Y:S01]  /*34c0*/  STL.64 [R1+0x988], R6 ;  /* 0x0009880601007387 */ /* 0x0009e20000100a00 */
[----:B------:R-:W-:Y:S01]  /*34d0*/  IMAD R11, R3, 0x23, RZ ;  /* 0x00000023030b7824 */ /* 0x000fe200078e02ff */
[----:B------:R-:W-:Y:S01]  /*34e0*/  IADD3 R4, P2, R5, R10, RZ ;  /* 0x0000000a05047210 */ /* 0x000fe20007f5e0ff */
[----:B-1----:R-:W-:-:S05]  /*34f0*/  IMAD R23, R3, 0x11a, RZ ;  /* 0x0000011a03177824 */ /* 0x002fca00078e02ff */
[-C--:B------:R-:W-:Y:S02]  /*3500*/  IADD3 R22, P1, R23, R10.reuse, RZ ;  /* 0x0000000a17167210 */ /* 0x080fe40007f3e0ff */
[C---:B---3--:R-:W-:Y:S02]  /*3510*/  IADD3 R12, P4, R18.reuse, R10, RZ ;  /* 0x0000000a120c7210 */ /* 0x048fe40007f9e0ff */
[----:B----4-:R-:W-:Y:S02]  /*3520*/  IADD3 R6, P6, R19, R16, RZ ;  /* 0x0000001013067210 */ /* 0x010fe40007fde0ff */
[-C--:B------:R-:W-:Y:S02]  /*3530*/  LEA.HI.X.SX32 R21, R21, R17.reuse, 0x1, P5 ;  /* 0x0000001115157211 */ /* 0x080fe400028f0eff */
[-C--:B------:R-:W-:Y:S02]  /*3540*/  LEA.HI.X.SX32 R13, R11, R17.reuse, 0x1, P4 ;  /* 0x000000110b0d7211 */ /* 0x080fe400020f0eff */
[-C--:B------:R-:W-:Y:S01]  /*3550*/  LEA.HI.X.SX32 R7, R18, R17.reuse, 0x1, P6 ;  /* 0x0000001112077211 */ /* 0x080fe200030f0eff */
[----:B------:R0:W-:Y:S01]  /*3560*/  STL.64 [R1+0x980], R20 ;  /* 0x0009801401007387 */ /* 0x0001e20000100a00 */
[----:B------:R-:W-:-:S03]  /*3570*/  LEA.HI.X.SX32 R5, R19, R17, 0x1, P2 ;  /* 0x0000001113057211 */ /* 0x000fc600010f0eff */
[----:B0-----:R-:W3:Y:S04]  /*3580*/  LDL.LU.64 R20, [R1+0x1600] ;  /* 0x0016000001147983 */ /* 0x001ee80000300a00 */
[----:B------:R-:W-:Y:S04]  /*3590*/  STL.64 [R1+0xcb8], R12 ;  /* 0x000cb80c01007387 */ /* 0x000fe80000100a00 */
[----:B------:R-:W-:Y:S04]  /*35a0*/  STL.64 [R1+0xba0], R6 ;  /* 0x000ba00601007387 */ /* 0x000fe80000100a00 */
[----:B------:R0:W-:Y:S02]  /*35b0*/  STL.64 [R1+0x978], R4 ;  /* 0x0009780401007387 */ /* 0x0001e40000100a00 */
[----:B0-----:R-:W-:-:S05]  /*35c0*/  IMAD R4, R3, 0x8d, RZ ;  /* 0x0000008d03047824 */ /* 0x001fca00078e02ff */
[----:B------:R-:W-:-:S05]  /*35d0*/  LEA.HI.X.SX32 R23, R4, R17, 0x1, P1 ;  /* 0x0000001104177211 */ /* 0x000fca00008f0eff */
[----:B------:R0:W-:Y:S04]  /*35e0*/  STL.64 [R1+0x970], R22 ;  /* 0x0009701601007387 */ /* 0x0001e80000100a00 */
[----:B0-----:R-:W4:Y:S01]  /*35f0*/  LDL.LU.64 R22, [R1+0x15f8] ;  /* 0x0015f80001167983 */ /* 0x001f220000300a00 */
[----:B------:R-:W-:-:S05]  /*3600*/  IMAD R27, R3, 0x11c, RZ ;  /* 0x0000011c031b7824 */ /* 0x000fca00078e02ff */
[----:B------:R-:W-:Y:S01]  /*3610*/  IADD3 R26, P3, R27, R10, RZ ;  /* 0x0000000a1b1a7210 */ /* 0x000fe20007f7e0ff */
[----:B------:R-:W-:-:S05]  /*3620*/  IMAD R10, R3, 0x120, RZ ;  /* 0x00000120030a7824 */ /* 0x000fca00078e02ff */
[----:B------:R-:W-:Y:S01]  /*3630*/  IADD3 R12, P4, R10, R16, RZ ;  /* 0x000000100a0c7210 */ /* 0x000fe20007f9e0ff */
[C---:B------:R-:W-:Y:S02]  /*3640*/  IMAD R10, R3.reuse, 0x47, RZ ;  /* 0x00000047030a7824 */ /* 0x040fe400078e02ff */
[C---:B------:R-:W-:Y:S02]  /*3650*/  IMAD R11, R3.reuse, 0x122, RZ ;  /* 0x00000122030b7824 */ /* 0x040fe400078e02ff */
[----:B------:R-:W-:-:S03]  /*3660*/  IMAD R14, R3, 0x11e, RZ ;  /* 0x0000011e030e7824 */ /* 0x000fc600078e02ff */
[-C--:B------:R-:W-:Y:S01]  /*3670*/  IADD3 R18, P2, R11, R16.reuse, RZ ;  /* 0x000000100b127210 */ /* 0x080fe20007f5e0ff */
[----:B------:R-:W-:Y:S01]  /*3680*/  IMAD R11, R3, 0x8f, RZ ;  /* 0x0000008f030b7824 */ /* 0x000fe200078e02ff */
[----:B------:R-:W-:-:S04]  /*3690*/  IADD3 R14, P5, R14, R16, RZ ;  /* 0x000000100e0e7210 */ /* 0x000fc80007fbe0ff */
[-C--:B------:R-:W-:Y:S02]  /*36a0*/  LEA.HI.X.SX32 R15, R11, R17.reuse, 0x1, P5 ;  /* 0x000000110b0f7211 */ /* 0x080fe400028f0eff */
[C---:B---3--:R-:W-:Y:S02]  /*36b0*/  IADD3 R6, P6, R20.reuse, R16, RZ ;  /* 0x0000001014067210 */ /* 0x048fe40007fde0ff */
[-C--:B------:R-:W-:Y:S02]  /*36c0*/  LEA.HI.X.SX32 R27, R20, R17.reuse, 0x1, P3 ;  /* 0x00000011141b7211 */ /* 0x080fe400018f0eff */
[----:B------:R-:W-:Y:S01]  /*36d0*/  LEA.HI.X.SX32 R7, R10, R17, 0x1, P6 ;  /* 0x000000110a077211 */ /* 0x000fe200030f0eff */
[----:B------:R-:W-:-:S04]  /*36e0*/  IMAD R10, R3, 0x9, RZ ;  /* 0x00000009030a7824 */ /* 0x000fc800078e02ff */
[----:B------:R0:W-:Y:S04]  /*36f0*/  STL.64 [R1+0xb98], R6 ;  /* 0x000b980601007387 */ /* 0x0001e80000100a00 */
[----:B------:R4:W-:Y:S01]  /*3700*/  STL.64 [R1+0x968], R26 ;  /* 0x0009681a01007387 */ /* 0x0009e20000100a00 */
[----:B0-----:R-:W-:-:S04]  /*3710*/  IADD3 R6, P6, R21, R16, RZ ;  /* 0x0000001015067210 */ /* 0x001fc80007fde0ff */
[----:B------:R-:W-:Y:S01]  /*3720*/  LEA.HI.X.SX32 R7, R10, R17, 0x1, P6 ;  /* 0x000000110a077211 */ /* 0x000fe200030f0eff */
[----:B------:R-:W-:Y:S04]  /*3730*/  STL.64 [R1+0x960], R14 ;  /* 0x0009600e01007387 */ /* 0x000fe80000100a00 */
[----:B------:R-:W-:Y:S01]  /*3740*/  STL.64 [R1+0xd88], R6 ;  /* 0x000d880601007387 */ /* 0x000fe20000100a00 */
[----:B----4-:R-:W-:-:S04]  /*3750*/  IADD3 R26, P3, R22, R16, RZ ;  /* 0x00000010161a7210 */ /* 0x010fc80007f7e0ff */
[----:B------:R-:W-:-:S05]  /*3760*/  LEA.HI.X.SX32 R27, R21, R17, 0x1, P3 ;  /* 0x00000011151b7211 */ /* 0x000fca00018f0eff */
[----:B------:R0:W-:Y:S04]  /*3770*/  STL.64 [R1+0xd40], R26 ;  /* 0x000d401a01007387 */ /* 0x0001e80000100a00 */
[----:B0-----:R-:W3:Y:S01]  /*3780*/  LDL.LU.64 R26, [R1+0x15f0] ;  /* 0x0015f000011a7983 */ /* 0x001ee20000300a00 */
[-C--:B--2---:R-:W-:Y:S02]  /*3790*/  IADD3 R6, P6, R24, R16.reuse, RZ ;  /* 0x0000001018067210 */ /* 0x084fe40007fde0ff */
[C---:B------:R-:W-:Y:S02]  /*37a0*/  IADD3 R14, P5, R23.reuse, R16, RZ ;  /* 0x00000010170e7210 */ /* 0x040fe40007fbe0ff */
[-C--:B------:R-:W-:Y:S02]  /*37b0*/  LEA.HI.X.SX32 R7, R23, R17.reuse, 0x1, P6 ;  /* 0x0000001117077211 */ /* 0x080fe400030f0eff */
[-C--:B------:R-:W-:Y:S01]  /*37c0*/  LEA.HI.X.SX32 R15, R22, R17.reuse, 0x1, P5 ;  /* 0x00000011160f7211 */ /* 0x080fe200028f0eff */
[C---:B------:R-:W-:Y:S01]  /*37d0*/  IMAD R5, R3.reuse, 0x124, RZ ;  /* 0x0000012403057824 */ /* 0x040fe200078e02ff */
[----:B------:R-:W-:Y:S01]  /*37e0*/  LEA.HI.X.SX32 R13, R24, R17, 0x1, P4 ;  /* 0x00000011180d7211 */ /* 0x000fe200020f0eff */
[----:B------:R0:W-:Y:S01]  /*37f0*/  STL.64 [R1+0xb90], R6 ;  /* 0x000b900601007387 */ /* 0x0001e20000100a00 */
[----:B------:R-:W-:-:S03]  /*3800*/  IMAD R19, R3, 0x91, RZ ;  /* 0x0000009103137824 */ /* 0x000fc600078e02ff */
[----:B------:R-:W-:Y:S01]  /*3810*/  STL.64 [R1+0xcb0], R14 ;  /* 0x000cb00e01007387 */ /* 0x000fe20000100a00 */
[----:B------:R-:W-:-:S03]  /*3820*/  IADD3 R4, P1, R5, R16, RZ ;  /* 0x0000001005047210 */ /* 0x000fc60007f3e0ff */
[----:B------:R1:W-:Y:S01]  /*3830*/  STL.64 [R1+0x958], R12 ;  /* 0x0009580c01007387 */ /* 0x0003e20000100a00 */
[-C--:B------:R-:W-:Y:S02]  /*3840*/  LEA.HI.X.SX32 R19, R19, R17.reuse, 0x1, P2 ;  /* 0x0000001113137211 */ /* 0x080fe400010f0eff */
[C---:B0-----:R-:W-:Y:S02]  /*3850*/  IADD3 R6, P6, R25.reuse, R16, RZ ;  /* 0x0000001019067210 */ /* 0x041fe40007fde0ff */
[----:B------:R-:W-:Y:S01]  /*3860*/  LEA.HI.X.SX32 R5, R25, R17, 0x1, P1 ;  /* 0x0000001119057211 */ /* 0x000fe200008f0eff */
[C---:B-1----:R-:W-:Y:S01]  /*3870*/  IMAD R12, R3.reuse, 0x49, RZ ;  /* 0x00000049030c7824 */ /* 0x042fe200078e02ff */
[----:B------:R-:W-:Y:S01]  /*3880*/  STL.64 [R1+0x950], R18 ;  /* 0x0009501201007387 */ /* 0x000fe20000100a00 */
[----:B------:R-:W-:-:S03]  /*3890*/  IMAD R11, R3, 0x126, RZ ;  /* 0x00000126030b7824 */ /* 0x000fc600078e02ff */
[----:B------:R-:W-:Y:S01]  /*38a0*/  LEA.HI.X.SX32 R7, R12, R17, 0x1, P6 ;  /* 0x000000110c077211 */ /* 0x000fe200030f0eff */
[C---:B------:R-:W-:Y:S01]  /*38b0*/  IMAD R13, R3.reuse, 0x12c, RZ ;  /* 0x0000012c030d7824 */ /* 0x040fe200078e02ff */
[----:B------:R-:W-:Y:S01]  /*38c0*/  STL.64 [R1+0x948], R4 ;  /* 0x0009480401007387 */ /* 0x000fe20000100a00 */
[----:B------:R-:W-:Y:S01]  /*38d0*/  IMAD R10, R3, 0x128, RZ ;  /* 0x00000128030a7824 */ /* 0x000fe200078e02ff */
[-C--:B------:R-:W-:Y:S02]  /*38e0*/  IADD3 R20, P3, R11, R16.reuse, RZ ;  /* 0x000000100b147210 */ /* 0x080fe40007f7e0ff */
[----:B------:R0:W-:Y:S01]  /*38f0*/  STL.64 [R1+0xb88], R6 ;  /* 0x000b880601007387 */ /* 0x0001e20000100a00 */
[-C--:B------:R-:W-:Y:S01]  /*3900*/  IADD3 R22, P2, R13, R16.reuse, RZ ;  /* 0x000000100d167210 */ /* 0x080fe20007f5e0ff */
[C---:B------:R-:W-:Y:S01]  /*3910*/  IMAD R13, R3.reuse, 0x25, RZ ;  /* 0x00000025030d7824 */ /* 0x040fe200078e02ff */
[----:B------:R-:W-:Y:S01]  /*3920*/  IADD3 R10, P5, R10, R16, RZ ;  /* 0x000000100a0a7210 */ /* 0x000fe20007fbe0ff */
[----:B0-----:R-:W-:-:S05]  /*3930*/  IMAD R6, R3, 0x93, RZ ;  /* 0x0000009303067824 */ /* 0x001fca00078e02ff */
[----:B------:R-:W-:Y:S01]  /*3940*/  LEA.HI.X.SX32 R21, R6, R17, 0x1, P3 ;  /* 0x0000001106157211 */ /* 0x000fe200018f0eff */
[----:B------:R-:W-:-:S04]  /*3950*/  IMAD R14, R3, 0x12a, RZ ;  /* 0x0000012a030e7824 */ /* 0x000fc800078e02ff */
[----:B------:R0:W-:Y:S01]  /*3960*/  STL.64 [R1+0x940], R20 ;  /* 0x0009401401007387 */ /* 0x0001e20000100a00 */
[----:B------:R-:W-:Y:S01]  /*3970*/  IADD3 R14, P4, R14, R16, RZ ;  /* 0x000000100e0e7210 */ /* 0x000fe20007f9e0ff */
[C---:B------:R-:W-:Y:S02]  /*3980*/  IMAD R7, R3.reuse, 0x12e, RZ ;  /* 0x0000012e03077824 */ /* 0x040fe400078e02ff */
[----:B0-----:R-:W-:-:S05]  /*3990*/  IMAD R20, R3, 0x95, RZ ;  /* 0x0000009503147824 */ /* 0x001fca00078e02ff */
[-C--:B------:R-:W-:Y:S02]  /*39a0*/  LEA.HI.X.SX32 R15, R20, R17.reuse, 0x1, P4 ;  /* 0x00000011140f7211 */ /* 0x080fe400020f0eff */
[-C--:B------:R-:W-:Y:S01]  /*39b0*/  IADD3 R6, P3, R7, R16.reuse, RZ ;  /* 0x0000001007067210 */ /* 0x080fe20007f7e0ff */
[C---:B------:R-:W-:Y:S01]  /*39c0*/  IMAD R20, R3.reuse, 0x4c, RZ ;  /* 0x0000004c03147824 */ /* 0x040fe200078e02ff */
[----:B------:R-:W-:Y:S01]  /*39d0*/  LEA.HI.X.SX32 R23, R28, R17, 0x1, P2 ;  /* 0x000000111c177211 */ /* 0x000fe200010f0eff */
[C---:B------:R-:W-:Y:S02]  /*39e0*/  IMAD R21, R3.reuse, 0x13, RZ ;  /* 0x0000001303157824 */ /* 0x040fe400078e02ff */
[C---:B------:R-:W-:Y:S02]  /*39f0*/  IMAD R12, R3.reuse, 0x130, RZ ;  /* 0x00000130030c7824 */ /* 0x040fe400078e02ff */
[C---:B------:R-:W-:Y:S02]  /*3a00*/  IMAD R24, R3.reuse, 0x27, RZ ;  /* 0x0000002703187824 */ /* 0x040fe400078e02ff */
[----:B------:R-:W-:Y:S01]  /*3a10*/  IMAD R25, R3, 0x5, RZ ;  /* 0x0000000503197824 */ /* 0x000fe200078e02ff */
[----:B---3--:R-:W-:-:S02]  /*3a20*/  IADD3 R4, P1, R27, R16, RZ ;  /* 0x000000101b047210 */ /* 0x008fc40007f3e0ff */
[CC--:B------:R-:W-:Y:S02]  /*3a30*/  IADD3 R18, P6, R26.reuse, R16.reuse, RZ ;  /* 0x000000101a127210 */ /* 0x0c0fe40007fde0ff */
[-C--:B------:R-:W-:Y:S02]  /*3a40*/  LEA.HI.X.SX32 R5, R26, R17.reuse, 0x1, P1 ;  /* 0x000000111a057211 */ /* 0x080fe400008f0eff */
[-C--:B------:R-:W-:Y:S02]  /*3a50*/  LEA.HI.X.SX32 R19, R13, R17.reuse, 0x1, P6 ;  /* 0x000000110d137211 */ /* 0x080fe400030f0eff */
[----:B------:R-:W-:Y:S01]  /*3a60*/  LEA.HI.X.SX32 R11, R27, R17, 0x1, P5 ;  /* 0x000000111b0b7211 */ /* 0x000fe200028f0eff */
[----:B------:R0:W-:Y:S04]  /*3a70*/  STL.64 [R1+0xb80], R4 ;  /* 0x000b800401007387 */ /* 0x0001e80000100a00 */
[----:B------:R-:W-:Y:S04]  /*3a80*/  STL.64 [R1+0xca8], R18 ;  /* 0x000ca81201007387 */ /* 0x000fe80000100a00 */
[----:B------:R1:W-:Y:S01]  /*3a90*/  STL.64 [R1+0x938], R10 ;  /* 0x0009380a01007387 */ /* 0x0003e20000100a00 */
[----:B0-----:R-:W-:Y:S01]  /*3aa0*/  IADD3 R4, P1, R28, R16, RZ ;  /* 0x000000101c047210 */ /* 0x001fe20007f3e0ff */
[----:B-1----:R-:W-:-:S02]  /*3ab0*/  IMAD R10, R3, 0x4b, RZ ;  /* 0x0000004b030a7824 */ /* 0x002fc400078e02ff */
[----:B------:R-:W-:Y:S03]  /*3ac0*/  STL.64 [R1+0x930], R14 ;  /* 0x0009300e01007387 */ /* 0x000fe60000100a00 */
[----:B------:R-:W-:-:S05]  /*3ad0*/  LEA.HI.X.SX32 R5, R10, R17, 0x1, P1 ;  /* 0x000000110a057211 */ /* 0x000fca00008f0eff */
[----:B------:R0:W-:Y:S01]  /*3ae0*/  STL.64 [R1+0xb78], R4 ;  /* 0x000b780401007387 */ /* 0x0001e20000100a00 */
[----:B------:R-:W-:Y:S01]  /*3af0*/  IMAD R11, R3, 0x134, RZ ;  /* 0x00000134030b7824 */ /* 0x000fe200078e02ff */
[----:B------:R-:W-:Y:S01]  /*3b00*/  IADD3 R10, P1, R29, R16, RZ ;  /* 0x000000101d0a7210 */ /* 0x000fe20007f3e0ff */
[C---:B0-----:R-:W-:Y:S02]  /*3b10*/  IMAD R4, R3.reuse, 0x97, RZ ;  /* 0x0000009703047824 */ /* 0x041fe400078e02ff */
[----:B------:R-:W-:-:S03]  /*3b20*/  IMAD R5, R3, 0x98, RZ ;  /* 0x0000009803057824 */ /* 0x000fc600078e02ff */
[----:B------:R-:W-:Y:S01]  /*3b30*/  LEA.HI.X.SX32 R7, R4, R17, 0x1, P3 ;  /* 0x0000001104077211 */ /* 0x000fe200018f0eff */
[----:B------:R0:W-:Y:S01]  /*3b40*/  STL.64 [R1+0x928], R22 ;  /* 0x0009281601007387 */ /* 0x0001e20000100a00 */
[----:B------:R-:W-:-:S03]  /*3b50*/  IADD3 R14, P4, R11, R16, RZ ;  /* 0x000000100b0e7210 */ /* 0x000fc60007f9e0ff */
[----:B------:R1:W-:Y:S01]  /*3b60*/  STL.64 [R1+0x920], R6 ;  /* 0x0009200601007387 */ /* 0x0003e20000100a00 */
[-C--:B------:R-:W-:Y:S01]  /*3b70*/  LEA.HI.X.SX32 R11, R21, R17.reuse, 0x1, P1 ;  /* 0x00000011150b7211 */ /* 0x080fe200008f0eff */
[----:B------:R-:W-:Y:S01]  /*3b80*/  IMAD R4, R3, 0x136, RZ ;  /* 0x0000013603047824 */ /* 0x000fe200078e02ff */
[CC--:B0-----:R-:W-:Y:S02]  /*3b90*/  IADD3 R22, P2, R20.reuse, R16.reuse, RZ ;  /* 0x0000001014167210 */ /* 0x0c1fe40007f5e0ff */
[-C--:B-1----:R-:W-:Y:S02]  /*3ba0*/  IADD3 R6, P3, R5, R16.reuse, RZ ;  /* 0x0000001005067210 */ /* 0x082fe40007f7e0ff */
[-C--:B------:R-:W-:Y:S02]  /*3bb0*/  LEA.HI.X.SX32 R23, R29, R17.reuse, 0x1, P2 ;  /* 0x000000111d177211 */ /* 0x080fe400010f0eff */
[-C--:B------:R-:W-:Y:S01]  /*3bc0*/  LEA.HI.X.SX32 R7, R20, R17.reuse, 0x1, P3 ;  /* 0x0000001114077211 */ /* 0x080fe200018f0eff */
[----:B------:R-:W-:Y:S01]  /*3bd0*/  IMAD R18, R3, 0x132, RZ ;  /* 0x0000013203127824 */ /* 0x000fe200078e02ff */
[-C--:B------:R-:W-:Y:S01]  /*3be0*/  IADD3 R12, P6, R12, R16.reuse, RZ ;  /* 0x000000100c0c7210 */ /* 0x080fe20007fde0ff */
[----:B------:R0:W-:Y:S03]  /*3bf0*/  STL.64 [R1+0xd38], R10 ;  /* 0x000d380a01007387 */ /* 0x0001e60000100a00 */
[----:B------:R-:W-:Y:S01]  /*3c00*/  LEA.HI.X.SX32 R13, R5, R17, 0x1, P6 ;  /* 0x00000011050d7211 */ /* 0x000fe200030f0eff */
[----:B------:R-:W-:Y:S01]  /*3c10*/  STL.64 [R1+0xca0], R22 ;  /* 0x000ca01601007387 */ /* 0x000fe20000100a00 */
[----:B------:R-:W-:-:S03]  /*3c20*/  IADD3 R18, P5, R18, R16, RZ ;  /* 0x0000001012127210 */ /* 0x000fc60007fbe0ff */
[----:B------:R1:W-:Y:S01]  /*3c30*/  STL.64 [R1+0xb70], R6 ;  /* 0x000b700601007387 */ /* 0x0003e20000100a00 */
[-C--:B0-----:R-:W-:Y:S01]  /*3c40*/  IADD3 R10, P1, R4, R16.reuse, RZ ;  /* 0x00000010040a7210 */ /* 0x081fe20007f3e0ff */
[C---:B------:R-:W-:Y:S02]  /*3c50*/  IMAD R4, R3.reuse, 0x9a, RZ ;  /* 0x0000009a03047824 */ /* 0x040fe400078e02ff */
[----:B------:R0:W-:Y:S01]  /*3c60*/  STL.64 [R1+0x918], R12 ;  /* 0x0009180c01007387 */ /* 0x0001e20000100a00 */
[C---:B------:R-:W-:Y:S02]  /*3c70*/  IMAD R21, R3.reuse, 0x138, RZ ;  /* 0x0000013803157824 */ /* 0x040fe400078e02ff */
[C---:B-1----:R-:W-:Y:S02]  /*3c80*/  IMAD R7, R3.reuse, 0x13a, RZ ;  /* 0x0000013a03077824 */ /* 0x042fe400078e02ff */
[C---:B------:R-:W-:Y:S01]  /*3c90*/  IMAD R6, R3.reuse, 0x99, RZ ;  /* 0x0000009903067824 */ /* 0x040fe200078e02ff */
[-C--:B------:R-:W-:Y:S01]  /*3ca0*/  IADD3 R20, P3, R4, R16.reuse, RZ ;  /* 0x0000001004147210 */ /* 0x080fe20007f7e0ff */
[----:B------:R-:W-:Y:S01]  /*3cb0*/  IMAD R5, R3, 0x4d, RZ ;  /* 0x0000004d03057824 */ /* 0x000fe200078e02ff */
[----:B0-----:R-:W-:Y:S01]  /*3cc0*/  IADD3 R12, P6, R7, R16, RZ ;  /* 0x00000010070c7210 */ /* 0x001fe20007fde0ff */
[----:B------:R-:W-:Y:S01]  /*3cd0*/  IMAD R7, R3, 0x13c, RZ ;  /* 0x0000013c03077824 */ /* 0x000fe200078e02ff */
[----:B------:R-:W-:-:S02]  /*3ce0*/  LEA.HI.X.SX32 R19, R6, R17, 0x1, P5 ;  /* 0x0000001106137211 */ /* 0x000fc400028f0eff */
[-C--:B------:R-:W-:Y:S01]  /*3cf0*/  IADD3 R22, P2, R21, R16.reuse, RZ ;  /* 0x0000001015167210 */ /* 0x080fe20007f5e0ff */
[----:B------:R-:W-:Y:S01]  /*3d00*/  IMAD R6, R3, 0x4e, RZ ;  /* 0x0000004e03067824 */ /* 0x000fe200078e02ff */
[-C--:B------:R-:W-:Y:S01]  /*3d10*/  LEA.HI.X.SX32 R21, R5, R17.reuse, 0x1, P3 ;  /* 0x0000001105157211 */ /* 0x080fe200018f0eff */
[----:B------:R0:W-:Y:S01]  /*3d20*/  STL.64 [R1+0x910], R18 ;  /* 0x0009101201007387 */ /* 0x0001e20000100a00 */
[-C--:B------:R-:W-:Y:S01]  /*3d30*/  LEA.HI.X.SX32 R15, R4, R17.reuse, 0x1, P4 ;  /* 0x00000011040f7211 */ /* 0x080fe200020f0eff */
[----:B------:R-:W-:Y:S02]  /*3d40*/  IMAD R5, R3, 0x9b, RZ ;  /* 0x0000009b03057824 */ /* 0x000fe400078e02ff */
[----:B------:R1:W-:Y:S01]  /*3d50*/  STL.64 [R1+0xb68], R20 ;  /* 0x000b681401007387 */ /* 0x0003e20000100a00 */
[-C--:B0-----:R-:W-:Y:S01]  /*3d60*/  IADD3 R18, P5, R7, R16.reuse, RZ ;  /* 0x0000001007127210 */ /* 0x081fe20007fbe0ff */
[C---:B------:R-:W-:Y:S02]  /*3d70*/  IMAD R7, R3.reuse, 0x9c, RZ ;  /* 0x0000009c03077824 */ /* 0x040fe400078e02ff */
[----:B------:R0:W-:Y:S01]  /*3d80*/  STL.64 [R1+0x908], R14 ;  /* 0x0009080e01007387 */ /* 0x0001e20000100a00 */
[----:B-1----:R-:W-:Y:S01]  /*3d90*/  IADD3 R20, P3, R6, R16, RZ ;  /* 0x0000001006147210 */ /* 0x002fe20007f7e0ff */
[----:B------:R-:W-:Y:S01]  /*3da0*/  IMAD R4, R3, 0x13e, RZ ;  /* 0x0000013e03047824 */ /* 0x000fe200078e02ff */
[----:B------:R-:W-:-:S02]  /*3db0*/  LEA.HI.X.SX32 R11, R5, R17, 0x1, P1 ;  /* 0x00000011050b7211 */ /* 0x000fc400008f0eff */
[-C--:B------:R-:W-:Y:S02]  /*3dc0*/  LEA.HI.X.SX32 R21, R24, R17.reuse, 0x1, P3 ;  /* 0x0000001118157211 */ /* 0x080fe400018f0eff */
[CC--:B0-----:R-:W-:Y:S01]  /*3dd0*/  IADD3 R14, P4, R7.reuse, R16.reuse, RZ ;  /* 0x00000010070e7210 */ /* 0x0c1fe20007f9e0ff */
[----:B------:R0:W-:Y:S01]  /*3de0*/  STL.64 [R1+0x900], R10 ;  /* 0x0009000a01007387 */ /* 0x0001e20000100a00 */
[-C--:B------:R-:W-:Y:S02]  /*3df0*/  LEA.HI.X.SX32 R23, R7, R17.reuse, 0x1, P2 ;  /* 0x0000001107177211 */ /* 0x080fe400010f0eff */
[----:B------:R-:W-:Y:S01]  /*3e00*/  LEA.HI.X.SX32 R15, R6, R17, 0x1, P4 ;  /* 0x00000011060f7211 */ /* 0x000fe200020f0eff */
[C---:B------:R-:W-:Y:S01]  /*3e10*/  IMAD R6, R3.reuse, 0x142, RZ ;  /* 0x0000014203067824 */ /* 0x040fe200078e02ff */
[----:B------:R1:W-:Y:S01]  /*3e20*/  STL.64 [R1+0xc98], R20 ;  /* 0x000c981401007387 */ /* 0x0003e20000100a00 */
[C---:B------:R-:W-:Y:S02]  /*3e30*/  IMAD R5, R3.reuse, 0x140, RZ ;  /* 0x0000014003057824 */ /* 0x040fe400078e02ff */
[C---:B------:R-:W-:Y:S01]  /*3e40*/  IMAD R7, R3.reuse, 0x9d, RZ ;  /* 0x0000009d03077824 */ /* 0x040fe200078e02ff */
[----:B------:R2:W-:Y:S01]  /*3e50*/  STL.64 [R1+0xb60], R14 ;  /* 0x000b600e01007387 */ /* 0x0005e20000100a00 */
[----:B0-----:R-:W-:Y:S01]  /*3e60*/  IADD3 R10, P1, R4, R16, RZ ;  /* 0x00000010040a7210 */ /* 0x001fe20007f3e0ff */
[----:B------:R-:W-:-:S02]  /*3e70*/  IMAD R4, R3, 0x9e, RZ ;  /* 0x0000009e03047824 */ /* 0x000fc400078e02ff */
[----:B------:R0:W-:Y:S01]  /*3e80*/  STL.64 [R1+0x8f8], R22 ;  /* 0x0008f81601007387 */ /* 0x0001e20000100a00 */
[-C--:B------:R-:W-:Y:S02]  /*3e90*/  LEA.HI.X.SX32 R13, R7, R17.reuse, 0x1, P6 ;  /* 0x00000011070d7211 */ /* 0x080fe400030f0eff */
[-C--:B-1----:R-:W-:Y:S01]  /*3ea0*/  IADD3 R20, P3, R5, R16.reuse, RZ ;  /* 0x0000001005147210 */ /* 0x082fe20007f7e0ff */
[C---:B------:R-:W-:Y:S01]  /*3eb0*/  IMAD R5, R3.reuse, 0x144, RZ ;  /* 0x0000014403057824 */ /* 0x040fe200078e02ff */
[-C--:B--2---:R-:W-:Y:S02]  /*3ec0*/  IADD3 R14, P4, R4, R16.reuse, RZ ;  /* 0x00000010040e7210 */ /* 0x084fe40007f9e0ff */
[----:B0-----:R-:W-:Y:S01]  /*3ed0*/  IADD3 R22, P2, R6, R16, RZ ;  /* 0x0000001006167210 */ /* 0x001fe20007f5e0ff */
[C---:B------:R-:W-:Y:S01]  /*3ee0*/  IMAD R6, R3.reuse, 0x4f, RZ ;  /* 0x0000004f03067824 */ /* 0x040fe200078e02ff */
[----:B------:R0:W-:Y:S01]  /*3ef0*/  STL.64 [R1+0x8f0], R12 ;  /* 0x0008f00c01007387 */ /* 0x0001e20000100a00 */
[----:B------:R-:W-:Y:S01]  /*3f00*/  IMAD R7, R3, 0xa, RZ ;  /* 0x0000000a03077824 */ /* 0x000fe200078e02ff */
[----:B------:R-:W-:-:S02]  /*3f10*/  LEA.HI.X.SX32 R19, R4, R17, 0x1, P5 ;  /* 0x0000001104137211 */ /* 0x000fc400028f0eff */
[-C--:B------:R-:W-:Y:S01]  /*3f20*/  LEA.HI.X.SX32 R15, R6, R17.reuse, 0x1, P4 ;  /* 0x00000011060f7211 */ /* 0x080fe200020f0eff */
[----:B------:R-:W-:Y:S01]  /*3f30*/  IMAD R6, R3, 0x9f, RZ ;  /* 0x0000009f03067824 */ /* 0x000fe200078e02ff */
[-C--:B0-----:R-:W-:Y:S01]  /*3f40*/  IADD3 R12, P6, R5, R16.reuse, RZ ;  /* 0x00000010050c7210 */ /* 0x081fe20007fde0ff */
[C---:B------:R-:W-:Y:S02]  /*3f50*/  IMAD R5, R3.reuse, 0x14, RZ ;  /* 0x0000001403057824 */ /* 0x040fe400078e02ff */
[----:B------:R0:W-:Y:S01]  /*3f60*/  STL.64 [R1+0xb58], R14 ;  /* 0x000b580e01007387 */ /* 0x0001e20000100a00 */
[----:B------:R-:W-:Y:S01]  /*3f70*/  LEA.HI.X.SX32 R11, R6, R17, 0x1, P1 ;  /* 0x00000011060b7211 */ /* 0x000fe200008f0eff */
[C---:B------:R-:W-:Y:S02]  /*3f80*/  IMAD R24, R3.reuse, 0x28, RZ ;  /* 0x0000002803187824 */ /* 0x040fe400078e02ff */
[----:B------:R1:W-:Y:S01]  /*3f90*/  STL.64 [R1+0x8e8], R18 ;  /* 0x0008e81201007387 */ /* 0x0003e20000100a00 */
[----:B------:R-:W-:Y:S01]  /*3fa0*/  IMAD R4, R3, 0xa0, RZ ;  /* 0x000000a003047824 */ /* 0x000fe200078e02ff */
[----:B0-----:R-:W-:-:S02]  /*3fb0*/  IADD3 R14, P4, R7, R16, RZ ;  /* 0x00000010070e7210 */ /* 0x001fc40007f9e0ff */
[----:B-1----:R-:W-:Y:S02]  /*3fc0*/  IADD3 R18, P5, R5, R16, RZ ;  /* 0x0000001005127210 */ /* 0x002fe40007fbe0ff */
[-C--:B------:R-:W-:Y:S01]  /*3fd0*/  LEA.HI.X.SX32 R15, R25, R17.reuse, 0x1, P4 ;  /* 0x00000011190f7211 */ /* 0x080fe200020f0eff */
[----:B------:R0:W-:Y:S01]  /*3fe0*/  STL.64 [R1+0x8e0], R10 ;  /* 0x0008e00a01007387 */ /* 0x0001e20000100a00 */
[----:B------:R-:W-:Y:S01]  /*3ff0*/  LEA.HI.X.SX32 R19, R7, R17, 0x1, P5 ;  /* 0x0000001107137211 */ /* 0x000fe200028f0eff */
[C---:B------:R-:W-:Y:S02]  /*4000*/  IMAD R6, R3.reuse, 0x50, RZ ;  /* 0x0000005003067824 */ /* 0x040fe400078e02ff */
[----:B------:R1:W-:Y:S01]  /*4010*/  STL.64 [R1+0xda8], R14 ;  /* 0x000da80e01007387 */ /* 0x0003e20000100a00 */
[----:B------:R-:W-:-:S03]  /*4020*/  IMAD R7, R3, 0x146, RZ ;  /* 0x0000014603077824 */ /* 0x000fc600078e02ff */
[----:B------:R2:W-:Y:S01]  /*4030*/  STL.64 [R1+0xd80], R18 ;  /* 0x000d801201007387 */ /* 0x0005e20000100a00 */
[----:B0-----:R-:W-:-:S04]  /*4040*/  IADD3 R10, P1, R24, R16, RZ ;  /* 0x00000010180a7210 */ /* 0x001fc80007f3e0ff */
[-C--:B------:R-:W-:Y:S02]  /*4050*/  LEA.HI.X.SX32 R11, R5, R17.reuse, 0x1, P1 ;  /* 0x00000011050b7211 */ /* 0x080fe400008f0eff */
[-C--:B-1----:R-:W-:Y:S02]  /*4060*/  IADD3 R14, P4, R6, R16.reuse, RZ ;  /* 0x00000010060e7210 */ /* 0x082fe40007f9e0ff */
[-C--:B--2---:R-:W-:Y:S01]  /*4070*/  IADD3 R18, P5, R4, R16.reuse, RZ ;  /* 0x0000001004127210 */ /* 0x084fe20007fbe0ff */
[----:B------:R0:W-:Y:S01]  /*4080*/  STL.64 [R1+0xd30], R10 ;  /* 0x000d300a01007387 */ /* 0x0001e20000100a00 */
[-C--:B------:R-:W-:Y:S02]  /*4090*/  LEA.HI.X.SX32 R15, R24, R17.reuse, 0x1, P4 ;  /* 0x00000011180f7211 */ /* 0x080fe400020f0eff */
[-C--:B------:R-:W-:Y:S01]  /*40a0*/  LEA.HI.X.SX32 R19, R6, R17.reuse, 0x1, P5 ;  /* 0x0000001106137211 */ /* 0x080fe200028f0eff */
[C---:B------:R-:W-:Y:S02]  /*40b0*/  IMAD R6, R3.reuse, 0xa1, RZ ;  /* 0x000000a103067824 */ /* 0x040fe400078e02ff */
[----:B------:R-:W-:Y:S01]  /*40c0*/  IMAD R5, R3, 0x148, RZ ;  /* 0x0000014803057824 */ /* 0x000fe200078e02ff */
[----:B------:R1:W-:Y:S01]  /*40d0*/  STL.64 [R1+0xc90], R14 ;  /* 0x000c900e01007387 */ /* 0x0003e20000100a00 */
[----:B0-----:R-:W-:Y:S01]  /*40e0*/  IADD3 R10, P1, R7, R16, RZ ;  /* 0x00000010070a7210 */ /* 0x001fe20007f3e0ff */
[C---:B------:R-:W-:Y:S01]  /*40f0*/  IMAD R7, R3.reuse, 0xa2, RZ ;  /* 0x000000a203077824 */ /* 0x040fe200078e02ff */
[-C--:B------:R-:W-:Y:S01]  /*4100*/  LEA.HI.X.SX32 R23, R6, R17.reuse, 0x1, P2 ;  /* 0x0000001106177211 */ /* 0x080fe200010f0eff */
[----:B------:R0:W-:Y:S01]  /*4110*/  STL.64 [R1+0xb50], R18 ;  /* 0x000b501201007387 */ /* 0x0001e20000100a00 */
[----:B------:R-:W-:Y:S01]  /*4120*/  IMAD R6, R3, 0x51, RZ ;  /* 0x0000005103067824 */ /* 0x000fe200078e02ff */
[----:B------:R-:W-:-:S02]  /*4130*/  LEA.HI.X.SX32 R21, R4, R17, 0x1, P3 ;  /* 0x0000001104157211 */ /* 0x000fc400018f0eff */
[-C--:B-1----:R-:W-:Y:S01]  /*4140*/  IADD3 R14, P4, R5, R16.reuse, RZ ;  /* 0x00000010050e7210 */ /* 0x082fe20007f9e0ff */
[C---:B------:R-:W-:Y:S02]  /*4150*/  IMAD R5, R3.reuse, 0x14a, RZ ;  /* 0x0000014a03057824 */ /* 0x040fe400078e02ff */
[----:B------:R-:W-:Y:S01]  /*4160*/  IMAD R4, R3, 0x14c, RZ ;  /* 0x0000014c03047824 */ /* 0x000fe200078e02ff */
[-C--:B0-----:R-:W-:Y:S01]  /*4170*/  IADD3 R18, P5, R7, R16.reuse, RZ ;  /* 0x0000001007127210 */ /* 0x081fe20007fbe0ff */
[----:B------:R0:W-:Y:S03]  /*4180*/  STL.64 [R1+0x8d8], R20 ;  /* 0x0008d81401007387 */ /* 0x0001e60000100a00 */
[-C--:B------:R-:W-:Y:S01]  /*4190*/  LEA.HI.X.SX32 R19, R6, R17.reuse, 0x1, P5 ;  /* 0x0000001106137211 */ /* 0x080fe200028f0eff */
[C---:B------:R-:W-:Y:S01]  /*41a0*/  IMAD R6, R3.reuse, 0xa3, RZ ;  /* 0x000000a303067824 */ /* 0x040fe200078e02ff */
[----:B------:R-:W-:Y:S01]  /*41b0*/  IADD3 R24, P2, R4, R16, RZ ;  /* 0x0000001004187210 */ /* 0x000fe20007f5e0ff */
[----:B------:R-:W-:Y:S01]  /*41c0*/  IMAD R4, R3, 0xa4, RZ ;  /* 0x000000a403047824 */ /* 0x000fe200078e02ff */
[-C--:B------:R-:W-:Y:S01]  /*41d0*/  LEA.HI.X.SX32 R13, R7, R17.reuse, 0x1, P6 ;  /* 0x00000011070d7211 */ /* 0x080fe200030f0eff */
[----:B------:R1:W-:Y:S01]  /*41e0*/  STL.64 [R1+0x8d0], R22 ;  /* 0x0008d01601007387 */ /* 0x0003e20000100a00 */
[----:B------:R-:W-:-:S02]  /*41f0*/  LEA.HI.X.SX32 R11, R6, R17, 0x1, P1 ;  /* 0x00000011060b7211 */ /* 0x000fc400008f0eff */
[----:B0-----:R-:W-:Y:S01]  /*4200*/  IADD3 R20, P3, R5, R16, RZ ;  /* 0x0000001005147210 */ /* 0x001fe20007f7e0ff */
[C---:B------:R-:W-:Y:S01]  /*4210*/  IMAD R5, R3.reuse, 0x52, RZ ;  /* 0x0000005203057824 */ /* 0x040fe200078e02ff */
[----:B------:R0:W-:Y:S04]  /*4220*/  STL.64 [R1+0xb48], R18 ;  /* 0x000b481201007387 */ /* 0x0001e80000100a00 */
[----:B------:R2:W-:Y:S01]  /*4230*/  STL.64 [R1+0x8c8], R12 ;  /* 0x0008c80c01007387 */ /* 0x0005e20000100a00 */
[----:B-1----:R-:W-:-:S03]  /*4240*/  IMAD R22, R3, 0x29, RZ ;  /* 0x0000002903167824 */ /* 0x002fc600078e02ff */
[----:B------:R1:W-:Y:S01]  /*4250*/  STL.64 [R1+0x8c0], R10 ;  /* 0x0008c00a01007387 */ /* 0x0003e20000100a00 */
[-C--:B0-----:R-:W-:Y:S02]  /*4260*/  IADD3 R18, P5, R5, R16.reuse, RZ ;  /* 0x0000001005127210 */ /* 0x081fe40007fbe0ff */
[-C--:B--2---:R-:W-:Y:S02]  /*4270*/  IADD3 R12, P6, R4, R16.reuse, RZ ;  /* 0x00000010040c7210 */ /* 0x084fe40007fde0ff */
[-C--:B------:R-:W-:Y:S01]  /*4280*/  LEA.HI.X.SX32 R19, R22, R17.reuse, 0x1, P5 ;  /* 0x0000001116137211 */ /* 0x080fe200028f0eff */
[----:B-1----:R-:W-:Y:S01]  /*4290*/  IMAD R11, R3, 0x150, RZ ;  /* 0x00000150030b7824 */ /* 0x002fe200078e02ff */
[----:B------:R-:W-:Y:S01]  /*42a0*/  LEA.HI.X.SX32 R13, R5, R17, 0x1, P6 ;  /* 0x00000011050d7211 */ /* 0x000fe200030f0eff */
[----:B------:R-:W-:Y:S02]  /*42b0*/  IMAD R10, R3, 0xa6, RZ ;  /* 0x000000a6030a7824 */ /* 0x000fe400078e02ff */
[----:B------:R0:W-:Y:S01]  /*42c0*/  STL.64 [R1+0xc88], R18 ;  /* 0x000c881201007387 */ /* 0x0001e20000100a00 */
[----:B------:R-:W-:Y:S01]  /*42d0*/  IADD3 R22, P5, R11, R16, RZ ;  /* 0x000000100b167210 */ /* 0x000fe20007fbe0ff */
[----:B------:R-:W-:-:S02]  /*42e0*/  IMAD R11, R3, 0xa5, RZ ;  /* 0x000000a5030b7824 */ /* 0x000fc400078e02ff */
[----:B------:R1:W-:Y:S01]  /*42f0*/  STL.64 [R1+0xb40], R12 ;  /* 0x000b400c01007387 */ /* 0x0003e20000100a00 */
[-C--:B------:R-:W-:Y:S02]  /*4300*/  LEA.HI.X.SX32 R15, R4, R17.reuse, 0x1, P4 ;  /* 0x00000011040f7211 */ /* 0x080fe400020f0eff */
[----:B------:R-:W-:Y:S01]  /*4310*/  LEA.HI.X.SX32 R21, R11, R17, 0x1, P3 ;  /* 0x000000110b157211 */ /* 0x000fe200018f0eff */
[C---:B0-----:R-:W-:Y:S01]  /*4320*/  IMAD R18, R3.reuse, 0x53, RZ ;  /* 0x0000005303127824 */ /* 0x041fe200078e02ff */
[----:B-1----:R-:W-:Y:S01]  /*4330*/  IADD3 R12, P6, R10, R16, RZ ;  /* 0x000000100a0c7210 */ /* 0x002fe20007fde0ff */
[----:B------:R-:W-:-:S03]  /*4340*/  IMAD R7, R3, 0x14e, RZ ;  /* 0x0000014e03077824 */ /* 0x000fc600078e02ff */
[----:B------:R-:W-:Y:S01]  /*4350*/  LEA.HI.X.SX32 R13, R18, R17, 0x1, P6 ;  /* 0x00000011120d7211 */ /* 0x000fe200030f0eff */
[----:B------:R-:W-:Y:S01]  /*4360*/  STL.64 [R1+0x8b8], R14 ;  /* 0x0008b80e01007387 */ /* 0x000fe20000100a00 */
[----:B------:R-:W-:-:S03]  /*4370*/  IADD3 R6, P1, R7, R16, RZ ;  /* 0x0000001007067210 */ /* 0x000fc60007f3e0ff */
[----:B------:R-:W-:Y:S04]  /*4380*/  STL.64 [R1+0x8b0], R20 ;  /* 0x0008b01401007387 */ /* 0x000fe80000100a00 */
[----:B------:R0:W-:Y:S01]  /*4390*/  STL.64 [R1+0xb38], R12 ;  /* 0x000b380c01007387 */ /* 0x0001e20000100a00 */
[----:B------:R-:W-:Y:S01]  /*43a0*/  LEA.HI.X.SX32 R25, R10, R17, 0x1, P2 ;  /* 0x000000110a197211 */ /* 0x000fe200010f0eff */
[C---:B------:R-:W-:Y:S02]  /*43b0*/  IMAD R11, R3.reuse, 0x2a, RZ ;  /* 0x0000002a030b7824 */ /* 0x040fe400078e02ff */
[C---:B0-----:R-:W-:Y:S02]  /*43c0*/  IMAD R12, R3.reuse, 0xa7, RZ ;  /* 0x000000a7030c7824 */ /* 0x041fe400078e02ff */
[----:B------:R-:W-:-:S03]  /*43d0*/  IMAD R21, R3, 0xa8, RZ ;  /* 0x000000a803157824 */ /* 0x000fc600078e02ff */
[-C--:B------:R-:W-:Y:S01]  /*43e0*/  LEA.HI.X.SX32 R7, R12, R17.reuse, 0x1, P1 ;  /* 0x000000110c077211 */ /* 0x080fe200008f0eff */
[----:B------:R0:W-:Y:S01]  /*43f0*/  STL.64 [R1+0x8a8], R24 ;  /* 0x0008a81801007387 */ /* 0x0001e20000100a00 */
[----:B------:R-:W-:Y:S01]  /*4400*/  IMAD R10, R3, 0x15, RZ ;  /* 0x00000015030a7824 */ /* 0x000fe200078e02ff */
[-C--:B------:R-:W-:Y:S01]  /*4410*/  IADD3 R26, P6, R11, R16.reuse, RZ ;  /* 0x000000100b1a7210 */ /* 0x080fe20007fde0ff */
[C---:B------:R-:W-:Y:S01]  /*4420*/  IMAD R18, R3.reuse, 0x54, RZ ;  /* 0x0000005403127824 */ /* 0x040fe200078e02ff */
[----:B------:R1:W-:Y:S01]  /*4430*/  STL.64 [R1+0x8a0], R6 ;  /* 0x0008a00601007387 */ /* 0x0003e20000100a00 */
[C---:B------:R-:W-:Y:S01]  /*4440*/  IMAD R20, R3.reuse, 0xaa, RZ ;  /* 0x000000aa03147824 */ /* 0x040fe200078e02ff */
[-C--:B------:R-:W-:Y:S01]  /*4450*/  LEA.HI.X.SX32 R27, R10, R17.reuse, 0x1, P6 ;  /* 0x000000110a1b7211 */ /* 0x080fe200030f0eff */
[----:B------:R-:W-:Y:S01]  /*4460*/  IMAD R5, R3, 0x152, RZ ;  /* 0x0000015203057824 */ /* 0x000fe200078e02ff */
[----:B------:R-:W-:Y:S02]  /*4470*/  LEA.HI.X.SX32 R23, R21, R17, 0x1, P5 ;  /* 0x0000001115177211 */ /* 0x000fe400028f0eff */
[----:B0-----:R-:W-:-:S02]  /*4480*/  IADD3 R24, P2, R18, R16, RZ ;  /* 0x0000001012187210 */ /* 0x001fc40007f5e0ff */
[----:B-1----:R-:W-:-:S04]  /*4490*/  IADD3 R6, P1, R21, R16, RZ ;  /* 0x0000001015067210 */ /* 0x002fc80007f3e0ff */
[-C--:B------:R-:W-:Y:S01]  /*44a0*/  LEA.HI.X.SX32 R7, R18, R17.reuse, 0x1, P1 ;  /* 0x0000001112077211 */ /* 0x080fe200008f0eff */
[----:B------:R-:W-:Y:S01]  /*44b0*/  STL.64 [R1+0xd28], R26 ;  /* 0x000d281a01007387 */ /* 0x000fe20000100a00 */
[-C--:B------:R-:W-:Y:S01]  /*44c0*/  LEA.HI.X.SX32 R25, R11, R17.reuse, 0x1, P2 ;  /* 0x000000110b197211 */ /* 0x080fe200010f0eff */
[C---:B------:R-:W-:Y:S01]  /*44d0*/  IMAD R21, R3.reuse, 0x55, RZ ;  /* 0x0000005503157824 */ /* 0x040fe200078e02ff */
[-C--:B------:R-:W-:Y:S01]  /*44e0*/  IADD3 R18, P1, R20, R16.reuse, RZ ;  /* 0x0000001014127210 */ /* 0x080fe20007f3e0ff */
[C---:B------:R-:W-:Y:S01]  /*44f0*/  IMAD R14, R3.reuse, 0x154, RZ ;  /* 0x00000154030e7824 */ /* 0x040fe200078e02ff */
[----:B------:R0:W-:Y:S01]  /*4500*/  STL.64 [R1+0xb30], R6 ;  /* 0x000b300601007387 */ /* 0x0001e20000100a00 */
[----:B------:R-:W-:Y:S01]  /*4510*/  IMAD R12, R3, 0x156, RZ ;  /* 0x00000156030c7824 */ /* 0x000fe200078e02ff */
[-C--:B------:R-:W-:Y:S02]  /*4520*/  IADD3 R4, P4, R5, R16.reuse, RZ ;  /* 0x0000001005047210 */ /* 0x080fe40007f9e0ff */
[----:B------:R-:W-:Y:S01]  /*4530*/  STL.64 [R1+0xc80], R24 ;  /* 0x000c801801007387 */ /* 0x000fe20000100a00 */
[----:B------:R-:W-:Y:S01]  /*4540*/  LEA.HI.X.SX32 R19, R21, R17, 0x1, P1 ;  /* 0x0000001115137211 */ /* 0x000fe200008f0eff */
[C---:B------:R-:W-:Y:S01]  /*4550*/  IMAD R21, R3.reuse, 0xab, RZ ;  /* 0x000000ab03157824 */ /* 0x040fe200078e02ff */
[----:B------:R-:W-:Y:S01]  /*4560*/  IADD3 R14, P3, R14, R16, RZ ;  /* 0x000000100e0e7210 */ /* 0x000fe20007f7e0ff */
[----:B------:R1:W-:Y:S01]  /*4570*/  STL.64 [R1+0x898], R22 ;  /* 0x0008981601007387 */ /* 0x0003e20000100a00 */
[----:B0-----:R-:W-:-:S02]  /*4580*/  IMAD R6, R3, 0x15a, RZ ;  /* 0x0000015a03067824 */ /* 0x001fc400078e02ff */
[----:B------:R-:W-:Y:S01]  /*4590*/  IMAD R7, R3, 0xa9, RZ ;  /* 0x000000a903077824 */ /* 0x000fe200078e02ff */
[----:B------:R-:W-:-:S04]  /*45a0*/  IADD3 R12, P6, R12, R16, RZ ;  /* 0x000000100c0c7210 */ /* 0x000fc80007fde0ff */
[-C--:B------:R-:W-:Y:S02]  /*45b0*/  LEA.HI.X.SX32 R5, R7, R17.reuse, 0x1, P4 ;  /* 0x0000001107057211 */ /* 0x080fe400020f0eff */
[----:B-1----:R-:W-:Y:S01]  /*45c0*/  IADD3 R22, P5, R6, R16, RZ ;  /* 0x0000001006167210 */ /* 0x002fe20007fbe0ff */
[----:B------:R-:W-:Y:S01]  /*45d0*/  IMAD R6, R3, 0x15c, RZ ;  /* 0x0000015c03067824 */ /* 0x000fe200078e02ff */
[-C--:B------:R-:W-:Y:S01]  /*45e0*/  LEA.HI.X.SX32 R15, R20, R17.reuse, 0x1, P3 ;  /* 0x00000011140f7211 */ /* 0x080fe200018f0eff */
[----:B------:R0:W-:Y:S01]  /*45f0*/  STL.64 [R1+0x890], R4 ;  /* 0x0008900401007387 */ /* 0x0001e20000100a00 */
[----:B------:R-:W-:Y:S01]  /*4600*/  LEA.HI.X.SX32 R13, R21, R17, 0x1, P6 ;  /* 0x00000011150d7211 */ /* 0x000fe200030f0eff */
[C---:B------:R-:W-:Y:S02]  /*4610*/  IMAD R7, R3.reuse, 0x56, RZ ;  /* 0x0000005603077824 */ /* 0x040fe400078e02ff */
[----:B------:R1:W-:Y:S01]  /*4620*/  STL.64 [R1+0xb28], R18 ;  /* 0x000b281201007387 */ /* 0x0003e20000100a00 */
[----:B------:R-:W-:-:S03]  /*4630*/  IMAD R10, R3, 0x158, RZ ;  /* 0x00000158030a7824 */ /* 0x000fc600078e02ff */
[----:B------:R2:W-:Y:S01]  /*4640*/  STL.64 [R1+0x888], R14 ;  /* 0x0008880e01007387 */ /* 0x0005e20000100a00 */
[-C--:B0-----:R-:W-:Y:S01]  /*4650*/  IADD3 R4, P4, R6, R16.reuse, RZ ;  /* 0x0000001006047210 */ /* 0x081fe20007f9e0ff */
[C---:B------:R-:W-:Y:S02]  /*4660*/  IMAD R6, R3.reuse, 0xac, RZ ;  /* 0x000000ac03067824 */ /* 0x040fe400078e02ff */
[----:B------:R0:W-:Y:S01]  /*4670*/  STL.64 [R1+0x880], R12 ;  /* 0x0008800c01007387 */ /* 0x0001e20000100a00 */
[----:B------:R-:W-:Y:S01]  /*4680*/  IMAD R20, R3, 0x15e, RZ ;  /* 0x0000015e03147824 */ /* 0x000fe200078e02ff */
[-C--:B-1----:R-:W-:Y:S02]  /*4690*/  IADD3 R18, P1, R7, R16.reuse, RZ ;  /* 0x0000001007127210 */ /* 0x082fe40007f3e0ff */
[-C--:B--2---:R-:W-:Y:S01]  /*46a0*/  IADD3 R14, P3, R6, R16.reuse, RZ ;  /* 0x00000010060e7210 */ /* 0x084fe20007f7e0ff */
[----:B0-----:R-:W-:Y:S01]  /*46b0*/  IMAD R13, R3, 0x2b, RZ ;  /* 0x0000002b030d7824 */ /* 0x001fe200078e02ff */
[----:B------:R-:W-:-:S02]  /*46c0*/  IADD3 R10, P2, R10, R16, RZ ;  /* 0x000000100a0a7210 */ /* 0x000fc40007f5e0ff */
[----:B------:R-:W-:Y:S02]  /*46d0*/  IADD3 R24, P6, R20, R16, RZ ;  /* 0x0000001014187210 */ /* 0x000fe40007fde0ff */
[-C--:B------:R-:W-:Y:S01]  /*46e0*/  LEA.HI.X.SX32 R19, R13, R17.reuse, 0x1, P1 ;  /* 0x000000110d137211 */ /* 0x080fe200008f0eff */
[----:B------:R-:W-:Y:S01]  /*46f0*/  IMAD R20, R3, 0xae, RZ ;  /* 0x000000ae03147824 */ /* 0x000fe200078e02ff */
[-C--:B------:R-:W-:Y:S02]  /*4700*/  LEA.HI.X.SX32 R15, R7, R17.reuse, 0x1, P3 ;  /* 0x00000011070f7211 */ /* 0x080fe400018f0eff */
[----:B------:R-:W-:Y:S01]  /*4710*/  LEA.HI.X.SX32 R11, R6, R17, 0x1, P2 ;  /* 0x00000011060b7211 */ /* 0x000fe200010f0eff */
[----:B------:R0:W-:Y:S01]  /*4720*/  STL.64 [R1+0xc78], R18 ;  /* 0x000c781201007387 */ /* 0x0001e20000100a00 */
[----:B------:R-:W-:-:S03]  /*4730*/  IMAD R6, R3, 0xad, RZ ;  /* 0x000000ad03067824 */ /* 0x000fc600078e02ff */
[----:B------:R1:W-:Y:S02]  /*4740*/  STL.64 [R1+0xb20], R14 ;  /* 0x000b200e01007387 */ /* 0x0003e40000100a00 */
[-C--:B------:R-:W-:Y:S01]  /*4750*/  LEA.HI.X.SX32 R23, R6, R17.reuse, 0x1, P5 ;  /* 0x0000001106177211 */ /* 0x080fe200028f0eff */
[----:B0-----:R-:W-:Y:S01]  /*4760*/  IMAD R19, R3, 0x57, RZ ;  /* 0x0000005703137824 */ /* 0x001fe200078e02ff */
[C---:B-1----:R-:W-:Y:S02]  /*4770*/  IADD3 R14, P3, R20.reuse, R16, RZ ;  /* 0x00000010140e7210 */ /* 0x042fe40007f7e0ff */
[-C--:B------:R-:W-:Y:S02]  /*4780*/  LEA.HI.X.SX32 R5, R20, R17.reuse, 0x1, P4 ;  /* 0x0000001114057211 */ /* 0x080fe400020f0eff */
[----:B------:R-:W-:Y:S01]  /*4790*/  LEA.HI.X.SX32 R15, R19, R17, 0x1, P3 ;  /* 0x00000011130f7211 */ /* 0x000fe200018f0eff */
[----:B------:R-:W-:Y:S01]  /*47a0*/  STL.64 [R1+0x878], R10 ;  /* 0x0008780a01007387 */ /* 0x000fe20000100a00 */
[----:B------:R-:W-:-:S03]  /*47b0*/  IMAD R18, R3, 0x16, RZ ;  /* 0x0000001603127824 */ /* 0x000fc600078e02ff */
[----:B------:R0:W-:Y:S04]  /*47c0*/  STL.64 [R1+0x870], R22 ;  /* 0x0008701601007387 */ /* 0x0001e80000100a00 */
[----:B------:R1:W-:Y:S04]  /*47d0*/  STL.64 [R1+0xb18], R14 ;  /* 0x000b180e01007387 */ /* 0x0003e80000100a00 */
[----:B------:R2:W-:Y:S01]  /*47e0*/  STL.64 [R1+0x868], R4 ;  /* 0x0008680401007387 */ /* 0x0005e20000100a00 */
[C---:B0-----:R-:W-:Y:S02]  /*47f0*/  IMAD R22, R3.reuse, 0xaf, RZ ;  /* 0x000000af03167824 */ /* 0x041fe400078e02ff */
[C---:B------:R-:W-:Y:S01]  /*4800*/  IMAD R19, R3.reuse, 0x2c, RZ ;  /* 0x0000002c03137824 */ /* 0x040fe200078e02ff */
[----:B-1----:R-:W-:Y:S01]  /*4810*/  IADD3 R14, P3, R18, R16, RZ ;  /* 0x00000010120e7210 */ /* 0x002fe20007f7e0ff */
[C---:B--2---:R-:W-:Y:S01]  /*4820*/  IMAD R5, R3.reuse, 0xb, RZ ;  /* 0x0000000b03057824 */ /* 0x044fe200078e02ff */
[----:B------:R-:W-:Y:S01]  /*4830*/  LEA.HI.X.SX32 R25, R22, R17, 0x1, P6 ;  /* 0x0000001116197211 */ /* 0x000fe200030f0eff */
[----:B------:R-:W-:-:S02]  /*4840*/  IMAD R4, R3, 0x58, RZ ;  /* 0x0000005803047824 */ /* 0x000fc400078e02ff */
[----:B------:R-:W-:Y:S01]  /*4850*/  IMAD R23, R3, 0xb0, RZ ;  /* 0x000000b003177824 */ /* 0x000fe200078e02ff */
[-C--:B------:R-:W-:Y:S01]  /*4860*/  LEA.HI.X.SX32 R15, R5, R17.reuse, 0x1, P3 ;  /* 0x00000011050f7211 */ /* 0x080fe200018f0eff */
[----:B------:R-:W-:Y:S01]  /*4870*/  IMAD R12, R3, 0x160, RZ ;  /* 0x00000160030c7824 */ /* 0x000fe200078e02ff */
[-C--:B------:R-:W-:Y:S01]  /*4880*/  IADD3 R20, P4, R19, R16.reuse, RZ ;  /* 0x0000001013147210 */ /* 0x080fe20007f9e0ff */
[C---:B------:R-:W-:Y:S01]  /*4890*/  IMAD R7, R3.reuse, 0x162, RZ ;  /* 0x0000016203077824 */ /* 0x040fe200078e02ff */
[----:B------:R0:W-:Y:S01]  /*48a0*/  STL.64 [R1+0x860], R24 ;  /* 0x0008601801007387 */ /* 0x0001e20000100a00 */
[C---:B------:R-:W-:Y:S01]  /*48b0*/  IMAD R22, R3.reuse, 0xb1, RZ ;  /* 0x000000b103167824 */ /* 0x040fe200078e02ff */
[-C--:B------:R-:W-:Y:S02]  /*48c0*/  IADD3 R12, P1, R12, R16.reuse, RZ ;  /* 0x000000100c0c7210 */ /* 0x080fe40007f3e0ff */
[----:B------:R1:W-:Y:S01]  /*48d0*/  STL.64 [R1+0xd78], R14 ;  /* 0x000d780e01007387 */ /* 0x0003e20000100a00 */
[----:B------:R-:W-:Y:S01]  /*48e0*/  LEA.HI.X.SX32 R21, R18, R17, 0x1, P4 ;  /* 0x0000001112157211 */ /* 0x000fe200020f0eff */
[----:B------:R-:W-:Y:S01]  /*48f0*/  IMAD R5, R3, 0x166, RZ ;  /* 0x0000016603057824 */ /* 0x000fe200078e02ff */
[----:B------:R-:W-:-:S02]  /*4900*/  IADD3 R10, P2, R7, R16, RZ ;  /* 0x00000010070a7210 */ /* 0x000fc40007f5e0ff */
[CC--:B0-----:R-:W-:Y:S02]  /*4910*/  IADD3 R24, P6, R4.reuse, R16.reuse, RZ ;  /* 0x0000001004187210 */ /* 0x0c1fe40007fde0ff */
[----:B-1----:R-:W-:Y:S02]  /*4920*/  IADD3 R14, P3, R23, R16, RZ ;  /* 0x00000010170e7210 */ /* 0x002fe40007f7e0ff */
[-C--:B------:R-:W-:Y:S02]  /*4930*/  LEA.HI.X.SX32 R25, R19, R17.reuse, 0x1, P6 ;  /* 0x0000001113197211 */ /* 0x080fe400030f0eff */
[-C--:B------:R-:W-:Y:S01]  /*4940*/  LEA.HI.X.SX32 R15, R4, R17.reuse, 0x1, P3 ;  /* 0x00000011040f7211 */ /* 0x080fe200018f0eff */
[----:B------:R0:W-:Y:S01]  /*4950*/  STL.64 [R1+0xd20], R20 ;  /* 0x000d201401007387 */ /* 0x0001e20000100a00 */
[-C--:B------:R-:W-:Y:S01]  /*4960*/  LEA.HI.X.SX32 R13, R23, R17.reuse, 0x1, P1 ;  /* 0x00000011170d7211 */ /* 0x080fe200008f0eff */
[C---:B------:R-:W-:Y:S01]  /*4970*/  IMAD R4, R3.reuse, 0x16a, RZ ;  /* 0x0000016a03047824 */ /* 0x040fe200078e02ff */
[----:B------:R-:W-:Y:S01]  /*4980*/  LEA.HI.X.SX32 R11, R22, R17, 0x1, P2 ;  /* 0x00000011160b7211 */ /* 0x000fe200010f0eff */
[----:B------:R-:W-:Y:S01]  /*4990*/  STL.64 [R1+0xc70], R24 ;  /* 0x000c701801007387 */ /* 0x000fe20000100a00 */
[----:B------:R-:W-:-:S03]  /*49a0*/  IMAD R7, R3, 0x164, RZ ;  /* 0x0000016403077824 */ /* 0x000fc600078e02ff */
[----:B------:R1:W-:Y:S01]  /*49b0*/  STL.64 [R1+0xb10], R14 ;  /* 0x000b100e01007387 */ /* 0x0003e20000100a00 */
[-C--:B0-----:R-:W-:Y:S01]  /*49c0*/  IADD3 R20, P4, R5, R16.reuse, RZ ;  /* 0x0000001005147210 */ /* 0x081fe20007f9e0ff */
[----:B------:R-:W-:Y:S02]  /*49d0*/  IMAD R5, R3, 0xb2, RZ ;  /* 0x000000b203057824 */ /* 0x000fe400078e02ff */
[----:B------:R0:W-:Y:S01]  /*49e0*/  STL.64 [R1+0x858], R12 ;  /* 0x0008580c01007387 */ /* 0x0001e20000100a00 */
[----:B------:R-:W-:-:S03]  /*49f0*/  IADD3 R6, P5, R7, R16, RZ ;  /* 0x0000001007067210 */ /* 0x000fc60007fbe0ff */
[----:B------:R2:W-:Y:S01]  /*4a00*/  STL.64 [R1+0x850], R10 ;  /* 0x0008500a01007387 */ /* 0x0005e20000100a00 */
[-C--:B-1----:R-:W-:Y:S02]  /*4a10*/  IADD3 R14, P3, R5, R16.reuse, RZ ;  /* 0x00000010050e7210 */ /* 0x082fe40007f7e0ff */
[-C--:B0-----:R-:W-:Y:S01]  /*4a20*/  IADD3 R12, P1, R4, R16.reuse, RZ ;  /* 0x00000010040c7210 */ /* 0x081fe20007f3e0ff */
[C---:B------:R-:W-:Y:S02]  /*4a30*/  IMAD R4, R3.reuse, 0x16c, RZ ;  /* 0x0000016c03047824 */ /* 0x040fe400078e02ff */
[----:B--2---:R-:W-:Y:S01]  /*4a40*/  IMAD R11, R3, 0x59, RZ ;  /* 0x00000059030b7824 */ /* 0x004fe200078e02ff */
[-C--:B------:R-:W-:Y:S02]  /*4a50*/  LEA.HI.X.SX32 R7, R5, R17.reuse, 0x1, P5 ;  /* 0x0000001105077211 */ /* 0x080fe400028f0eff */
[----:B------:R-:W-:Y:S02]  /*4a60*/  IADD3 R24, P2, R4, R16, RZ ;  /* 0x0000001004187210 */ /* 0x000fe40007f5e0ff */
[----:B------:R-:W-:Y:S01]  /*4a70*/  LEA.HI.X.SX32 R15, R11, R17, 0x1, P3 ;  /* 0x000000110b0f7211 */ /* 0x000fe200018f0eff */
[----:B------:R-:W-:-:S02]  /*4a80*/  IMAD R4, R3, 0xb4, RZ ;  /* 0x000000b403047824 */ /* 0x000fc400078e02ff */
[C---:B------:R-:W-:Y:S02]  /*4a90*/  IMAD R11, R3.reuse, 0xb3, RZ ;  /* 0x000000b3030b7824 */ /* 0x040fe400078e02ff */
[C---:B------:R-:W-:Y:S01]  /*4aa0*/  IMAD R10, R3.reuse, 0x5a, RZ ;  /* 0x0000005a030a7824 */ /* 0x040fe200078e02ff */
[----:B------:R0:W-:Y:S01]  /*4ab0*/  STL.64 [R1+0xb08], R14 ;  /* 0x000b080e01007387 */ /* 0x0001e20000100a00 */
[----:B------:R-:W-:Y:S01]  /*4ac0*/  IMAD R18, R3, 0x168, RZ ;  /* 0x0000016803127824 */ /* 0x000fe200078e02ff */
[----:B------:R-:W-:Y:S01]  /*4ad0*/  LEA.HI.X.SX32 R21, R11, R17, 0x1, P4 ;  /* 0x000000110b157211 */ /* 0x000fe200020f0eff */
[C---:B------:R-:W-:Y:S01]  /*4ae0*/  IMAD R22, R3.reuse, 0x2d, RZ ;  /* 0x0000002d03167824 */ /* 0x040fe200078e02ff */
[----:B------:R1:W-:Y:S01]  /*4af0*/  STL.64 [R1+0x848], R6 ;  /* 0x0008480601007387 */ /* 0x0003e20000100a00 */
[----:B------:R-:W-:Y:S01]  /*4b00*/  IMAD R5, R3, 0x16e, RZ ;  /* 0x0000016e03057824 */ /* 0x000fe200078e02ff */
[-C--:B------:R-:W-:Y:S02]  /*4b10*/  IADD3 R18, P6, R18, R16.reuse, RZ ;  /* 0x0000001012127210 */ /* 0x080fe40007fde0ff */
[----:B------:R2:W-:Y:S01]  /*4b20*/  STL.64 [R1+0x840], R20 ;  /* 0x0008401401007387 */ /* 0x0005e20000100a00 */
[----:B0-----:R-:W-:-:S02]  /*4b30*/  IADD3 R14, P3, R10, R16, RZ ;  /* 0x000000100a0e7210 */ /* 0x001fc40007f7e0ff */
[-C--:B-1----:R-:W-:Y:S02]  /*4b40*/  IADD3 R6, P5, R4, R16.reuse, RZ ;  /* 0x0000001004067210 */ /* 0x082fe40007fbe0ff */
[-C--:B------:R-:W-:Y:S02]  /*4b50*/  LEA.HI.X.SX32 R15, R22, R17.reuse, 0x1, P3 ;  /* 0x00000011160f7211 */ /* 0x080fe400018f0eff */
[-C--:B------:R-:W-:Y:S01]  /*4b60*/  LEA.HI.X.SX32 R7, R10, R17.reuse, 0x1, P5 ;  /* 0x000000110a077211 */ /* 0x080fe200028f0eff */
[----:B------:R-:W-:Y:S01]  /*4b70*/  IMAD R10, R3, 0x172, RZ ;  /* 0x00000172030a7824 */ /* 0x000fe200078e02ff */
[-C--:B--2---:R-:W-:Y:S01]  /*4b80*/  IADD3 R20, P4, R5, R16.reuse, RZ ;  /* 0x0000001005147210 */ /* 0x084fe20007f9e0ff */
[C---:B------:R-:W-:Y:S01]  /*4b90*/  IMAD R5, R3.reuse, 0xb6, RZ ;  /* 0x000000b603057824 */ /* 0x040fe200078e02ff */
[-C--:B------:R-:W-:Y:S01]  /*4ba0*/  LEA.HI.X.SX32 R19, R4, R17.reuse, 0x1, P6 ;  /* 0x0000001104137211 */ /* 0x080fe200030f0eff */
[----:B------:R-:W-:Y:S01]  /*4bb0*/  STL.64 [R1+0xc68], R14 ;  /* 0x000c680e01007387 */ /* 0x000fe20000100a00 */
[C---:B------:R-:W-:Y:S01]  /*4bc0*/  IMAD R4, R3.reuse, 0xb5, RZ ;  /* 0x000000b503047824 */ /* 0x040fe200078e02ff */
[----:B------:R-:W-:Y:S01]  /*4bd0*/  IADD3 R22, P6, R10, R16, RZ ;  /* 0x000000100a167210 */ /* 0x000fe20007fde0ff */
[C---:B------:R-:W-:Y:S01]  /*4be0*/  IMAD R10, R3.reuse, 0x5b, RZ ;  /* 0x0000005b030a7824 */ /* 0x040fe200078e02ff */
[----:B------:R0:W-:Y:S01]  /*4bf0*/  STL.64 [R1+0xb00], R6 ;  /* 0x000b000601007387 */ /* 0x0001e20000100a00 */
[----:B------:R-:W-:Y:S01]  /*4c00*/  IMAD R11, R3, 0x170, RZ ;  /* 0x00000170030b7824 */ /* 0x000fe200078e02ff */
[----:B------:R-:W-:-:S02]  /*4c10*/  LEA.HI.X.SX32 R13, R4, R17, 0x1, P1 ;  /* 0x00000011040d7211 */ /* 0x000fc400008f0eff */
[----:B------:R-:W-:Y:S01]  /*4c20*/  STL.64 [R1+0x838], R18 ;  /* 0x0008381201007387 */ /* 0x000fe20000100a00 */
[----:B0-----:R-:W-:-:S04]  /*4c30*/  IADD3 R6, P5, R5, R16, RZ ;  /* 0x0000001005067210 */ /* 0x001fc80007fbe0ff */
[-C--:B------:R-:W-:Y:S01]  /*4c40*/  LEA.HI.X.SX32 R7, R10, R17.reuse, 0x1, P5 ;  /* 0x000000110a077211 */ /* 0x080fe200028f0eff */
[----:B------:R-:W-:Y:S01]  /*4c50*/  STL.64 [R1+0x830], R12 ;  /* 0x0008300c01007387 */ /* 0x000fe20000100a00 */
[-C--:B------:R-:W-:Y:S01]  /*4c60*/  IADD3 R14, P3, R11, R16.reuse, RZ ;  /* 0x000000100b0e7210 */ /* 0x080fe20007f7e0ff */
[----:B------:R-:W-:Y:S02]  /*4c70*/  IMAD R11, R3, 0x174, RZ ;  /* 0x00000174030b7824 */ /* 0x000fe400078e02ff */
[----:B------:R0:W-:Y:S01]  /*4c80*/  STL.64 [R1+0xaf8], R6 ;  /* 0x000af80601007387 */ /* 0x0001e20000100a00 */
[----:B------:R-:W-:Y:S01]  /*4c90*/  LEA.HI.X.SX32 R25, R5, R17, 0x1, P2 ;  /* 0x0000001105197211 */ /* 0x000fe200010f0eff */
[C---:B------:R-:W-:Y:S02]  /*4ca0*/  IMAD R4, R3.reuse, 0x2e, RZ ;  /* 0x0000002e03047824 */ /* 0x040fe400078e02ff */
[----:B0-----:R-:W-:Y:S01]  /*4cb0*/  IMAD R6, R3, 0xb7, RZ ;  /* 0x000000b703067824 */ /* 0x001fe200078e02ff */
[----:B------:R-:W-:Y:S01]  /*4cc0*/  IADD3 R12, P1, R11, R16, RZ ;  /* 0x000000100b0c7210 */ /* 0x000fe20007f3e0ff */
[----:B------:R-:W-:-:S03]  /*4cd0*/  IMAD R11, R3, 0xb8, RZ ;  /* 0x000000b8030b7824 */ /* 0x000fc600078e02ff */
[-C--:B------:R-:W-:Y:S01]  /*4ce0*/  LEA.HI.X.SX32 R21, R6, R17.reuse, 0x1, P4 ;  /* 0x0000001106157211 */ /* 0x080fe200020f0eff */
[C---:B------:R-:W-:Y:S01]  /*4cf0*/  IMAD R7, R3.reuse, 0x5c, RZ ;  /* 0x0000005c03077824 */ /* 0x040fe200078e02ff */
[----:B------:R0:W-:Y:S01]  /*4d00*/  STL.64 [R1+0x828], R24 ;  /* 0x0008281801007387 */ /* 0x0001e20000100a00 */
[C---:B------:R-:W-:Y:S01]  /*4d10*/  IMAD R5, R3.reuse, 0x17, RZ ;  /* 0x0000001703057824 */ /* 0x040fe200078e02ff */
[-C--:B------:R-:W-:Y:S02]  /*4d20*/  IADD3 R18, P5, R4, R16.reuse, RZ ;  /* 0x0000001004127210 */ /* 0x080fe40007fbe0ff */
[----:B------:R1:W-:Y:S01]  /*4d30*/  STL.64 [R1+0x820], R20 ;  /* 0x0008201401007387 */ /* 0x0003e20000100a00 */
[----:B------:R-:W-:Y:S01]  /*4d40*/  IMAD R6, R3, 0x176, RZ ;  /* 0x0000017603067824 */ /* 0x000fe200078e02ff */
[----:B------:R-:W-:Y:S02]  /*4d50*/  LEA.HI.X.SX32 R19, R5, R17, 0x1, P5 ;  /* 0x0000001105137211 */ /* 0x000fe400028f0eff */
[----:B0-----:R-:W-:-:S02]  /*4d60*/  IADD3 R24, P2, R7, R16, RZ ;  /* 0x0000001007187210 */ /* 0x001fc40007f5e0ff */
[----:B-1----:R-:W-:-:S04]  /*4d70*/  IADD3 R20, P4, R11, R16, RZ ;  /* 0x000000100b147210 */ /* 0x002fc80007f9e0ff */
[-C--:B------:R-:W-:Y:S01]  /*4d80*/  LEA.HI.X.SX32 R21, R7, R17.reuse, 0x1, P4 ;  /* 0x0000001107157211 */ /* 0x080fe200020f0eff */
[----:B------:R-:W-:Y:S01]  /*4d90*/  IMAD R7, R3, 0xb9, RZ ;  /* 0x000000b903077824 */ /* 0x000fe200078e02ff */
[-C--:B------:R-:W-:Y:S01]  /*4da0*/  LEA.HI.X.SX32 R25, R4, R17.reuse, 0x1, P2 ;  /* 0x0000001104197211 */ /* 0x080fe200010f0eff */
[----:B------:R0:W-:Y:S01]  /*4db0*/  STL.64 [R1+0xd18], R18 ;  /* 0x000d181201007387 */ /* 0x0001e20000100a00 */
[-C--:B------:R-:W-:Y:S02]  /*4dc0*/  LEA.HI.X.SX32 R15, R11, R17.reuse, 0x1, P3 ;  /* 0x000000110b0f7211 */ /* 0x080fe400018f0eff */
[----:B------:R-:W-:Y:S01]  /*4dd0*/  LEA.HI.X.SX32 R23, R7, R17, 0x1, P6 ;  /* 0x0000001107177211 */ /* 0x000fe200030f0eff */
[----:B------:R-:W-:Y:S04]  /*4de0*/  STL.64 [R1+0xc60], R24 ;  /* 0x000c601801007387 */ /* 0x000fe80000100a00 */
[----:B------:R1:W-:Y:S01]  /*4df0*/  STL.64 [R1+0xaf0], R20 ;  /* 0x000af01401007387 */ /* 0x0003e20000100a00 */
[----:B0-----:R-:W-:Y:S01]  /*4e00*/  IADD3 R18, P5, R6, R16, RZ ;  /* 0x0000001006127210 */ /* 0x001fe20007fbe0ff */
[----:B------:R-:W-:-:S02]  /*4e10*/  IMAD R6, R3, 0xba, RZ ;  /* 0x000000ba03067824 */ /* 0x000fc400078e02ff */
[----:B------:R-:W-:Y:S04]  /*4e20*/  STL.64 [R1+0x818], R14 ;  /* 0x0008180e01007387 */ /* 0x000fe80000100a00 */
[----:B------:R0:W-:Y:S01]  /*4e30*/  STL.64 [R1+0x810], R22 ;  /* 0x0008101601007387 */ /* 0x0001e20000100a00 */
[----:B-1----:R-:W-:Y:S01]  /*4e40*/  IADD3 R20, P4, R6, R16, RZ ;  /* 0x0000001006147210 */ /* 0x002fe20007f9e0ff */
[----:B0-----:R-:W-:-:S05]  /*4e50*/  IMAD R23, R3, 0x5d, RZ ;  /* 0x0000005d03177824 */ /* 0x001fca00078e02ff */
[----:B------:R-:W-:-:S05]  /*4e60*/  LEA.HI.X.SX32 R21, R23, R17, 0x1, P4 ;  /* 0x0000001117157211 */ /* 0x000fca00020f0eff */
[----:B------:R0:W-:Y:S01]  /*4e70*/  STL.64 [R1+0xae8], R20 ;  /* 0x000ae81401007387 */ /* 0x0001e20000100a00 */
[-C--:B------:R-:W-:Y:S01]  /*4e80*/  LEA.HI.X.SX32 R13, R6, R17.reuse, 0x1, P1 ;  /* 0x00000011060d7211 */ /* 0x080fe200008f0eff */
[C---:B------:R-:W-:Y:S02]  /*4e90*/  IMAD R7, R3.reuse, 0x5e, RZ ;  /* 0x0000005e03077824 */ /* 0x040fe400078e02ff */
[C---:B------:R-:W-:Y:S02]  /*4ea0*/  IMAD R22, R3.reuse, 0xbc, RZ ;  /* 0x000000bc03167824 */ /* 0x040fe400078e02ff */
[C---:B0-----:R-:W-:Y:S01]  /*4eb0*/  IMAD R20, R3.reuse, 0xbb, RZ ;  /* 0x000000bb03147824 */ /* 0x041fe200078e02ff */
[----:B------:R0:W-:Y:S04]  /*4ec0*/  STL.64 [R1+0x808], R12 ;  /* 0x0008080c01007387 */ /* 0x0001e80000100a00 */
[----:B------:R-:W-:Y:S01]  /*4ed0*/  LEA.HI.X.SX32 R19, R20, R17, 0x1, P5 ;  /* 0x0000001114137211 */ /* 0x000fe200028f0eff */
[----:B------:R-:W-:Y:S01]  /*4ee0*/  IMAD R5, R3, 0x178, RZ ;  /* 0x0000017803057824 */ /* 0x000fe200078e02ff */
[----:B------:R-:W-:-:S03]  /*4ef0*/  IADD3 R24, P4, R7, R16, RZ ;  /* 0x0000001007187210 */ /* 0x000fc60007f9e0ff */
[----:B------:R1:W-:Y:S01]  /*4f00*/  STL.64 [R1+0x800], R18 ;  /* 0x0008001201007387 */ /* 0x0003e20000100a00 */
[-C--:B------:R-:W-:Y:S02]  /*4f10*/  IADD3 R4, P2, R5, R16.reuse, RZ ;  /* 0x0000001005047210 */ /* 0x080fe40007f5e0ff */
[C---:B0-----:R-:W-:Y:S01]  /*4f20*/  IADD3 R12, P1, R22.reuse, R16, RZ ;  /* 0x00000010160c7210 */ /* 0x041fe20007f3e0ff */
[C---:B------:R-:W-:Y:S02]  /*4f30*/  IMAD R6, R3.reuse, 0x17e, RZ ;  /* 0x0000017e03067824 */ /* 0x040fe400078e02ff */
[C---:B------:R-:W-:Y:S02]  /*4f40*/  IMAD R10, R3.reuse, 0x17a, RZ ;  /* 0x0000017a030a7824 */ /* 0x040fe400078e02ff */
[----:B-1----:R-:W-:Y:S01]  /*4f50*/  IMAD R19, R3, 0x2f, RZ ;  /* 0x0000002f03137824 */ /* 0x002fe200078e02ff */
[-C--:B------:R-:W-:Y:S01]  /*4f60*/  LEA.HI.X.SX32 R13, R7, R17.reuse, 0x1, P1 ;  /* 0x00000011070d7211 */ /* 0x080fe200008f0eff */
[----:B------:R-:W-:Y:S01]  /*4f70*/  IMAD R7, R3, 0x182, RZ ;  /* 0x0000018203077824 */ /* 0x000fe200078e02ff */
[----:B------:R-:W-:-:S02]  /*4f80*/  LEA.HI.X.SX32 R5, R22, R17, 0x1, P2 ;  /* 0x0000001116057211 */ /* 0x000fc400010f0eff */
[----:B------:R-:W-:Y:S02]  /*4f90*/  LEA.HI.X.SX32 R25, R19, R17, 0x1, P4 ;  /* 0x0000001113197211 */ /* 0x000fe400020f0eff */
[-C--:B------:R-:W-:Y:S01]  /*4fa0*/  IADD3 R20, P5, R6, R16.reuse, RZ ;  /* 0x0000001006147210 */ /* 0x080fe20007fbe0ff */
[C---:B------:R-:W-:Y:S01]  /*4fb0*/  IMAD R6, R3.reuse, 0xbe, RZ ;  /* 0x000000be03067824 */ /* 0x040fe200078e02ff */
[-C--:B------:R-:W-:Y:S01]  /*4fc0*/  IADD3 R14, P3, R10, R16.reuse, RZ ;  /* 0x000000100a0e7210 */ /* 0x080fe20007f7e0ff */
[----:B------:R-:W-:Y:S01]  /*4fd0*/  STL.64 [R1+0xc58], R24 ;  /* 0x000c581801007387 */ /* 0x000fe20000100a00 */
[----:B------:R-:W-:Y:S01]  /*4fe0*/  IMAD R10, R3, 0x17c, RZ ;  /* 0x0000017c030a7824 */ /* 0x000fe200078e02ff */
[----:B------:R-:W-:Y:S02]  /*4ff0*/  IADD3 R22, P2, R7, R16, RZ ;  /* 0x0000001007167210 */ /* 0x000fe40007f5e0ff */
[----:B------:R0:W-:Y:S01]  /*5000*/  STL.64 [R1+0xae0], R12 ;  /* 0x000ae00c01007387 */ /* 0x0001e20000100a00 */
[----:B------:R-:W-:-:S03]  /*5010*/  IMAD R7, R3, 0x5f, RZ ;  /* 0x0000005f03077824 */ /* 0x000fc600078e02ff */
[----:B------:R1:W-:Y:S01]  /*5020*/  STL.64 [R1+0x7f8], R4 ;  /* 0x0007f80401007387 */ /* 0x0003e20000100a00 */
[-C--:B------:R-:W-:Y:S02]  /*5030*/  IADD3 R10, P6, R10, R16.reuse, RZ ;  /* 0x000000100a0a7210 */ /* 0x080fe40007fde0ff */
[----:B0-----:R-:W-:Y:S01]  /*5040*/  IADD3 R12, P1, R6, R16, RZ ;  /* 0x00000010060c7210 */ /* 0x001fe20007f3e0ff */
[----:B-1----:R-:W-:-:S03]  /*5050*/  IMAD R4, R3, 0xbd, RZ ;  /* 0x000000bd03047824 */ /* 0x002fc600078e02ff */
[-C--:B------:R-:W-:Y:S02]  /*5060*/  LEA.HI.X.SX32 R13, R7, R17.reuse, 0x1, P1 ;  /* 0x00000011070d7211 */ /* 0x080fe400008f0eff */
[-C--:B------:R-:W-:Y:S02]  /*5070*/  LEA.HI.X.SX32 R11, R6, R17.reuse, 0x1, P6 ;  /* 0x00000011060b7211 */ /* 0x080fe400030f0eff */
[----:B------:R-:W-:-:S05]  /*5080*/  LEA.HI.X.SX32 R15, R4, R17, 0x1, P3 ;  /* 0x00000011040f7211 */ /* 0x000fca00018f0eff */
[----:B------:R-:W-:Y:S04]  /*5090*/  STL.64 [R1+0x7f0], R14 ;  /* 0x0007f00e01007387 */ /* 0x000fe80000100a00 */
[----:B------:R-:W-:Y:S01]  /*50a0*/  STL.64 [R1+0xad8], R12 ;  /* 0x000ad80c01007387 */ /* 0x000fe20000100a00 */
[----:B------:R-:W-:-:S03]  /*50b0*/  IMAD R25, R3, 0x6, RZ ;  /* 0x0000000603197824 */ /* 0x000fc600078e02ff */
[----:B------:R0:W-:Y:S01]  /*50c0*/  STL.64 [R1+0x7e8], R10 ;  /* 0x0007e80a01007387 */ /* 0x0001e20000100a00 */
[C---:B------:R-:W-:Y:S02]  /*50d0*/  IMAD R7, R3.reuse, 0xc, RZ ;  /* 0x0000000c03077824 */ /* 0x040fe400078e02ff */
[C---:B------:R-:W-:Y:S02]  /*50e0*/  IMAD R6, R3.reuse, 0x3, RZ ;  /* 0x0000000303067824 */ /* 0x040fe400078e02ff */
[----:B0-----:R-:W-:Y:S01]  /*50f0*/  IMAD R11, R3, 0xbf, RZ ;  /* 0x000000bf030b7824 */ /* 0x001fe200078e02ff */
[----:B------:R-:W-:Y:S01]  /*5100*/  IADD3 R12, P1, R25, R16, RZ ;  /* 0x00000010190c7210 */ /* 0x000fe20007f3e0ff */
[----:B------:R-:W-:-:S03]  /*5110*/  IMAD R10, R3, 0x18, RZ ;  /* 0x00000018030a7824 */ /* 0x000fc600078e02ff */
[-C--:B------:R-:W-:Y:S02]  /*5120*/  LEA.HI.X.SX32 R21, R11, R17.reuse, 0x1, P5 ;  /* 0x000000110b157211 */ /* 0x080fe400028f0eff */
[-C--:B------:R-:W-:Y:S01]  /*5130*/  IADD3 R14, P6, R7, R16.reuse, RZ ;  /* 0x00000010070e7210 */ /* 0x080fe20007fde0ff */
[----:B------:R-:W-:Y:S01]  /*5140*/  IMAD R24, R3, 0x30, RZ ;  /* 0x0000003003187824 */ /* 0x000fe200078e02ff */
[-C--:B------:R-:W-:Y:S01]  /*5150*/  LEA.HI.X.SX32 R13, R6, R17.reuse, 0x1, P1 ;  /* 0x00000011060d7211 */ /* 0x080fe200008f0eff */
[----:B------:R0:W-:Y:S01]  /*5160*/  STL.64 [R1+0x7e0], R20 ;  /* 0x0007e01401007387 */ /* 0x0001e20000100a00 */
[----:B------:R-:W-:Y:S01]  /*5170*/  LEA.HI.X.SX32 R15, R25, R17, 0x1, P6 ;  /* 0x00000011190f7211 */ /* 0x000fe200030f0eff */
[C---:B------:R-:W-:Y:S02]  /*5180*/  IMAD R6, R3.reuse, 0x60, RZ ;  /* 0x0000006003067824 */ /* 0x040fe400078e02ff */
[----:B------:R1:W-:Y:S01]  /*5190*/  STL.64 [R1+0xdb8], R12 ;  /* 0x000db80c01007387 */ /* 0x0003e20000100a00 */
[----:B------:R-:W-:Y:S01]  /*51a0*/  IMAD R11, R3, 0xc0, RZ ;  /* 0x000000c0030b7824 */ /* 0x000fe200078e02ff */
[----:B0-----:R-:W-:-:S04]  /*51b0*/  IADD3 R20, P5, R10, R16, RZ ;  /* 0x000000100a147210 */ /* 0x001fc80007fbe0ff */
[-C--:B------:R-:W-:Y:S02]  /*51c0*/  LEA.HI.X.SX32 R21, R7, R17.reuse, 0x1, P5 ;  /* 0x0000001107157211 */ /* 0x080fe400028f0eff */
[-C--:B-1----:R-:W-:Y:S01]  /*51d0*/  IADD3 R12, P1, R24, R16.reuse, RZ ;  /* 0x00000010180c7210 */ /* 0x082fe20007f3e0ff */
[----:B------:R0:W-:Y:S01]  /*51e0*/  STL.64 [R1+0xda0], R14 ;  /* 0x000da00e01007387 */ /* 0x0001e20000100a00 */
[C---:B------:R-:W-:Y:S02]  /*51f0*/  IMAD R18, R3.reuse, 0x180, RZ ;  /* 0x0000018003127824 */ /* 0x040fe400078e02ff */
[----:B------:R-:W-:Y:S01]  /*5200*/  LEA.HI.X.SX32 R13, R10, R17, 0x1, P1 ;  /* 0x000000110a0d7211 */ /* 0x000fe200008f0eff */
[----:B------:R1:W-:Y:S01]  /*5210*/  STL.64 [R1+0xd70], R20 ;  /* 0x000d701401007387 */ /* 0x0003e20000100a00 */
[C---:B------:R-:W-:Y:S01]  /*5220*/  IMAD R7, R3.reuse, 0x186, RZ ;  /* 0x0000018603077824 */ /* 0x040fe200078e02ff */
[-C--:B------:R-:W-:Y:S01]  /*5230*/  IADD3 R18, P4, R18, R16.reuse, RZ ;  /* 0x0000001012127210 */ /* 0x080fe20007f9e0ff */
[----:B------:R-:W-:Y:S01]  /*5240*/  IMAD R10, R3, 0x188, RZ ;  /* 0x00000188030a7824 */ /* 0x000fe200078e02ff */
[----:B0-----:R-:W-:-:S02]  /*5250*/  IADD3 R14, P6, R6, R16, RZ ;  /* 0x00000010060e7210 */ /* 0x001fc40007fde0ff */
[-C--:B-1----:R-:W-:Y:S01]  /*5260*/  IADD3 R20, P5, R11, R16.reuse, RZ ;  /* 0x000000100b147210 */ /* 0x082fe20007fbe0ff */
[----:B------:R0:W-:Y:S01]  /*5270*/  STL.64 [R1+0xd10], R12 ;  /* 0x000d100c01007387 */ /* 0x0001e20000100a00 */
[-C--:B------:R-:W-:Y:S02]  /*5280*/  LEA.HI.X.SX32 R15, R24, R17.reuse, 0x1, P6 ;  /* 0x00000011180f7211 */ /* 0x080fe400030f0eff */
[-C--:B------:R-:W-:Y:S01]  /*5290*/  LEA.HI.X.SX32 R21, R6, R17.reuse, 0x1, P5 ;  /* 0x0000001106157211 */ /* 0x080fe200028f0eff */
[C---:B------:R-:W-:Y:S02]  /*52a0*/  IMAD R6, R3.reuse, 0xc1, RZ ;  /* 0x000000c103067824 */ /* 0x040fe400078e02ff */
[----:B------:R-:W-:Y:S01]  /*52b0*/  IMAD R5, R3, 0x184, RZ ;  /* 0x0000018403057824 */ /* 0x000fe200078e02ff */
[----:B------:R1:W-:Y:S01]  /*52c0*/  STL.64 [R1+0xc50], R14 ;  /* 0x000c500e01007387 */ /* 0x0003e20000100a00 */
[-C--:B------:R-:W-:Y:S02]  /*52d0*/  LEA.HI.X.SX32 R19, R11, R17.reuse, 0x1, P4 ;  /* 0x000000110b137211 */ /* 0x080fe400020f0eff */
[-C--:B0-----:R-:W-:Y:S01]  /*52e0*/  IADD3 R12, P1, R7, R16.reuse, RZ ;  /* 0x00000010070c7210 */ /* 0x081fe20007f3e0ff */
[C---:B------:R-:W-:Y:S01]  /*52f0*/  IMAD R7, R3.reuse, 0xc2, RZ ;  /* 0x000000c203077824 */ /* 0x040fe200078e02ff */
[----:B------:R-:W-:Y:S01]  /*5300*/  LEA.HI.X.SX32 R23, R6, R17, 0x1, P2 ;  /* 0x0000001106177211 */ /* 0x000fe200010f0eff */
[----:B------:R0:W-:Y:S01]  /*5310*/  STL.64 [R1+0xad0], R20 ;  /* 0x000ad01401007387 */ /* 0x0001e20000100a00 */
[C---:B------:R-:W-:Y:S01]  /*5320*/  IMAD R6, R3.reuse, 0x61, RZ ;  /* 0x0000006103067824 */ /* 0x040fe200078e02ff */
[-C--:B-1----:R-:W-:Y:S01]  /*5330*/  IADD3 R14, P6, R10, R16.reuse, RZ ;  /* 0x000000100a0e7210 */ /* 0x082fe20007fde0ff */
[----:B------:R-:W-:Y:S01]  /*5340*/  IMAD R10, R3, 0x18a, RZ ;  /* 0x0000018a030a7824 */ /* 0x000fe200078e02ff */
[-C--:B------:R-:W-:Y:S01]  /*5350*/  IADD3 R4, P3, R5, R16.reuse, RZ ;  /* 0x0000001005047210 */ /* 0x080fe20007f7e0ff */
[----:B------:R-:W-:Y:S01]  /*5360*/  IMAD R11, R3, 0x18c, RZ ;  /* 0x0000018c030b7824 */ /* 0x000fe200078e02ff */
[----:B------:R1:W-:Y:S01]  /*5370*/  STL.64 [R1+0x7d8], R18 ;  /* 0x0007d81201007387 */ /* 0x0003e20000100a00 */
[----:B0-----:R-:W-:-:S03]  /*5380*/  IADD3 R20, P5, R7, R16, RZ ;  /* 0x0000001007147210 */ /* 0x001fc60007fbe0ff */
[-C--:B------:R-:W-:Y:S02]  /*5390*/  IADD3 R24, P2, R11, R16.reuse, RZ ;  /* 0x000000100b187210 */ /* 0x080fe40007f5e0ff */
[-C--:B------:R-:W-:Y:S01]  /*53a0*/  LEA.HI.X.SX32 R21, R6, R17.reuse, 0x1, P5 ;  /* 0x0000001106157211 */ /* 0x080fe200028f0eff */
[----:B------:R-:W-:Y:S01]  /*53b0*/  IMAD R11, R3, 0xc4, RZ ;  /* 0x000000c4030b7824 */ /* 0x000fe200078e02ff */
[----:B------:R-:W-:Y:S02]  /*53c0*/  LEA.HI.X.SX32 R5, R7, R17, 0x1, P3 ;  /* 0x0000001107057211 */ /* 0x000fe400018f0eff */
[----:B-1----:R-:W-:Y:S01]  /*53d0*/  IADD3 R18, P4, R10, R16, RZ ;  /* 0x000000100a127210 */ /* 0x002fe20007f9e0ff */
[C---:B------:R-:W-:Y:S01]  /*53e0*/  IMAD R10, R3.reuse, 0x62, RZ ;  /* 0x00000062030a7824 */ /* 0x040fe200078e02ff */
[----:B------:R0:W-:Y:S01]  /*53f0*/  STL.64 [R1+0x7d0], R22 ;  /* 0x0007d01601007387 */ /* 0x0001e20000100a00 */
[----:B------:R-:W-:-:S03]  /*5400*/  IMAD R6, R3, 0xc3, RZ ;  /* 0x000000c303067824 */ /* 0x000fc600078e02ff */
[----:B------:R1:W-:Y:S02]  /*5410*/  STL.64 [R1+0xac8], R20 ;  /* 0x000ac81401007387 */ /* 0x0003e40000100a00 */
[-C--:B------:R-:W-:Y:S02]  /*5420*/  LEA.HI.X.SX32 R13, R6, R17.reuse, 0x1, P1 ;  /* 0x00000011060d7211 */ /* 0x080fe400008f0eff */
[----:B------:R2:W-:Y:S01]  /*5430*/  STL.64 [R1+0x7c8], R4 ;  /* 0x0007c80401007387 */ /* 0x0005e20000100a00 */
[----:B0-----:R-:W-:Y:S01]  /*5440*/  IMAD R22, R3, 0x31, RZ ;  /* 0x0000003103167824 */ /* 0x001fe200078e02ff */
[-C--:B-1----:R-:W-:Y:S02]  /*5450*/  IADD3 R20, P5, R10, R16.reuse, RZ ;  /* 0x000000100a147210 */ /* 0x082fe40007fbe0ff */
[----:B--2---:R-:W-:Y:S02]  /*5460*/  IADD3 R4, P3, R11, R16, RZ ;  /* 0x000000100b047210 */ /* 0x004fe40007f7e0ff */
[----:B------:R-:W-:-:S02]  /*5470*/  LEA.HI.X.SX32 R21, R22, R17, 0x1, P5 ;  /* 0x0000001116157211 */ /* 0x000fc400028f0eff */
[-C--:B------:R-:W-:Y:S01]  /*5480*/  LEA.HI.X.SX32 R5, R10, R17.reuse, 0x1, P3 ;  /* 0x000000110a057211 */ /* 0x080fe200018f0eff */
[----:B------:R0:W-:Y:S01]  /*5490*/  STL.64 [R1+0x7c0], R12 ;  /* 0x0007c00c01007387 */ /* 0x0001e20000100a00 */
[----:B------:R-:W-:Y:S01]  /*54a0*/  LEA.HI.X.SX32 R15, R11, R17, 0x1, P6 ;  /* 0x000000110b0f7211 */ /* 0x000fe200030f0eff */
[C---:B------:R-:W-:Y:S02]  /*54b0*/  IMAD R11, R3.reuse, 0xc5, RZ ;  /* 0x000000c5030b7824 */ /* 0x040fe400078e02ff */
[----:B------:R-:W-:Y:S04]  /*54c0*/  STL.64 [R1+0xc48], R20 ;  /* 0x000c481401007387 */ /* 0x000fe80000100a00 */
[----:B------:R1:W-:Y:S01]  /*54d0*/  STL.64 [R1+0xac0], R4 ;  /* 0x000ac00401007387 */ /* 0x0003e20000100a00 */
[----:B0-----:R-:W-:-:S03]  /*54e0*/  IMAD R12, R3, 0xc6, RZ ;  /* 0x000000c6030c7824 */ /* 0x001fc600078e02ff */
[----:B------:R0:W-:Y:S01]  /*54f0*/  STL.64 [R1+0x7b8], R14 ;  /* 0x0007b80e01007387 */ /* 0x0001e20000100a00 */
[----:B------:R-:W-:Y:S02]  /*5500*/  LEA.HI.X.SX32 R19, R11, R17, 0x1, P4 ;  /* 0x000000110b137211 */ /* 0x000fe400020f0eff */
[----:B-1----:R-:W-:Y:S01]  /*5510*/  IADD3 R4, P3, R12, R16, RZ ;  /* 0x000000100c047210 */ /* 0x002fe20007f7e0ff */
[C---:B0-----:R-:W-:Y:S02]  /*5520*/  IMAD R14, R3.reuse, 0x63, RZ ;  /* 0x00000063030e7824 */ /* 0x041fe400078e02ff */
[----:B------:R-:W-:-:S03]  /*5530*/  IMAD R7, R3, 0x18e, RZ ;  /* 0x0000018e03077824 */ /* 0x000fc600078e02ff */
[-C--:B------:R-:W-:Y:S01]  /*5540*/  LEA.HI.X.SX32 R5, R14, R17.reuse, 0x1, P3 ;  /* 0x000000110e057211 */ /* 0x080fe200018f0eff */
[----:B------:R-:W-:Y:S01]  /*5550*/  STL.64 [R1+0x7b0], R18 ;  /* 0x0007b01201007387 */ /* 0x000fe20000100a00 */
[----:B------:R-:W-:Y:S01]  /*5560*/  IMAD R13, R3, 0x190, RZ ;  /* 0x00000190030d7824 */ /* 0x000fe200078e02ff */
[-C--:B------:R-:W-:Y:S02]  /*5570*/  IADD3 R6, P1, R7, R16.reuse, RZ ;  /* 0x0000001007067210 */ /* 0x080fe40007f3e0ff */
[----:B------:R0:W-:Y:S01]  /*5580*/  STL.64 [R1+0xab8], R4 ;  /* 0x000ab80401007387 */ /* 0x0001e20000100a00 */
[----:B------:R-:W-:Y:S02]  /*5590*/  LEA.HI.X.SX32 R25, R12, R17, 0x1, P2 ;  /* 0x000000110c197211 */ /* 0x000fe400010f0eff */
[----:B------:R-:W-:Y:S01]  /*55a0*/  IADD3 R22, P5, R13, R16, RZ ;  /* 0x000000100d167210 */ /* 0x000fe20007fbe0ff */
[C---:B------:R-:W-:Y:S02]  /*55b0*/  IMAD R13, R3.reuse, 0x32, RZ ;  /* 0x00000032030d7824 */ /* 0x040fe400078e02ff */
[----:B0-----:R-:W-:-:S02]  /*55c0*/  IMAD R4, R3, 0xc7, RZ ;  /* 0x000000c703047824 */ /* 0x001fc400078e02ff */
[----:B------:R-:W-:-:S03]  /*55d0*/  IMAD R5, R3, 0xc8, RZ ;  /* 0x000000c803057824 */ /* 0x000fc600078e02ff */
[-C--:B------:R-:W-:Y:S01]  /*55e0*/  LEA.HI.X.SX32 R7, R4, R17.reuse, 0x1, P1 ;  /* 0x0000001104077211 */ /* 0x080fe200008f0eff */
[----:B------:R-:W-:Y:S01]  /*55f0*/  STL.64 [R1+0x7a8], R24 ;  /* 0x0007a81801007387 */ /* 0x000fe20000100a00 */
[----:B------:R-:W-:Y:S01]  /*5600*/  IMAD R12, R3, 0x19, RZ ;  /* 0x00000019030c7824 */ /* 0x000fe200078e02ff */
[-C--:B------:R-:W-:Y:S01]  /*5610*/  IADD3 R14, P3, R13, R16.reuse, RZ ;  /* 0x000000100d0e7210 */ /* 0x080fe20007f7e0ff */
[C---:B------:R-:W-:Y:S01]  /*5620*/  IMAD R18, R3.reuse, 0x64, RZ ;  /* 0x0000006403127824 */ /* 0x040fe200078e02ff */
[----:B------:R0:W-:Y:S02]  /*5630*/  STL.64 [R1+0x7a0], R6 ;  /* 0x0007a00601007387 */ /* 0x0001e40000100a00 */
[----:B------:R-:W-:Y:S01]  /*5640*/  LEA.HI.X.SX32 R15, R12, R17, 0x1, P3 ;  /* 0x000000110c0f7211 */ /* 0x000fe200018f0eff */
[----:B------:R-:W-:Y:S01]  /*5650*/  IMAD R10, R3, 0x192, RZ ;  /* 0x00000192030a7824 */ /* 0x000fe200078e02ff */
[----:B0-----:R-:W-:-:S04]  /*5660*/  IADD3 R6, P1, R5, R16, RZ ;  /* 0x0000001005067210 */ /* 0x001fc80007f3e0ff */
[CC--:B------:R-:W-:Y:S01]  /*5670*/  LEA.HI.X.SX32 R7, R18.reuse, R17.reuse, 0x1, P1 ;  /* 0x0000001112077211 */ /* 0x0c0fe200008f0eff */
[----:B------:R-:W-:Y:S01]  /*5680*/  STL.64 [R1+0xd08], R14 ;  /* 0x000d080e01007387 */ /* 0x000fe20000100a00 */
[-C--:B------:R-:W-:Y:S01]  /*5690*/  IADD3 R24, P2, R18, R16.reuse, RZ ;  /* 0x0000001012187210 */ /* 0x080fe20007f5e0ff */
[----:B------:R-:W-:Y:S02]  /*56a0*/  IMAD R4, R3, 0x196, RZ ;  /* 0x0000019603047824 */ /* 0x000fe400078e02ff */
[----:B------:R0:W-:Y:S01]  /*56b0*/  STL.64 [R1+0xab0], R6 ;  /* 0x000ab00601007387 */ /* 0x0001e20000100a00 */
[-C--:B------:R-:W-:Y:S02]  /*56c0*/  IADD3 R20, P6, R10, R16.reuse, RZ ;  /* 0x000000100a147210 */ /* 0x080fe40007fde0ff */
[-C--:B------:R-:W-:Y:S02]  /*56d0*/  LEA.HI.X.SX32 R25, R13, R17.reuse, 0x1, P2 ;  /* 0x000000110d197211 */ /* 0x080fe400010f0eff */
[----:B------:R-:W-:Y:S01]  /*56e0*/  LEA.HI.X.SX32 R23, R5, R17, 0x1, P5 ;  /* 0x0000001105177211 */ /* 0x000fe200028f0eff */
[C---:B0-----:R-:W-:Y:S01]  /*56f0*/  IMAD R6, R3.reuse, 0xc9, RZ ;  /* 0x000000c903067824 */ /* 0x041fe200078e02ff */
[----:B------:R-:W-:Y:S01]  /*5700*/  IADD3 R14, P3, R4, R16, RZ ;  /* 0x00000010040e7210 */ /* 0x000fe20007f7e0ff */
[----:B------:R-:W-:-:S03]  /*5710*/  IMAD R4, R3, 0xca, RZ ;  /* 0x000000ca03047824 */ /* 0x000fc600078e02ff */
[----:B------:R-:W-:Y:S01]  /*5720*/  LEA.HI.X.SX32 R21, R6, R17, 0x1, P6 ;  /* 0x0000001106157211 */ /* 0x000fe200030f0eff */
[----:B------:R-:W-:Y:S01]  /*5730*/  STL.64 [R1+0xc40], R24 ;  /* 0x000c401801007387 */ /* 0x000fe20000100a00 */
[----:B------:R-:W-:-:S03]  /*5740*/  IADD3 R18, P1, R4, R16, RZ ;  /* 0x0000001004127210 */ /* 0x000fc60007f3e0ff */
[----:B------:R-:W-:Y:S04]  /*5750*/  STL.64 [R1+0x798], R22 ;  /* 0x0007981601007387 */ /* 0x000fe80000100a00 */
[----:B------:R0:W-:Y:S01]  /*5760*/  STL.64 [R1+0x790], R20 ;  /* 0x0007901401007387 */ /* 0x0001e20000100a00 */
[C---:B------:R-:W-:Y:S02]  /*5770*/  IMAD R10, R3.reuse, 0x194, RZ ;  /* 0x00000194030a7824 */ /* 0x040fe400078e02ff */
[----:B0-----:R-:W-:-:S05]  /*5780*/  IMAD R21, R3, 0x65, RZ ;  /* 0x0000006503157824 */ /* 0x001fca00078e02ff */
[----:B------:R-:W-:Y:S02]  /*5790*/  LEA.HI.X.SX32 R19, R21, R17, 0x1, P1 ;  /* 0x0000001115137211 */ /* 0x000fe400008f0eff */
[----:B------:R-:W-:-:S03]  /*57a0*/  IADD3 R10, P4, R10, R16, RZ ;  /* 0x000000100a0a7210 */ /* 0x000fc60007f9e0ff */
[----:B------:R0:W-:Y:S01]  /*57b0*/  STL.64 [R1+0xaa8], R18 ;  /* 0x000aa81201007387 */ /* 0x0001e20000100a00 */
[-C--:B------:R-:W-:Y:S01]  /*57c0*/  LEA.HI.X.SX32 R11, R4, R17.reuse, 0x1, P4 ;  /* 0x00000011040b7211 */ /* 0x080fe200020f0eff */
[C---:B------:R-:W-:Y:S02]  /*57d0*/  IMAD R5, R3.reuse, 0xcc, RZ ;  /* 0x000000cc03057824 */ /* 0x040fe400078e02ff */
[C---:B------:R-:W-:Y:S02]  /*57e0*/  IMAD R20, R3.reuse, 0x66, RZ ;  /* 0x0000006603147824 */ /* 0x040fe400078e02ff */
[C---:B0-----:R-:W-:Y:S01]  /*57f0*/  IMAD R18, R3.reuse, 0xcb, RZ ;  /* 0x000000cb03127824 */ /* 0x041fe200078e02ff */
[----:B------:R0:W-:Y:S04]  /*5800*/  STL.64 [R1+0x788], R10 ;  /* 0x0007880a01007387 */ /* 0x0001e80000100a00 */
[----:B------:R-:W-:Y:S01]  /*5810*/  LEA.HI.X.SX32 R15, R18, R17, 0x1, P3 ;  /* 0x00000011120f7211 */ /* 0x000fe200018f0eff */
[C---:B------:R-:W-:Y:S01]  /*5820*/  IMAD R12, R3.reuse, 0x198, RZ ;  /* 0x00000198030c7824 */ /* 0x040fe200078e02ff */
[----:B------:R-:W-:Y:S01]  /*5830*/  IADD3 R22, P1, R20, R16, RZ ;  /* 0x0000001014167210 */ /* 0x000fe20007f3e0ff */
[----:B------:R-:W-:-:S02]  /*5840*/  IMAD R4, R3, 0x19e, RZ ;  /* 0x0000019e03047824 */ /* 0x000fc400078e02ff */
[----:B------:R1:W-:Y:S01]  /*5850*/  STL.64 [R1+0x780], R14 ;  /* 0x0007800e01007387 */ /* 0x0003e20000100a00 */
[----:B------:R-:W-:Y:S01]  /*5860*/  IMAD R7, R3, 0x19a, RZ ;  /* 0x0000019a03077824 */ /* 0x000fe200078e02ff */
[-C--:B0-----:R-:W-:Y:S02]  /*5870*/  IADD3 R10, P4, R5, R16.reuse, RZ ;  /* 0x00000010050a7210 */ /* 0x081fe40007f9e0ff */
[-C--:B------:R-:W-:Y:S02]  /*5880*/  IADD3 R12, P2, R12, R16.reuse, RZ ;  /* 0x000000100c0c7210 */ /* 0x080fe40007f5e0ff */
[----:B------:R-:W-:Y:S01]  /*5890*/  LEA.HI.X.SX32 R11, R20, R17, 0x1, P4 ;  /* 0x00000011140b7211 */ /* 0x000fe200020f0eff */
[C---:B-1----:R-:W-:Y:S01]  /*58a0*/  IMAD R15, R3.reuse, 0x33, RZ ;  /* 0x00000033030f7824 */ /* 0x042fe200078e02ff */
[-C--:B------:R-:W-:Y:S01]  /*58b0*/  IADD3 R18, P3, R4, R16.reuse, RZ ;  /* 0x0000001004127210 */ /* 0x080fe20007f7e0ff */
[----:B------:R-:W-:Y:S01]  /*58c0*/  IMAD R4, R3, 0xce, RZ ;  /* 0x000000ce03047824 */ /* 0x000fe200078e02ff */
[----:B------:R-:W-:-:S02]  /*58d0*/  IADD3 R24, P5, R7, R16, RZ ;  /* 0x0000001007187210 */ /* 0x000fc40007fbe0ff */
[-C--:B------:R-:W-:Y:S01]  /*58e0*/  LEA.HI.X.SX32 R23, R15, R17.reuse, 0x1, P1 ;  /* 0x000000110f177211 */ /* 0x080fe200008f0eff */
[----:B------:R-:W-:Y:S01]  /*58f0*/  IMAD R7, R3, 0x19c, RZ ;  /* 0x0000019c03077824 */ /* 0x000fe200078e02ff */
[----:B------:R-:W-:Y:S01]  /*5900*/  STL.64 [R1+0xaa0], R10 ;  /* 0x000aa00a01007387 */ /* 0x000fe20000100a00 */
[-C--:B------:R-:W-:Y:S01]  /*5910*/  LEA.HI.X.SX32 R13, R5, R17.reuse, 0x1, P2 ;  /* 0x00000011050d7211 */ /* 0x080fe200010f0eff */
[----:B------:R-:W-:Y:S02]  /*5920*/  IMAD R5, R3, 0xcd, RZ ;  /* 0x000000cd03057824 */ /* 0x000fe400078e02ff */
[----:B------:R0:W-:Y:S01]  /*5930*/  STL.64 [R1+0xc38], R22 ;  /* 0x000c381601007387 */ /* 0x0001e20000100a00 */
[CC--:B------:R-:W-:Y:S02]  /*5940*/  IADD3 R20, P4, R4.reuse, R16.reuse, RZ ;  /* 0x0000001004147210 */ /* 0x0c0fe40007f9e0ff */
[----:B------:R-:W-:Y:S02]  /*5950*/  IADD3 R6, P6, R7, R16, RZ ;  /* 0x0000001007067210 */ /* 0x000fe40007fde0ff */
[-C--:B------:R-:W-:Y:S01]  /*5960*/  LEA.HI.X.SX32 R25, R5, R17.reuse, 0x1, P5 ;  /* 0x0000001105197211 */ /* 0x080fe200028f0eff */
[C---:B0-----:R-:W-:Y:S01]  /*5970*/  IMAD R22, R3.reuse, 0x67, RZ ;  /* 0x0000006703167824 */ /* 0x041fe200078e02ff */
[-C--:B------:R-:W-:Y:S01]  /*5980*/  LEA.HI.X.SX32 R7, R4, R17.reuse, 0x1, P6 ;  /* 0x0000001104077211 */ /* 0x080fe200030f0eff */
[----:B------:R-:W-:Y:S03]  /*5990*/  STL.64 [R1+0x778], R12 ;  /* 0x0007780c01007387 */ /* 0x000fe60000100a00 */
[----:B------:R-:W-:Y:S01]  /*59a0*/  LEA.HI.X.SX32 R21, R22, R17, 0x1, P4 ;  /* 0x0000001116157211 */ /* 0x000fe200020f0eff */
[C---:B------:R-:W-:Y:S01]  /*59b0*/  IMAD R5, R3.reuse, 0x1a, RZ ;  /* 0x0000001a03057824 */ /* 0x040fe200078e02ff */
[----:B------:R0:W-:Y:S04]  /*59c0*/  STL.64 [R1+0x770], R24 ;  /* 0x0007701801007387 */ /* 0x0001e80000100a00 */
[----:B------:R1:W-:Y:S04]  /*59d0*/  STL.64 [R1+0xa98], R20 ;  /* 0x000a981401007387 */ /* 0x0003e80000100a00 */
[----:B------:R2:W-:Y:S01]  /*59e0*/  STL.64 [R1+0x768], R6 ;  /* 0x0007680601007387 */ /* 0x0005e20000100a00 */
[----:B0-----:R-:W-:-:S02]  /*59f0*/  IMAD R25, R3, 0xcf, RZ ;  /* 0x000000cf03197824 */ /* 0x001fc400078e02ff */
[----:B------:R-:W-:Y:S01]  /*5a00*/  IMAD R24, R3, 0x34, RZ ;  /* 0x0000003403187824 */ /* 0x000fe200078e02ff */
[-C--:B-1----:R-:W-:Y:S01]  /*5a10*/  IADD3 R20, P4, R5, R16.reuse, RZ ;  /* 0x0000001005147210 */ /* 0x082fe20007f9e0ff */
[----:B--2---:R-:W-:Y:S01]  /*5a20*/  IMAD R7, R3, 0xd, RZ ;  /* 0x0000000d03077824 */ /* 0x004fe200078e02ff */
[-C--:B------:R-:W-:Y:S01]  /*5a30*/  LEA.HI.X.SX32 R19, R25, R17.reuse, 0x1, P3 ;  /* 0x0000001119137211 */ /* 0x080fe200018f0eff */
[----:B------:R-:W-:Y:S01]  /*5a40*/  IMAD R4, R3, 0xd0, RZ ;  /* 0x000000d003047824 */ /* 0x000fe200078e02ff */
[----:B------:R-:W-:Y:S02]  /*5a50*/  IADD3 R22, P6, R24, R16, RZ ;  /* 0x0000001018167210 */ /* 0x000fe40007fde0ff */
[-C--:B------:R-:W-:Y:S01]  /*5a60*/  LEA.HI.X.SX32 R21, R7, R17.reuse, 0x1, P4 ;  /* 0x0000001107157211 */ /* 0x080fe200020f0eff */
[----:B------:R-:W-:Y:S01]  /*5a70*/  IMAD R6, R3, 0x68, RZ ;  /* 0x0000006803067824 */ /* 0x000fe200078e02ff */
[----:B------:R0:W-:Y:S01]  /*5a80*/  STL.64 [R1+0x760], R18 ;  /* 0x0007601201007387 */ /* 0x0001e20000100a00 */
[----:B------:R-:W-:Y:S01]  /*5a90*/  LEA.HI.X.SX32 R23, R5, R17, 0x1, P6 ;  /* 0x0000001105177211 */ /* 0x000fe200030f0eff */
[----:B------:R-:W-:-:S02]  /*5aa0*/  IMAD R10, R3, 0x1a2, RZ ;  /* 0x000001a2030a7824 */ /* 0x000fc400078e02ff */
[----:B------:R1:W-:Y:S01]  /*5ab0*/  STL.64 [R1+0xd68], R20 ;  /* 0x000d681401007387 */ /* 0x0003e20000100a00 */
[C---:B------:R-:W-:Y:S02]  /*5ac0*/  IMAD R7, R3.reuse, 0x1a6, RZ ;  /* 0x000001a603077824 */ /* 0x040fe400078e02ff */
[-C--:B------:R-:W-:Y:S01]  /*5ad0*/  IADD3 R12, P2, R10, R16.reuse, RZ ;  /* 0x000000100a0c7210 */ /* 0x080fe20007f5e0ff */
[----:B------:R2:W-:Y:S01]  /*5ae0*/  STL.64 [R1+0xd00], R22 ;  /* 0x000d001601007387 */ /* 0x0005e20000100a00 */
[-C--:B0-----:R-:W-:Y:S02]  /*5af0*/  IADD3 R18, P3, R6, R16.reuse, RZ ;  /* 0x0000001006127210 */ /* 0x081fe40007f7e0ff */
[-C--:B-1----:R-:W-:Y:S02]  /*5b00*/  IADD3 R20, P4, R4, R16.reuse, RZ ;  /* 0x0000001004147210 */ /* 0x082fe40007f9e0ff */
[-C--:B------:R-:W-:Y:S02]  /*5b10*/  LEA.HI.X.SX32 R19, R24, R17.reuse, 0x1, P3 ;  /* 0x0000001118137211 */ /* 0x080fe400018f0eff */
[----:B------:R-:W-:Y:S01]  /*5b20*/  LEA.HI.X.SX32 R21, R6, R17, 0x1, P4 ;  /* 0x0000001106157211 */ /* 0x000fe200020f0eff */
[----:B------:R-:W-:Y:S01]  /*5b30*/  IMAD R6, R3, 0xd1, RZ ;  /* 0x000000d103067824 */ /* 0x000fe200078e02ff */
[----:B--2---:R-:W-:Y:S01]  /*5b40*/  IADD3 R22, P6, R7, R16, RZ ;  /* 0x0000001007167210 */ /* 0x004fe20007fde0ff */
[----:B------:R-:W-:-:S02]  /*5b50*/  IMAD R7, R3, 0xd2, RZ ;  /* 0x000000d203077824 */ /* 0x000fc400078e02ff */
[C---:B------:R-:W-:Y:S01]  /*5b60*/  IMAD R14, R3.reuse, 0x1a0, RZ ;  /* 0x000001a0030e7824 */ /* 0x040fe200078e02ff */
[----:B------:R-:W-:Y:S01]  /*5b70*/  STL.64 [R1+0xc30], R18 ;  /* 0x000c301201007387 */ /* 0x000fe20000100a00 */
[----:B------:R-:W-:Y:S01]  /*5b80*/  LEA.HI.X.SX32 R13, R6, R17, 0x1, P2 ;  /* 0x00000011060d7211 */ /* 0x000fe200010f0eff */
[C---:B------:R-:W-:Y:S02]  /*5b90*/  IMAD R6, R3.reuse, 0x69, RZ ;  /* 0x0000006903067824 */ /* 0x040fe400078e02ff */
[----:B------:R0:W-:Y:S01]  /*5ba0*/  STL.64 [R1+0xa90], R20 ;  /* 0x000a901401007387 */ /* 0x0001e20000100a00 */
[C---:B------:R-:W-:Y:S01]  /*5bb0*/  IMAD R10, R3.reuse, 0x1a4, RZ ;  /* 0x000001a4030a7824 */ /* 0x040fe200078e02ff */
[----:B------:R-:W-:Y:S01]  /*5bc0*/  IADD3 R14, P1, R14, R16, RZ ;  /* 0x000000100e0e7210 */ /* 0x000fe20007f3e0ff */
[----:B------:R-:W-:-:S03]  /*5bd0*/  IMAD R5, R3, 0x1a8, RZ ;  /* 0x000001a803057824 */ /* 0x000fc600078e02ff */
[-C--:B------:R-:W-:Y:S02]  /*5be0*/  IADD3 R10, P5, R10, R16.reuse, RZ ;  /* 0x000000100a0a7210 */ /* 0x080fe40007fbe0ff */
[-C--:B0-----:R-:W-:Y:S02]  /*5bf0*/  IADD3 R20, P4, R7, R16.reuse, RZ ;  /* 0x0000001007147210 */ /* 0x081fe40007f9e0ff */
[-C--:B------:R-:W-:Y:S02]  /*5c00*/  LEA.HI.X.SX32 R15, R4, R17.reuse, 0x1, P1 ;  /* 0x00000011040f7211 */ /* 0x080fe400008f0eff */
[-C--:B------:R-:W-:Y:S01]  /*5c10*/  LEA.HI.X.SX32 R21, R6, R17.reuse, 0x1, P4 ;  /* 0x0000001106157211 */ /* 0x080fe200020f0eff */
[----:B------:R-:W-:Y:S01]  /*5c20*/  IMAD R6, R3, 0xd3, RZ ;  /* 0x000000d303067824 */ /* 0x000fe200078e02ff */
[----:B------:R-:W-:Y:S01]  /*5c30*/  LEA.HI.X.SX32 R11, R7, R17, 0x1, P5 ;  /* 0x00000011070b7211 */ /* 0x000fe200028f0eff */
[----:B------:R-:W-:Y:S01]  /*5c40*/  STL.64 [R1+0x758], R14 ;  /* 0x0007580e01007387 */ /* 0x000fe20000100a00 */
[----:B------:R-:W-:-:S02]  /*5c50*/  IADD3 R18, P3, R5, R16, RZ ;  /* 0x0000001005127210 */ /* 0x000fc40007f7e0ff */
[----:B------:R-:W-:Y:S01]  /*5c60*/  LEA.HI.X.SX32 R23, R6, R17, 0x1, P6 ;  /* 0x0000001106177211 */ /* 0x000fe200030f0eff */
[----:B------:R0:W-:Y:S01]  /*5c70*/  STL.64 [R1+0x750], R12 ;  /* 0x0007500c01007387 */ /* 0x0001e20000100a00 */
[C---:B------:R-:W-:Y:S02]  /*5c80*/  IMAD R5, R3.reuse, 0x1aa, RZ ;  /* 0x000001aa03057824 */ /* 0x040fe400078e02ff */
[C---:B------:R-:W-:Y:S01]  /*5c90*/  IMAD R4, R3.reuse, 0xd4, RZ ;  /* 0x000000d403047824 */ /* 0x040fe200078e02ff */
[----:B------:R1:W-:Y:S04]  /*5ca0*/  STL.64 [R1+0xa88], R20 ;  /* 0x000a881401007387 */ /* 0x0003e80000100a00 */
[----:B------:R2:W-:Y:S01]  /*5cb0*/  STL.64 [R1+0x748], R10 ;  /* 0x0007480a01007387 */ /* 0x0005e20000100a00 */
[----:B0-----:R-:W-:-:S03]  /*5cc0*/  IMAD R12, R3, 0x6a, RZ ;  /* 0x0000006a030c7824 */ /* 0x001fc600078e02ff */
[----:B------:R0:W-:Y:S01]  /*5cd0*/  STL.64 [R1+0x740], R22 ;  /* 0x0007401601007387 */ /* 0x0001e20000100a00 */
[-C--:B------:R-:W-:Y:S01]  /*5ce0*/  IADD3 R14, P1, R5, R16.reuse, RZ ;  /* 0x00000010050e7210 */ /* 0x080fe20007f3e0ff */
[C---:B------:R-:W-:Y:S01]  /*5cf0*/  IMAD R5, R3.reuse, 0x1ac, RZ ;  /* 0x000001ac03057824 */ /* 0x040fe200078e02ff */
[-C--:B-1----:R-:W-:Y:S02]  /*5d00*/  IADD3 R20, P4, R12, R16.reuse, RZ ;  /* 0x000000100c147210 */ /* 0x082fe40007f9e0ff */
[----:B--2---:R-:W-:Y:S01]  /*5d10*/  IADD3 R10, P5, R4, R16, RZ ;  /* 0x00000010040a7210 */ /* 0x004fe20007fbe0ff */
[----:B0-----:R-:W-:-:S03]  /*5d20*/  IMAD R22, R3, 0x35, RZ ;  /* 0x0000003503167824 */ /* 0x001fc600078e02ff */
[-C--:B------:R-:W-:Y:S01]  /*5d30*/  LEA.HI.X.SX32 R11, R12, R17.reuse, 0x1, P5 ;  /* 0x000000110c0b7211 */ /* 0x080fe200028f0eff */
[----:B------:R-:W-:Y:S01]  /*5d40*/  IMAD R12, R3, 0x1b2, RZ ;  /* 0x000001b2030c7824 */ /* 0x000fe200078e02ff */
[----:B------:R-:W-:Y:S02]  /*5d50*/  IADD3 R24, P2, R5, R16, RZ ;  /* 0x0000001005187210 */ /* 0x000fe40007f5e0ff */
[-C--:B------:R-:W-:Y:S01]  /*5d60*/  LEA.HI.X.SX32 R21, R22, R17.reuse, 0x1, P4 ;  /* 0x0000001116157211 */ /* 0x080fe200020f0eff */
[C---:B------:R-:W-:Y:S01]  /*5d70*/  IMAD R5, R3.reuse, 0xd6, RZ ;  /* 0x000000d603057824 */ /* 0x040fe200078e02ff */
[-C--:B------:R-:W-:Y:S01]  /*5d80*/  LEA.HI.X.SX32 R19, R4, R17.reuse, 0x1, P3 ;  /* 0x0000001104137211 */ /* 0x080fe200018f0eff */
[----:B------:R-:W-:Y:S02]  /*5d90*/  IMAD R4, R3, 0xd5, RZ ;  /* 0x000000d503047824 */ /* 0x000fe400078e02ff */
[----:B------:R0:W-:Y:S04]  /*5da0*/  STL.64 [R1+0xc28], R20 ;  /* 0x000c281401007387 */ /* 0x0001e80000100a00 */
[----:B------:R1:W-:Y:S01]  /*5db0*/  STL.64 [R1+0xa80], R10 ;  /* 0x000a800a01007387 */ /* 0x0003e20000100a00 */
[----:B------:R-:W-:-:S02]  /*5dc0*/  LEA.HI.X.SX32 R15, R4, R17, 0x1, P1 ;  /* 0x00000011040f7211 */ /* 0x000fc400008f0eff */
[-C--:B0-----:R-:W-:Y:S01]  /*5dd0*/  IADD3 R20, P3, R12, R16.reuse, RZ ;  /* 0x000000100c147210 */ /* 0x081fe20007f7e0ff */
[----:B------:R-:W-:Y:S01]  /*5de0*/  IMAD R12, R3, 0x6b, RZ ;  /* 0x0000006b030c7824 */ /* 0x000fe200078e02ff */
[----:B-1----:R-:W-:Y:S01]  /*5df0*/  IADD3 R10, P5, R5, R16, RZ ;  /* 0x00000010050a7210 */ /* 0x002fe20007fbe0ff */
[----:B------:R-:W-:-:S03]  /*5e00*/  IMAD R7, R3, 0x1ae, RZ ;  /* 0x000001ae03077824 */ /* 0x000fc600078e02ff */
[----:B------:R-:W-:Y:S01]  /*5e10*/  LEA.HI.X.SX32 R11, R12, R17, 0x1, P5 ;  /* 0x000000110c0b7211 */ /* 0x000fe200028f0eff */
[----:B------:R-:W-:Y:S01]  /*5e20*/  STL.64 [R1+0x738], R18 ;  /* 0x0007381201007387 */ /* 0x000fe20000100a00 */
[----:B------:R-:W-:-:S03]  /*5e30*/  IADD3 R6, P6, R7, R16, RZ ;  /* 0x0000001007067210 */ /* 0x000fc60007fde0ff */
[----:B------:R-:W-:Y:S01]  /*5e40*/  STL.64 [R1+0x730], R14 ;  /* 0x0007300e01007387 */ /* 0x000fe20000100a00 */
[----:B------:R-:W-:-:S03]  /*5e50*/  IMAD R13, R3, 0x1b0, RZ ;  /* 0x000001b0030d7824 */ /* 0x000fc600078e02ff */
[----:B------:R0:W-:Y:S01]  /*5e60*/  STL.64 [R1+0xa78], R10 ;  /* 0x000a780a01007387 */ /* 0x0001e20000100a00 */
[----:B------:R-:W-:Y:S01]  /*5e70*/  LEA.HI.X.SX32 R25, R5, R17, 0x1, P2 ;  /* 0x0000001105197211 */ /* 0x000fe200010f0eff */
[----:B------:R-:W-:Y:S01]  /*5e80*/  IMAD R4, R3, 0x36, RZ ;  /* 0x0000003603047824 */ /* 0x000fe200078e02ff */
[----:B------:R-:W-:Y:S01]  /*5e90*/  IADD3 R22, P4, R13, R16, RZ ;  /* 0x000000100d167210 */ /* 0x000fe20007f9e0ff */
[C---:B------:R-:W-:Y:S02]  /*5ea0*/  IMAD R13, R3.reuse, 0x1b4, RZ ;  /* 0x000001b4030d7824 */ /* 0x040fe400078e02ff */
[C---:B0-----:R-:W-:Y:S02]  /*5eb0*/  IMAD R11, R3.reuse, 0xd7, RZ ;  /* 0x000000d7030b7824 */ /* 0x041fe400078e02ff */
[----:B------:R-:W-:-:S03]  /*5ec0*/  IMAD R10, R3, 0xd8, RZ ;  /* 0x000000d8030a7824 */ /* 0x000fc600078e02ff */
[-C--:B------:R-:W-:Y:S01]  /*5ed0*/  LEA.HI.X.SX32 R7, R11, R17.reuse, 0x1, P6 ;  /* 0x000000110b077211 */ /* 0x080fe200030f0eff */
[----:B------:R-:W-:Y:S01]  /*5ee0*/  STL.64 [R1+0x728], R24 ;  /* 0x0007281801007387 */ /* 0x000fe20000100a00 */
[C---:B------:R-:W-:Y:S01]  /*5ef0*/  IMAD R5, R3.reuse, 0x1b, RZ ;  /* 0x0000001b03057824 */ /* 0x040fe200078e02ff */
[-C--:B------:R-:W-:Y:S01]  /*5f00*/  IADD3 R12, P5, R4, R16.reuse, RZ ;  /* 0x00000010040c7210 */ /* 0x080fe20007fbe0ff */
[----:B------:R-:W-:Y:S01]  /*5f10*/  IMAD R18, R3, 0x6c, RZ ;  /* 0x0000006c03127824 */ /* 0x000fe200078e02ff */
[----:B------:R0:W-:Y:S01]  /*5f20*/  STL.64 [R1+0x720], R6 ;  /* 0x0007200601007387 */ /* 0x0001e20000100a00 */
[-C--:B------:R-:W-:Y:S02]  /*5f30*/  IADD3 R14, P1, R13, R16.reuse, RZ ;  /* 0x000000100d0e7210 */ /* 0x080fe40007f3e0ff */
[----:B------:R-:W-:Y:S01]  /*5f40*/  LEA.HI.X.SX32 R13, R5, R17, 0x1, P5 ;  /* 0x00000011050d7211 */ /* 0x000fe200028f0eff */
[----:B------:R-:W-:Y:S01]  /*5f50*/  IMAD R11, R3, 0x1b6, RZ ;  /* 0x000001b6030b7824 */ /* 0x000fe200078e02ff */
[----:B0-----:R-:W-:-:S02]  /*5f60*/  IADD3 R6, P6, R10, R16, RZ ;  /* 0x000000100a067210 */ /* 0x001fc40007fde0ff */
[C---:B------:R-:W-:Y:S02]  /*5f70*/  IADD3 R24, P2, R18.reuse, R16, RZ ;  /* 0x0000001012187210 */ /* 0x040fe40007f5e0ff */
[-C--:B------:R-:W-:Y:S01]  /*5f80*/  LEA.HI.X.SX32 R7, R18, R17.reuse, 0x1, P6 ;  /* 0x0000001112077211 */ /* 0x080fe200030f0eff */
[----:B------:R0:W-:Y:S01]  /*5f90*/  STL.64 [R1+0xcf8], R12 ;  /* 0x000cf80c01007387 */ /* 0x0001e20000100a00 */
[----:B------:R-:W-:-:S03]  /*5fa0*/  LEA.HI.X.SX32 R25, R4, R17, 0x1, P2 ;  /* 0x0000001104197211 */ /* 0x000fc600010f0eff */
[----:B------:R1:W-:Y:S01]  /*5fb0*/  STL.64 [R1+0xa70], R6 ;  /* 0x000a700601007387 */ /* 0x0003e20000100a00 */
[----:B------:R-:W-:Y:S01]  /*5fc0*/  LEA.HI.X.SX32 R23, R10, R17, 0x1, P4 ;  /* 0x000000110a177211 */ /* 0x000fe200020f0eff */
[----:B------:R-:W-:Y:S02]  /*5fd0*/  IMAD R10, R3, 0x6d, RZ ;  /* 0x0000006d030a7824 */ /* 0x000fe400078e02ff */
[----:B------:R2:W-:Y:S01]  /*5fe0*/  STL.64 [R1+0xc20], R24 ;  /* 0x000c201801007387 */ /* 0x0005e20000100a00 */
[-C--:B0-----:R-:W-:Y:S01]  /*5ff0*/  IADD3 R12, P5, R11, R16.reuse, RZ ;  /* 0x000000100b0c7210 */ /* 0x081fe20007fbe0ff */
[C---:B------:R-:W-:Y:S02]  /*6000*/  IMAD R11, R3.reuse, 0xda, RZ ;  /* 0x000000da030b7824 */ /* 0x040fe400078e02ff */
[C---:B-1----:R-:W-:Y:S02]  /*6010*/  IMAD R6, R3.reuse, 0x1ba, RZ ;  /* 0x000001ba03067824 */ /* 0x042fe400078e02ff */
[----:B------:R-:W-:Y:S01]  /*6020*/  IMAD R7, R3, 0xd9, RZ ;  /* 0x000000d903077824 */ /* 0x000fe200078e02ff */
[----:B------:R-:W-:-:S02]  /*6030*/  IADD3 R18, P6, R11, R16, RZ ;  /* 0x000000100b127210 */ /* 0x000fc40007fde0ff */
[-C--:B--2---:R-:W-:Y:S01]  /*6040*/  IADD3 R24, P4, R6, R16.reuse, RZ ;  /* 0x0000001006187210 */ /* 0x084fe20007f9e0ff */
[----:B------:R-:W-:Y:S01]  /*6050*/  IMAD R6, R3, 0x1bc, RZ ;  /* 0x000001bc03067824 */ /* 0x000fe200078e02ff */
[-C--:B------:R-:W-:Y:S01]  /*6060*/  LEA.HI.X.SX32 R21, R7, R17.reuse, 0x1, P3 ;  /* 0x0000001107157211 */ /* 0x080fe200018f0eff */
[----:B------:R0:W-:Y:S01]  /*6070*/  STL.64 [R1+0x718], R22 ;  /* 0x0007181601007387 */ /* 0x0001e20000100a00 */
[-C--:B------:R-:W-:Y:S01]  /*6080*/  LEA.HI.X.SX32 R19, R10, R17.reuse, 0x1, P6 ;  /* 0x000000110a137211 */ /* 0x080fe200030f0eff */
[----:B------:R-:W-:Y:S01]  /*6090*/  IMAD R7, R3, 0x6e, RZ ;  /* 0x0000006e03077824 */ /* 0x000fe200078e02ff */
[-C--:B------:R-:W-:Y:S01]  /*60a0*/  LEA.HI.X.SX32 R15, R11, R17.reuse, 0x1, P1 ;  /* 0x000000110b0f7211 */ /* 0x080fe200008f0eff */
[C---:B------:R-:W-:Y:S01]  /*60b0*/  IMAD R10, R3.reuse, 0xdb, RZ ;  /* 0x000000db030a7824 */ /* 0x040fe200078e02ff */
[----:B------:R1:W-:Y:S01]  /*60c0*/  STL.64 [R1+0x710], R20 ;  /* 0x0007101401007387 */ /* 0x0003e20000100a00 */
[C---:B------:R-:W-:Y:S01]  /*60d0*/  IMAD R5, R3.reuse, 0x1b8, RZ ;  /* 0x000001b803057824 */ /* 0x040fe200078e02ff */
[----:B0-----:R-:W-:Y:S01]  /*60e0*/  IADD3 R22, P3, R6, R16, RZ ;  /* 0x0000001006167210 */ /* 0x001fe20007f7e0ff */
[C---:B------:R-:W-:Y:S01]  /*60f0*/  IMAD R6, R3.reuse, 0xdc, RZ ;  /* 0x000000dc03067824 */ /* 0x040fe200078e02ff */
[----:B------:R0:W-:Y:S01]  /*6100*/  STL.64 [R1+0xa68], R18 ;  /* 0x000a681201007387 */ /* 0x0001e20000100a00 */
[----:B------:R-:W-:Y:S01]  /*6110*/  LEA.HI.X.SX32 R13, R10, R17, 0x1, P5 ;  /* 0x000000110a0d7211 */ /* 0x000fe200028f0eff */
[----:B-1----:R-:W-:-:S02]  /*6120*/  IMAD R20, R3, 0x37, RZ ;  /* 0x0000003703147824 */ /* 0x002fc400078e02ff */
[----:B------:R1:W-:Y:S01]  /*6130*/  STL.64 [R1+0x708], R14 ;  /* 0x0007080e01007387 */ /* 0x0003e20000100a00 */
[-C--:B------:R-:W-:Y:S01]  /*6140*/  IADD3 R4, P2, R5, R16.reuse, RZ ;  /* 0x0000001005047210 */ /* 0x080fe20007f5e0ff */
[----:B------:R-:W-:Y:S01]  /*6150*/  IMAD R11, R3, 0x1be, RZ ;  /* 0x000001be030b7824 */ /* 0x000fe200078e02ff */
[CC--:B0-----:R-:W-:Y:S02]  /*6160*/  IADD3 R18, P6, R7.reuse, R16.reuse, RZ ;  /* 0x0000001007127210 */ /* 0x0c1fe40007fde0ff */
[----:B-1----:R-:W-:Y:S02]  /*6170*/  IADD3 R14, P1, R6, R16, RZ ;  /* 0x00000010060e7210 */ /* 0x002fe40007f3e0ff */
[-C--:B------:R-:W-:Y:S01]  /*6180*/  LEA.HI.X.SX32 R19, R20, R17.reuse, 0x1, P6 ;  /* 0x0000001114137211 */ /* 0x080fe200030f0eff */
[----:B------:R0:W-:Y:S01]  /*6190*/  STL.64 [R1+0x700], R12 ;  /* 0x0007000c01007387 */ /* 0x0001e20000100a00 */
[-C--:B------:R-:W-:Y:S02]  /*61a0*/  LEA.HI.X.SX32 R15, R7, R17.reuse, 0x1, P1 ;  /* 0x00000011070f7211 */ /* 0x080fe400008f0eff */
[----:B------:R-:W-:Y:S01]  /*61b0*/  LEA.HI.X.SX32 R5, R6, R17, 0x1, P2 ;  /* 0x0000001106057211 */ /* 0x000fe200010f0eff */
[----:B------:R-:W-:Y:S01]  /*61c0*/  STL.64 [R1+0xc18], R18 ;  /* 0x000c181201007387 */ /* 0x000fe20000100a00 */
[----:B------:R-:W-:-:S03]  /*61d0*/  IMAD R6, R3, 0xdd, RZ ;  /* 0x000000dd03067824 */ /* 0x000fc600078e02ff */
[----:B------:R1:W-:Y:S01]  /*61e0*/  STL.64 [R1+0xa60], R14 ;  /* 0x000a600e01007387 */ /* 0x0003e20000100a00 */
[-C--:B0-----:R-:W-:Y:S01]  /*61f0*/  IADD3 R12, P5, R11, R16.reuse, RZ ;  /* 0x000000100b0c7210 */ /* 0x081fe20007fbe0ff */
[C---:B------:R-:W-:Y:S02]  /*6200*/  IMAD R11, R3.reuse, 0xde, RZ ;  /* 0x000000de030b7824 */ /* 0x040fe400078e02ff */
[----:B------:R0:W-:Y:S01]  /*6210*/  STL.64 [R1+0x6f8], R4 ;  /* 0x0006f80401007387 */ /* 0x0001e20000100a00 */
[----:B------:R-:W-:Y:S01]  /*6220*/  IMAD R10, R3, 0x1c0, RZ ;  /* 0x000001c0030a7824 */ /* 0x000fe200078e02ff */
[-C--:B------:R-:W-:Y:S02]  /*6230*/  LEA.HI.X.SX32 R25, R6, R17.reuse, 0x1, P4 ;  /* 0x0000001106197211 */ /* 0x080fe400020f0eff */
[-C--:B-1----:R-:W-:Y:S01]  /*6240*/  IADD3 R14, P1, R11, R16.reuse, RZ ;  /* 0x000000100b0e7210 */ /* 0x082fe20007f3e0ff */
[C---:B0-----:R-:W-:Y:S01]  /*6250*/  IMAD R4, R3.reuse, 0x6f, RZ ;  /* 0x0000006f03047824 */ /* 0x041fe200078e02ff */
[----:B------:R-:W-:Y:S01]  /*6260*/  IADD3 R18, P6, R10, R16, RZ ;  /* 0x000000100a127210 */ /* 0x000fe20007fde0ff */
[----:B------:R-:W-:Y:S01]  /*6270*/  IMAD R5, R3, 0xe, RZ ;  /* 0x0000000e03057824 */ /* 0x000fe200078e02ff */
[----:B------:R-:W-:-:S02]  /*6280*/  LEA.HI.X.SX32 R23, R11, R17, 0x1, P3 ;  /* 0x000000110b177211 */ /* 0x000fc400018f0eff */
[----:B------:R-:W-:Y:S01]  /*6290*/  LEA.HI.X.SX32 R15, R4, R17, 0x1, P1 ;  /* 0x00000011040f7211 */ /* 0x000fe200008f0eff */
[C---:B------:R-:W-:Y:S01]  /*62a0*/  IMAD R10, R3.reuse, 0x1c, RZ ;  /* 0x0000001c030a7824 */ /* 0x040fe200078e02ff */
[----:B------:R0:W-:Y:S01]  /*62b0*/  STL.64 [R1+0x6f0], R24 ;  /* 0x0006f01801007387 */ /* 0x0001e20000100a00 */
[----:B------:R-:W-:-:S03]  /*62c0*/  IMAD R4, R3, 0xdf, RZ ;  /* 0x000000df03047824 */ /* 0x000fc600078e02ff */
[----:B------:R1:W-:Y:S04]  /*62d0*/  STL.64 [R1+0xa58], R14 ;  /* 0x000a580e01007387 */ /* 0x0003e80000100a00 */
[----:B------:R2:W-:Y:S01]  /*62e0*/  STL.64 [R1+0x6e8], R22 ;  /* 0x0006e81601007387 */ /* 0x0005e20000100a00 */
[----:B0-----:R-:W-:Y:S01]  /*62f0*/  IMAD R25, R3, 0x7, RZ ;  /* 0x0000000703197824 */ /* 0x001fe200078e02ff */
[----:B------:R-:W-:Y:S02]  /*6300*/  LEA.HI.X.SX32 R13, R4, R17, 0x1, P5 ;  /* 0x00000011040d7211 */ /* 0x000fe400028f0eff */
[-C--:B-1----:R-:W-:Y:S02]  /*6310*/  IADD3 R14, P1, R5, R16.reuse, RZ ;  /* 0x00000010050e7210 */ /* 0x082fe40007f3e0ff */
[----:B--2---:R-:W-:-:S02]  /*6320*/  IADD3 R22, P3, R10, R16, RZ ;  /* 0x000000100a167210 */ /* 0x004fc40007f7e0ff */
[-C--:B------:R-:W-:Y:S01]  /*6330*/  LEA.HI.X.SX32 R15, R25, R17.reuse, 0x1, P1 ;  /* 0x00000011190f7211 */ /* 0x080fe200008f0eff */
[----:B------:R-:W-:Y:S01]  /*6340*/  IMAD R11, R3, 0xe0, RZ ;  /* 0x000000e0030b7824 */ /* 0x000fe200078e02ff */
[----:B------:R-:W-:Y:S01]  /*6350*/  LEA.HI.X.SX32 R23, R5, R17, 0x1, P3 ;  /* 0x0000001105177211 */ /* 0x000fe200018f0eff */
[C---:B------:R-:W-:Y:S01]  /*6360*/  IMAD R24, R3.reuse, 0x38, RZ ;  /* 0x0000003803187824 */ /* 0x040fe200078e02ff */
[----:B------:R0:W-:Y:S01]  /*6370*/  STL.64 [R1+0x6e0], R12 ;  /* 0x0006e00c01007387 */ /* 0x0001e20000100a00 */
[----:B------:R-:W-:-:S03]  /*6380*/  IMAD R4, R3, 0x70, RZ ;  /* 0x0000007003047824 */ /* 0x000fc600078e02ff */
[----:B------:R1:W-:Y:S01]  /*6390*/  STL.64 [R1+0xd98], R14 ;  /* 0x000d980e01007387 */ /* 0x0003e20000100a00 */
[----:B------:R-:W-:-:S03]  /*63a0*/  IMAD R7, R3, 0x1c2, RZ ;  /* 0x000001c203077824 */ /* 0x000fc600078e02ff */
[----:B------:R2:W-:Y:S01]  /*63b0*/  STL.64 [R1+0xd60], R22 ;  /* 0x000d601601007387 */ /* 0x0005e20000100a00 */
[-C--:B0-----:R-:W-:Y:S01]  /*63c0*/  IADD3 R12, P5, R24, R16.reuse, RZ ;  /* 0x00000010180c7210 */ /* 0x081fe20007fbe0ff */
[----:B------:R-:W-:Y:S01]  /*63d0*/  IMAD R5, R3, 0x1c6, RZ ;  /* 0x000001c603057824 */ /* 0x000fe200078e02ff */
[-C--:B-1----:R-:W-:Y:S02]  /*63e0*/  IADD3 R14, P1, R4, R16.reuse, RZ ;  /* 0x00000010040e7210 */ /* 0x082fe40007f3e0ff */
[-C--:B--2---:R-:W-:Y:S02]  /*63f0*/  IADD3 R22, P3, R11, R16.reuse, RZ ;  /* 0x000000100b167210 */ /* 0x084fe40007f7e0ff */
[-C--:B------:R-:W-:Y:S02]  /*6400*/  LEA.HI.X.SX32 R13, R10, R17.reuse, 0x1, P5 ;  /* 0x000000110a0d7211 */ /* 0x080fe400028f0eff */
[----:B------:R-:W-:Y:S01]  /*6410*/  LEA.HI.X.SX32 R23, R4, R17, 0x1, P3 ;  /* 0x0000001104177211 */ /* 0x000fe200018f0eff */
[----:B------:R-:W-:Y:S01]  /*6420*/  IMAD R4, R3, 0xe1, RZ ;  /* 0x000000e103047824 */ /* 0x000fe200078e02ff */
[----:B------:R-:W-:-:S02]  /*6430*/  IADD3 R20, P2, R7, R16, RZ ;  /* 0x0000001007147210 */ /* 0x000fc40007f5e0ff */
        /* <DEDUP_REMOVED lines=8> */
[----:B------:R-:W-:Y:S01]  /*64c0*/  STL.64 [R1+0x6d8], R18 ;  /* 0x0006d81201007387 */ /* 0x000fe20000100a00 */
[----:B------:R-:W-:-:S03]  /*64d0*/  IMAD R7, R3, 0x1c4, RZ ;  /* 0x000001c403077824 */ /* 0x000fc600078e02ff */
[----:B------:R0:W-:Y:S01]  /*64e0*/  STL.64 [R1+0x6d0], R20 ;  /* 0x0006d01401007387 */ /* 0x0001e20000100a00 */
[-C--:B-1----:R-:W-:Y:S02]  /*64f0*/  IADD3 R22, P3, R5, R16.reuse, RZ ;  /* 0x0000001005167210 */ /* 0x082fe40007f7e0ff */
[----:B------:R-:W-:Y:S01]  /*6500*/  IADD3 R6, P4, R7, R16, RZ ;  /* 0x0000001007067210 */ /* 0x000fe20007f9e0ff */
[----:B0-----:R-:W-:-:S05]  /*6510*/  IMAD R21, R3, 0x71, RZ ;  /* 0x0000007103157824 */ /* 0x001fca00078e02ff */
[-C--:B------:R-:W-:Y:S01]  /*6520*/  LEA.HI.X.SX32 R23, R21, R17.reuse, 0x1, P3 ;  /* 0x0000001115177211 */ /* 0x080fe200018f0eff */
[----:B------:R-:W-:Y:S01]  /*6530*/  IMAD R21, R3, 0xe3, RZ ;  /* 0x000000e303157824 */ /* 0x000fe200078e02ff */
[----:B------:R-:W-:Y:S01]  /*6540*/  LEA.HI.X.SX32 R7, R5, R17, 0x1, P4 ;  /* 0x0000001105077211 */ /* 0x000fe200020f0eff */
[----:B------:R-:W-:-:S03]  /*6550*/  IMAD R4, R3, 0x72, RZ ;  /* 0x0000007203047824 */ /* 0x000fc600078e02ff */
[----:B------:R-:W-:Y:S01]  /*6560*/  LEA.HI.X.SX32 R13, R21, R17, 0x1, P5 ;  /* 0x00000011150d7211 */ /* 0x000fe200028f0eff */
[C---:B------:R-:W-:Y:S01]  /*6570*/  IMAD R20, R3.reuse, 0xe4, RZ ;  /* 0x000000e403147824 */ /* 0x040fe200078e02ff */
[----:B------:R-:W-:Y:S01]  /*6580*/  STL.64 [R1+0xa48], R22 ;  /* 0x000a481601007387 */ /* 0x000fe20000100a00 */
[----:B------:R-:W-:-:S03]  /*6590*/  IMAD R10, R3, 0x1c8, RZ ;  /* 0x000001c8030a7824 */ /* 0x000fc600078e02ff */
[----:B------:R0:W-:Y:S01]  /*65a0*/  STL.64 [R1+0x6c8], R6 ;  /* 0x0006c80601007387 */ /* 0x0001e20000100a00 */
[----:B------:R-:W-:-:S03]  /*65b0*/  IADD3 R24, P3, R4, R16, RZ ;  /* 0x0000001004187210 */ /* 0x000fc60007f7e0ff */
[----:B------:R1:W-:Y:S01]  /*65c0*/  STL.64 [R1+0x6c0], R12 ;  /* 0x0006c00c01007387 */ /* 0x0003e20000100a00 */
[-C--:B------:R-:W-:Y:S01]  /*65d0*/  IADD3 R14, P1, R10, R16.reuse, RZ ;  /* 0x000000100a0e7210 */ /* 0x080fe20007f3e0ff */
[C---:B------:R-:W-:Y:S01]  /*65e0*/  IMAD R5, R3.reuse, 0x1ce, RZ ;  /* 0x000001ce03057824 */ /* 0x040fe200078e02ff */
[----:B0-----:R-:W-:Y:S01]  /*65f0*/  IADD3 R6, P4, R20, R16, RZ ;  /* 0x0000001014067210 */ /* 0x001fe20007f9e0ff */
[----:B-1----:R-:W-:-:S03]  /*6600*/  IMAD R13, R3, 0x39, RZ ;  /* 0x00000039030d7824 */ /* 0x002fc600078e02ff */
[-C--:B------:R-:W-:Y:S01]  /*6610*/  LEA.HI.X.SX32 R7, R4, R17.reuse, 0x1, P4 ;  /* 0x0000001104077211 */ /* 0x080fe200020f0eff */
[----:B------:R-:W-:Y:S01]  /*6620*/  IMAD R4, R3, 0x1d2, RZ ;  /* 0x000001d203047824 */ /* 0x000fe200078e02ff */
[-C--:B------:R-:W-:Y:S02]  /*6630*/  LEA.HI.X.SX32 R15, R20, R17.reuse, 0x1, P1 ;  /* 0x00000011140f7211 */ /* 0x080fe400008f0eff */
[----:B------:R-:W-:Y:S01]  /*6640*/  LEA.HI.X.SX32 R25, R13, R17, 0x1, P3 ;  /* 0x000000110d197211 */ /* 0x000fe200018f0eff */
[----:B------:R-:W-:Y:S01]  /*6650*/  IMAD R10, R3, 0x1ca, RZ ;  /* 0x000001ca030a7824 */ /* 0x000fe200078e02ff */
[-C--:B------:R-:W-:Y:S01]  /*6660*/  IADD3 R22, P5, R5, R16.reuse, RZ ;  /* 0x0000001005167210 */ /* 0x080fe20007fbe0ff */
[----:B------:R-:W-:Y:S02]  /*6670*/  IMAD R5, R3, 0xe6, RZ ;  /* 0x000000e603057824 */ /* 0x000fe400078e02ff */
[----:B------:R-:W-:Y:S01]  /*6680*/  STL.64 [R1+0xc08], R24 ;  /* 0x000c081801007387 */ /* 0x000fe20000100a00 */
[----:B------:R-:W-:-:S03]  /*6690*/  IADD3 R20, P1, R4, R16, RZ ;  /* 0x0000001004147210 */ /* 0x000fc60007f3e0ff */
[----:B------:R0:W-:Y:S01]  /*66a0*/  STL.64 [R1+0xa40], R6 ;  /* 0x000a400601007387 */ /* 0x0001e20000100a00 */
[-C--:B------:R-:W-:Y:S01]  /*66b0*/  IADD3 R18, P6, R10, R16.reuse, RZ ;  /* 0x000000100a127210 */ /* 0x080fe20007fde0ff */
[C---:B------:R-:W-:Y:S02]  /*66c0*/  IMAD R4, R3.reuse, 0x73, RZ ;  /* 0x0000007303047824 */ /* 0x040fe400078e02ff */
[----:B------:R1:W-:Y:S01]  /*66d0*/  STL.64 [R1+0x6b8], R14 ;  /* 0x0006b80e01007387 */ /* 0x0003e20000100a00 */
[----:B------:R-:W-:Y:S01]  /*66e0*/  IMAD R10, R3, 0x1cc, RZ ;  /* 0x000001cc030a7824 */ /* 0x000fe200078e02ff */
[----:B0-----:R-:W-:Y:S01]  /*66f0*/  IADD3 R6, P4, R5, R16, RZ ;  /* 0x0000001005067210 */ /* 0x001fe20007f9e0ff */
[----:B-1----:R-:W-:-:S03]  /*6700*/  IMAD R15, R3, 0xe5, RZ ;  /* 0x000000e5030f7824 */ /* 0x002fc600078e02ff */
[-C--:B------:R-:W-:Y:S02]  /*6710*/  LEA.HI.X.SX32 R7, R4, R17.reuse, 0x1, P4 ;  /* 0x0000001104077211 */ /* 0x080fe400020f0eff */
[----:B------:R-:W-:Y:S02]  /*6720*/  LEA.HI.X.SX32 R19, R15, R17, 0x1, P6 ;  /* 0x000000110f137211 */ /* 0x000fe400030f0eff */
[----:B------:R-:W-:-:S03]  /*6730*/  IADD3 R10, P2, R10, R16, RZ ;  /* 0x000000100a0a7210 */ /* 0x000fc60007f5e0ff */
[----:B------:R-:W-:Y:S04]  /*6740*/  STL.64 [R1+0x6b0], R18 ;  /* 0x0006b01201007387 */ /* 0x000fe80000100a00 */
[----:B------:R0:W-:Y:S01]  /*6750*/  STL.64 [R1+0xa38], R6 ;  /* 0x000a380601007387 */ /* 0x0001e20000100a00 */
[-C--:B------:R-:W-:Y:S01]  /*6760*/  LEA.HI.X.SX32 R11, R5, R17.reuse, 0x1, P2 ;  /* 0x00000011050b7211 */ /* 0x080fe200010f0eff */
[C---:B------:R-:W-:Y:S02]  /*6770*/  IMAD R4, R3.reuse, 0xe8, RZ ;  /* 0x000000e803047824 */ /* 0x040fe400078e02ff */
[C---:B------:R-:W-:Y:S02]  /*6780*/  IMAD R24, R3.reuse, 0x3a, RZ ;  /* 0x0000003a03187824 */ /* 0x040fe400078e02ff */
[----:B0-----:R-:W-:Y:S01]  /*6790*/  IMAD R7, R3, 0xe7, RZ ;  /* 0x000000e703077824 */ /* 0x001fe200078e02ff */
[----:B------:R0:W-:Y:S04]  /*67a0*/  STL.64 [R1+0x6a8], R10 ;  /* 0x0006a80a01007387 */ /* 0x0001e80000100a00 */
[----:B------:R-:W-:Y:S01]  /*67b0*/  LEA.HI.X.SX32 R23, R7, R17, 0x1, P5 ;  /* 0x0000001107177211 */ /* 0x000fe200028f0eff */
[C---:B------:R-:W-:Y:S01]  /*67c0*/  IMAD R6, R3.reuse, 0x74, RZ ;  /* 0x0000007403067824 */ /* 0x040fe200078e02ff */
[----:B------:R-:W-:Y:S01]  /*67d0*/  IADD3 R18, P4, R24, R16, RZ ;  /* 0x0000001018127210 */ /* 0x000fe20007f9e0ff */
[----:B------:R-:W-:-:S02]  /*67e0*/  IMAD R12, R3, 0x1d0, RZ ;  /* 0x000001d0030c7824 */ /* 0x000fc400078e02ff */
[----:B------:R1:W-:Y:S01]  /*67f0*/  STL.64 [R1+0x6a0], R22 ;  /* 0x0006a01601007387 */ /* 0x0003e20000100a00 */
[C---:B------:R-:W-:Y:S01]  /*6800*/  IMAD R5, R3.reuse, 0x1d, RZ ;  /* 0x0000001d03057824 */ /* 0x040fe200078e02ff */
[-C--:B0-----:R-:W-:Y:S01]  /*6810*/  IADD3 R10, P2, R6, R16.reuse, RZ ;  /* 0x00000010060a7210 */ /* 0x081fe20007f5e0ff */
[----:B------:R-:W-:Y:S01]  /*6820*/  IMAD R7, R3, 0x1d6, RZ ;  /* 0x000001d603077824 */ /* 0x000fe200078e02ff */
[-C--:B------:R-:W-:Y:S02]  /*6830*/  IADD3 R12, P3, R12, R16.reuse, RZ ;  /* 0x000000100c0c7210 */ /* 0x080fe40007f7e0ff */
[----:B------:R-:W-:Y:S02]  /*6840*/  LEA.HI.X.SX32 R19, R5, R17, 0x1, P4 ;  /* 0x0000001105137211 */ /* 0x000fe400020f0eff */
        /* <DEDUP_REMOVED lines=23> */
[----:B------:R0:W-:Y:S01]  /*69c0*/  STL.64 [R1+0xa28], R22 ;  /* 0x000a281601007387 */ /* 0x0001e20000100a00 */
[----:B------:R-:W-:-:S03]  /*69d0*/  IMAD R5, R3, 0x1d8, RZ ;  /* 0x000001d803057824 */ /* 0x000fc600078e02ff */
[----:B------:R1:W-:Y:S04]  /*69e0*/  STL.64 [R1+0x688], R14 ;  /* 0x0006880e01007387 */ /* 0x0003e80000100a00 */
[----:B------:R2:W-:Y:S01]  /*69f0*/  STL.64 [R1+0x680], R18 ;  /* 0x0006801201007387 */ /* 0x0005e20000100a00 */
[-C--:B------:R-:W-:Y:S02]  /*6a00*/  IADD3 R10, P2, R5, R16.reuse, RZ ;  /* 0x00000010050a7210 */ /* 0x080fe40007f5e0ff */
[-C--:B0-----:R-:W-:Y:S02]  /*6a10*/  IADD3 R22, P5, R6, R16.reuse, RZ ;  /* 0x0000001006167210 */ /* 0x081fe40007fbe0ff */
[----:B-1----:R-:W-:Y:S01]  /*6a20*/  IADD3 R14, P6, R20, R16, RZ ;  /* 0x00000010140e7210 */ /* 0x002fe20007fde0ff */
[----:B--2---:R-:W-:-:S03]  /*6a30*/  IMAD R19, R3, 0x3b, RZ ;  /* 0x0000003b03137824 */ /* 0x004fc600078e02ff */
[-C--:B------:R-:W-:Y:S01]  /*6a40*/  LEA.HI.X.SX32 R15, R6, R17.reuse, 0x1, P6 ;  /* 0x00000011060f7211 */ /* 0x080fe200030f0eff */
[----:B------:R-:W-:Y:S01]  /*6a50*/  IMAD R7, R3, 0x1de, RZ ;  /* 0x000001de03077824 */ /* 0x000fe200078e02ff */
[-C--:B------:R-:W-:Y:S02]  /*6a60*/  LEA.HI.X.SX32 R11, R20, R17.reuse, 0x1, P2 ;  /* 0x00000011140b7211 */ /* 0x080fe400010f0eff */
[----:B------:R-:W-:Y:S01]  /*6a70*/  LEA.HI.X.SX32 R23, R19, R17, 0x1, P5 ;  /* 0x0000001113177211 */ /* 0x000fe200028f0eff */
[----:B------:R-:W-:Y:S01]  /*6a80*/  IMAD R5, R3, 0x1da, RZ ;  /* 0x000001da03057824 */ /* 0x000fe200078e02ff */
[----:B------:R-:W-:Y:S01]  /*6a90*/  IADD3 R24, P4, R7, R16, RZ ;  /* 0x0000001007187210 */ /* 0x000fe20007f9e0ff */
[C---:B------:R-:W-:Y:S02]  /*6aa0*/  IMAD R6, R3.reuse, 0x1e2, RZ ;  /* 0x000001e203067824 */ /* 0x040fe400078e02ff */
[----:B------:R0:W-:Y:S01]  /*6ab0*/  STL.64 [R1+0xbf8], R22 ;  /* 0x000bf81601007387 */ /* 0x0001e20000100a00 */
[----:B------:R-:W-:-:S03]  /*6ac0*/  IMAD R7, R3, 0xee, RZ ;  /* 0x000000ee03077824 */ /* 0x000fc600078e02ff */
[----:B------:R1:W-:Y:S01]  /*6ad0*/  STL.64 [R1+0xa20], R14 ;  /* 0x000a200e01007387 */ /* 0x0003e20000100a00 */
[----:B------:R-:W-:-:S03]  /*6ae0*/  IADD3 R12, P3, R5, R16, RZ ;  /* 0x00000010050c7210 */ /* 0x000fc60007f7e0ff */
[----:B------:R2:W-:Y:S01]  /*6af0*/  STL.64 [R1+0x678], R10 ;  /* 0x0006780a01007387 */ /* 0x0005e20000100a00 */
[-C--:B0-----:R-:W-:Y:S01]  /*6b00*/  IADD3 R22, P2, R6, R16.reuse, RZ ;  /* 0x0000001006167210 */ /* 0x081fe20007f5e0ff */
[----:B------:R-:W-:Y:S01]  /*6b10*/  IMAD R6, R3, 0x77, RZ ;  /* 0x0000007703067824 */ /* 0x000fe200078e02ff */
[----:B-1----:R-:W-:Y:S01]  /*6b20*/  IADD3 R14, P6, R7, R16, RZ ;  /* 0x00000010070e7210 */ /* 0x002fe20007fde0ff */
[----:B--2---:R-:W-:-:S03]  /*6b30*/  IMAD R11, R3, 0xed, RZ ;  /* 0x000000ed030b7824 */ /* 0x004fc600078e02ff */
[-C--:B------:R-:W-:Y:S01]  /*6b40*/  LEA.HI.X.SX32 R15, R6, R17.reuse, 0x1, P6 ;  /* 0x00000011060f7211 */ /* 0x080fe200030f0eff */
[----:B------:R-:W-:Y:S01]  /*6b50*/  IMAD R5, R3, 0x1dc, RZ ;  /* 0x000001dc03057824 */ /* 0x000fe200078e02ff */
[----:B------:R-:W-:-:S04]  /*6b60*/  LEA.HI.X.SX32 R13, R11, R17, 0x1, P3 ;  /* 0x000000110b0d7211 */ /* 0x000fc800018f0eff */
[----:B------:R-:W-:Y:S01]  /*6b70*/  IADD3 R4, P1, R5, R16, RZ ;  /* 0x0000001005047210 */ /* 0x000fe20007f3e0ff */
[----:B------:R0:W-:Y:S01]  /*6b80*/  STL.64 [R1+0x670], R12 ;  /* 0x0006700c01007387 */ /* 0x0001e20000100a00 */
[----:B------:R-:W-:-:S03]  /*6b90*/  IMAD R6, R3, 0xf, RZ ;  /* 0x0000000f03067824 */ /* 0x000fc600078e02ff */
[----:B------:R1:W-:Y:S01]  /*6ba0*/  STL.64 [R1+0xa18], R14 ;  /* 0x000a180e01007387 */ /* 0x0003e20000100a00 */
[----:B------:R-:W-:Y:S01]  /*6bb0*/  LEA.HI.X.SX32 R5, R7, R17, 0x1, P1 ;  /* 0x0000001107057211 */ /* 0x000fe200008f0eff */
[C---:B0-----:R-:W-:Y:S02]  /*6bc0*/  IMAD R12, R3.reuse, 0x1e, RZ ;  /* 0x0000001e030c7824 */ /* 0x041fe400078e02ff */
[----:B-1----:R-:W-:-:S03]  /*6bd0*/  IMAD R14, R3, 0xef, RZ ;  /* 0x000000ef030e7824 */ /* 0x002fc600078e02ff */
[-C--:B------:R-:W-:Y:S01]  /*6be0*/  IADD3 R20, P6, R12, R16.reuse, RZ ;  /* 0x000000100c147210 */ /* 0x080fe20007fde0ff */
[C---:B------:R-:W-:Y:S01]  /*6bf0*/  IMAD R13, R3.reuse, 0x3c, RZ ;  /* 0x0000003c030d7824 */ /* 0x040fe200078e02ff */
[----:B------:R0:W-:Y:S01]  /*6c00*/  STL.64 [R1+0x668], R4 ;  /* 0x0006680401007387 */ /* 0x0001e20000100a00 */
[C---:B------:R-:W-:Y:S01]  /*6c10*/  IMAD R7, R3.reuse, 0x78, RZ ;  /* 0x0000007803077824 */ /* 0x040fe200078e02ff */
[-C--:B------:R-:W-:Y:S01]  /*6c20*/  LEA.HI.X.SX32 R25, R14, R17.reuse, 0x1, P4 ;  /* 0x000000110e197211 */ /* 0x080fe200020f0eff */
[C---:B------:R-:W-:Y:S01]  /*6c30*/  IMAD R15, R3.reuse, 0xf0, RZ ;  /* 0x000000f0030f7824 */ /* 0x040fe200078e02ff */
[----:B------:R-:W-:Y:S01]  /*6c40*/  LEA.HI.X.SX32 R21, R6, R17, 0x1, P6 ;  /* 0x0000001106157211 */ /* 0x000fe200030f0eff */
[----:B------:R-:W-:Y:S02]  /*6c50*/  IMAD R18, R3, 0x1e0, RZ ;  /* 0x000001e003127824 */ /* 0x000fe400078e02ff */
[----:B------:R1:W-:Y:S01]  /*6c60*/  STL.64 [R1+0x660], R24 ;  /* 0x0006601801007387 */ /* 0x0003e20000100a00 */
[----:B0-----:R-:W-:-:S03]  /*6c70*/  IADD3 R4, P1, R13, R16, RZ ;  /* 0x000000100d047210 */ /* 0x001fc60007f3e0ff */
[----:B------:R0:W-:Y:S01]  /*6c80*/  STL.64 [R1+0xd58], R20 ;  /* 0x000d581401007387 */ /* 0x0001e20000100a00 */
[-C--:B------:R-:W-:Y:S01]  /*6c90*/  IADD3 R18, P5, R18, R16.reuse, RZ ;  /* 0x0000001012127210 */ /* 0x080fe20007fbe0ff */
[----:B------:R-:W-:Y:S01]  /*6ca0*/  IMAD R6, R3, 0x1e6, RZ ;  /* 0x000001e603067824 */ /* 0x000fe200078e02ff */
[-C--:B------:R-:W-:Y:S02]  /*6cb0*/  LEA.HI.X.SX32 R5, R12, R17.reuse, 0x1, P1 ;  /* 0x000000110c057211 */ /* 0x080fe400008f0eff */
[-C--:B-1----:R-:W-:Y:S02]  /*6cc0*/  IADD3 R24, P4, R7, R16.reuse, RZ ;  /* 0x0000001007187210 */ /* 0x082fe40007f9e0ff */
[----:B0-----:R-:W-:Y:S02]  /*6cd0*/  IADD3 R20, P6, R15, R16, RZ ;  /* 0x000000100f147210 */ /* 0x001fe40007fde0ff */
[-C--:B------:R-:W-:Y:S01]  /*6ce0*/  LEA.HI.X.SX32 R25, R13, R17.reuse, 0x1, P4 ;  /* 0x000000110d197211 */ /* 0x080fe200020f0eff */
[----:B------:R0:W-:Y:S01]  /*6cf0*/  STL.64 [R1+0xce0], R4 ;  /* 0x000ce00401007387 */ /* 0x0001e20000100a00 */
[----:B------:R-:W-:-:S02]  /*6d00*/  LEA.HI.X.SX32 R21, R7, R17, 0x1, P6 ;  /* 0x0000001107157211 */ /* 0x000fc400030f0eff */
[----:B------:R-:W-:Y:S01]  /*6d10*/  LEA.HI.X.SX32 R19, R15, R17, 0x1, P5 ;  /* 0x000000110f137211 */ /* 0x000fe200028f0eff */
[C---:B------:R-:W-:Y:S01]  /*6d20*/  IMAD R10, R3.reuse, 0x1e4, RZ ;  /* 0x000001e4030a7824 */ /* 0x040fe200078e02ff */
[----:B------:R-:W-:Y:S01]  /*6d30*/  STL.64 [R1+0xbf0], R24 ;  /* 0x000bf01801007387 */ /* 0x000fe20000100a00 */
[----:B------:R-:W-:-:S03]  /*6d40*/  IMAD R7, R3, 0xf1, RZ ;  /* 0x000000f103077824 */ /* 0x000fc600078e02ff */
[----:B------:R1:W-:Y:S01]  /*6d50*/  STL.64 [R1+0xa10], R20 ;  /* 0x000a101401007387 */ /* 0x0003e20000100a00 */
[-C--:B0-----:R-:W-:Y:S01]  /*6d60*/  IADD3 R4, P1, R6, R16.reuse, RZ ;  /* 0x0000001006047210 */ /* 0x081fe20007f3e0ff */
[----:B------:R-:W-:Y:S02]  /*6d70*/  IMAD R6, R3, 0xf2, RZ ;  /* 0x000000f203067824 */ /* 0x000fe400078e02ff */
[----:B------:R0:W-:Y:S01]  /*6d80*/  STL.64 [R1+0x658], R18 ;  /* 0x0006581201007387 */ /* 0x0001e20000100a00 */
[-C--:B------:R-:W-:Y:S02]  /*6d90*/  IADD3 R10, P3, R10, R16.reuse, RZ ;  /* 0x000000100a0a7210 */ /* 0x080fe40007f7e0ff */
[----:B------:R-:W-:Y:S02]  /*6da0*/  LEA.HI.X.SX32 R23, R7, R17, 0x1, P2 ;  /* 0x0000001107177211 */ /* 0x000fe400010f0eff */
[----:B-1----:R-:W-:Y:S01]  /*6db0*/  IADD3 R20, P6, R6, R16, RZ ;  /* 0x0000001006147210 */ /* 0x002fe20007fde0ff */
[----:B0-----:R-:W-:-:S02]  /*6dc0*/  IMAD R19, R3, 0x79, RZ ;  /* 0x0000007903137824 */ /* 0x001fc400078e02ff */
[----:B------:R-:W-:Y:S01]  /*6dd0*/  IMAD R18, R3, 0x1ec, RZ ;  /* 0x000001ec03127824 */ /* 0x000fe200078e02ff */
[-C--:B------:R-:W-:Y:S02]  /*6de0*/  LEA.HI.X.SX32 R11, R6, R17.reuse, 0x1, P3 ;  /* 0x00000011060b7211 */ /* 0x080fe400018f0eff */
[----:B------:R-:W-:Y:S01]  /*6df0*/  LEA.HI.X.SX32 R21, R19, R17, 0x1, P6 ;  /* 0x0000001113157211 */ /* 0x000fe200030f0eff */
[C---:B------:R-:W-:Y:S01]  /*6e00*/  IMAD R7, R3.reuse, 0x7a, RZ ;  /* 0x0000007a03077824 */ /* 0x040fe200078e02ff */
[----:B------:R-:W-:Y:S01]  /*6e10*/  IADD3 R24, P2, R18, R16, RZ ;  /* 0x0000001012187210 */ /* 0x000fe20007f5e0ff */
[C---:B------:R-:W-:Y:S02]  /*6e20*/  IMAD R18, R3.reuse, 0xf4, RZ ;  /* 0x000000f403127824 */ /* 0x040fe400078e02ff */
[C---:B------:R-:W-:Y:S01]  /*6e30*/  IMAD R19, R3.reuse, 0xf3, RZ ;  /* 0x000000f303137824 */ /* 0x040fe200078e02ff */
[----:B------:R0:W-:Y:S01]  /*6e40*/  STL.64 [R1+0x650], R22 ;  /* 0x0006501601007387 */ /* 0x0001e20000100a00 */
[----:B------:R-:W-:-:S03]  /*6e50*/  IMAD R12, R3, 0x1e8, RZ ;  /* 0x000001e8030c7824 */ /* 0x000fc600078e02ff */
[----:B------:R1:W-:Y:S01]  /*6e60*/  STL.64 [R1+0xa08], R20 ;  /* 0x000a081401007387 */ /* 0x0003e20000100a00 */
[-C--:B------:R-:W-:Y:S01]  /*6e70*/  LEA.HI.X.SX32 R5, R19, R17.reuse, 0x1, P1 ;  /* 0x0000001113057211 */ /* 0x080fe200008f0eff */
[C---:B------:R-:W-:Y:S02]  /*6e80*/  IMAD R6, R3.reuse, 0x1ee, RZ ;  /* 0x000001ee03067824 */ /* 0x040fe400078e02ff */
[----:B------:R2:W-:Y:S01]  /*6e90*/  STL.64 [R1+0x648], R10 ;  /* 0x0006480a01007387 */ /* 0x0005e20000100a00 */
[-C--:B------:R-:W-:Y:S01]  /*6ea0*/  IADD3 R12, P4, R12, R16.reuse, RZ ;  /* 0x000000100c0c7210 */ /* 0x080fe20007f9e0ff */
[----:B0-----:R-:W-:Y:S01]  /*6eb0*/  IMAD R22, R3, 0x3d, RZ ;  /* 0x0000003d03167824 */ /* 0x001fe200078e02ff */
[-C--:B-1----:R-:W-:Y:S02]  /*6ec0*/  IADD3 R20, P6, R7, R16.reuse, RZ ;  /* 0x0000001007147210 */ /* 0x082fe40007fde0ff */
[----:B--2---:R-:W-:Y:S01]  /*6ed0*/  IADD3 R10, P3, R18, R16, RZ ;  /* 0x00000010120a7210 */ /* 0x004fe20007f7e0ff */
[----:B------:R0:W-:Y:S01]  /*6ee0*/  STL.64 [R1+0x640], R4 ;  /* 0x0006400401007387 */ /* 0x0001e20000100a00 */
[----:B------:R-:W-:-:S02]  /*6ef0*/  LEA.HI.X.SX32 R21, R22, R17, 0x1, P6 ;  /* 0x0000001116157211 */ /* 0x000fc400030f0eff */
[-C--:B------:R-:W-:Y:S01]  /*6f00*/  LEA.HI.X.SX32 R11, R7, R17.reuse, 0x1, P3 ;  /* 0x00000011070b7211 */ /* 0x080fe200018f0eff */
[C---:B------:R-:W-:Y:S01]  /*6f10*/  IMAD R7, R3.reuse, 0x1f2, RZ ;  /* 0x000001f203077824 */ /* 0x040fe200078e02ff */
[----:B------:R-:W-:Y:S01]  /*6f20*/  LEA.HI.X.SX32 R13, R18, R17, 0x1, P4 ;  /* 0x00000011120d7211 */ /* 0x000fe200020f0eff */
[C---:B------:R-:W-:Y:S01]  /*6f30*/  IMAD R14, R3.reuse, 0x1ea, RZ ;  /* 0x000001ea030e7824 */ /* 0x040fe200078e02ff */
[----:B------:R1:W-:Y:S01]  /*6f40*/  STL.64 [R1+0xbe8], R20 ;  /* 0x000be81401007387 */ /* 0x0003e20000100a00 */
[-C--:B0-----:R-:W-:Y:S01]  /*6f50*/  IADD3 R4, P1, R6, R16.reuse, RZ ;  /* 0x0000001006047210 */ /* 0x081fe20007f3e0ff */
[----:B------:R-:W-:Y:S02]  /*6f60*/  IMAD R6, R3, 0xf6, RZ ;  /* 0x000000f603067824 */ /* 0x000fe400078e02ff */
[----:B------:R0:W-:Y:S01]  /*6f70*/  STL.64 [R1+0xa00], R10 ;  /* 0x000a000a01007387 */ /* 0x0001e20000100a00 */
[----:B------:R-:W-:-:S03]  /*6f80*/  IADD3 R14, P5, R14, R16, RZ ;  /* 0x000000100e0e7210 */ /* 0x000fc60007fbe0ff */
[----:B------:R2:W-:Y:S01]  /*6f90*/  STL.64 [R1+0x638], R12 ;  /* 0x0006380c01007387 */ /* 0x0005e20000100a00 */
[-C--:B-1----:R-:W-:Y:S01]  /*6fa0*/  IADD3 R20, P4, R7, R16.reuse, RZ ;  /* 0x0000001007147210 */ /* 0x082fe20007f9e0ff */
[C---:B------:R-:W-:Y:S01]  /*6fb0*/  IMAD R7, R3.reuse, 0x7b, RZ ;  /* 0x0000007b03077824 */ /* 0x040fe200078e02ff */
[----:B0-----:R-:W-:Y:S01]  /*6fc0*/  IADD3 R10, P3, R6, R16, RZ ;  /* 0x00000010060a7210 */ /* 0x001fe20007f7e0ff */
[----:B--2---:R-:W-:-:S03]  /*6fd0*/  IMAD R13, R3, 0xf5, RZ ;  /* 0x000000f5030d7824 */ /* 0x004fc600078e02ff */
[-C--:B------:R-:W-:Y:S01]  /*6fe0*/  LEA.HI.X.SX32 R11, R7, R17.reuse, 0x1, P3 ;  /* 0x00000011070b7211 */ /* 0x080fe200018f0eff */
[C---:B------:R-:W-:Y:S02]  /*6ff0*/  IMAD R19, R3.reuse, 0x1f0, RZ ;  /* 0x000001f003137824 */ /* 0x040fe400078e02ff */
[----:B------:R-:W-:Y:S01]  /*7000*/  IMAD R7, R3, 0xf7, RZ ;  /* 0x000000f703077824 */ /* 0x000fe200078e02ff */
[-C--:B------:R-:W-:Y:S02]  /*7010*/  LEA.HI.X.SX32 R15, R13, R17.reuse, 0x1, P5 ;  /* 0x000000110d0f7211 */ /* 0x080fe400028f0eff */
[-C--:B------:R-:W-:Y:S02]  /*7020*/  LEA.HI.X.SX32 R25, R6, R17.reuse, 0x1, P2 ;  /* 0x0000001106197211 */ /* 0x080fe400010f0eff */
[----:B------:R-:W-:Y:S01]  /*7030*/  IADD3 R22, P6, R19, R16, RZ ;  /* 0x0000001013167210 */ /* 0x000fe20007fde0ff */
[----:B------:R0:W-:Y:S01]  /*7040*/  STL.64 [R1+0x630], R14 ;  /* 0x0006300e01007387 */ /* 0x0001e20000100a00 */
[----:B------:R-:W-:Y:S01]  /*7050*/  LEA.HI.X.SX32 R5, R7, R17, 0x1, P1 ;  /* 0x0000001107057211 */ /* 0x000fe200008f0eff */
[----:B------:R-:W-:-:S02]  /*7060*/  IMAD R19, R3, 0xf8, RZ ;  /* 0x000000f803137824 */ /* 0x000fc400078e02ff */
[----:B------:R1:W-:Y:S01]  /*7070*/  STL.64 [R1+0x9f8], R10 ;  /* 0x0009f80a01007387 */ /* 0x0003e20000100a00 */
[----:B------:R-:W-:-:S03]  /*7080*/  IMAD R6, R3, 0x1f, RZ ;  /* 0x0000001f03067824 */ /* 0x000fc600078e02ff */
[----:B------:R2:W-:Y:S01]  /*7090*/  STL.64 [R1+0x628], R24 ;  /* 0x0006281801007387 */ /* 0x0005e20000100a00 */
[----:B0-----:R-:W-:-:S03]  /*70a0*/  IMAD R15, R3, 0x3e, RZ ;  /* 0x0000003e030f7824 */ /* 0x001fc600078e02ff */
[----:B------:R0:W-:Y:S01]  /*70b0*/  STL.64 [R1+0x620], R4 ;  /* 0x0006200401007387 */ /* 0x0001e20000100a00 */
[----:B-1----:R-:W-:Y:S01]  /*70c0*/  IMAD R10, R3, 0x7c, RZ ;  /* 0x0000007c030a7824 */ /* 0x002fe200078e02ff */
[----:B------:R-:W-:-:S04]  /*70d0*/  IADD3 R26, P3, R15, R16, RZ ;  /* 0x000000100f1a7210 */ /* 0x000fc80007f7e0ff */
[-C--:B--2---:R-:W-:Y:S02]  /*70e0*/  IADD3 R24, P2, R10, R16.reuse, RZ ;  /* 0x000000100a187210 */ /* 0x084fe40007f5e0ff */
[----:B0-----:R-:W-:Y:S02]  /*70f0*/  IADD3 R4, P1, R19, R16, RZ ;  /* 0x0000001013047210 */ /* 0x001fe40007f3e0ff */
[-C--:B------:R-:W-:Y:S02]  /*7100*/  LEA.HI.X.SX32 R27, R6, R17.reuse, 0x1, P3 ;  /* 0x00000011061b7211 */ /* 0x080fe400018f0eff */
[-C--:B------:R-:W-:Y:S01]  /*7110*/  LEA.HI.X.SX32 R5, R10, R17.reuse, 0x1, P1 ;  /* 0x000000110a057211 */ /* 0x080fe200008f0eff */
[----:B------:R-:W-:Y:S01]  /*7120*/  IMAD R10, R3, 0xf9, RZ ;  /* 0x000000f9030a7824 */ /* 0x000fe200078e02ff */
[-C--:B------:R-:W-:Y:S01]  /*7130*/  LEA.HI.X.SX32 R25, R15, R17.reuse, 0x1, P2 ;  /* 0x000000110f197211 */ /* 0x080fe200010f0eff */
[C---:B------:R-:W-:Y:S01]  /*7140*/  IMAD R11, R3.reuse, 0xfa, RZ ;  /* 0x000000fa030b7824 */ /* 0x040fe200078e02ff */
[----:B------:R-:W-:Y:S02]  /*7150*/  STL.64 [R1+0xcd8], R26 ;  /* 0x000cd81a01007387 */ /* 0x000fe40000100a00 */
[----:B------:R-:W-:Y:S01]  /*7160*/  LEA.HI.X.SX32 R21, R10, R17, 0x1, P4 ;  /* 0x000000110a157211 */ /* 0x000fe200020f0eff */
[C---:B------:R-:W-:Y:S01]  /*7170*/  IMAD R10, R3.reuse, 0x7d, RZ ;  /* 0x0000007d030a7824 */ /* 0x040fe200078e02ff */
[----:B------:R-:W-:Y:S01]  /*7180*/  STL.64 [R1+0xbe0], R24 ;  /* 0x000be01801007387 */ /* 0x000fe20000100a00 */
[----:B------:R-:W-:-:S03]  /*7190*/  IMAD R12, R3, 0x1f4, RZ ;  /* 0x000001f4030c7824 */ /* 0x000fc600078e02ff */
[----:B------:R0:W-:Y:S01]  /*71a0*/  STL.64 [R1+0x9f0], R4 ;  /* 0x0009f00401007387 */ /* 0x0001e20000100a00 */
[----:B------:R-:W-:Y:S01]  /*71b0*/  IMAD R7, R3, 0x1f6, RZ ;  /* 0x000001f603077824 */ /* 0x000fe200078e02ff */
[-C--:B------:R-:W-:Y:S02]  /*71c0*/  IADD3 R12, P5, R12, R16.reuse, RZ ;  /* 0x000000100c0c7210 */ /* 0x080fe40007fbe0ff */
[----:B------:R-:W-:Y:S02]  /*71d0*/  LEA.HI.X.SX32 R23, R19, R17, 0x1, P6 ;  /* 0x0000001113177211 */ /* 0x000fe400030f0eff */
[-C--:B------:R-:W-:Y:S02]  /*71e0*/  IADD3 R6, P3, R7, R16.reuse, RZ ;  /* 0x0000001007067210 */ /* 0x080fe40007f7e0ff */
[----:B0-----:R-:W-:-:S04]  /*71f0*/  IADD3 R4, P1, R11, R16, RZ ;  /* 0x000000100b047210 */ /* 0x001fc80007f3e0ff */
[-C--:B------:R-:W-:Y:S01]  /*7200*/  LEA.HI.X.SX32 R5, R10, R17.reuse, 0x1, P1 ;  /* 0x000000110a057211 */ /* 0x080fe200008f0eff */
[----:B------:R-:W-:Y:S01]  /*7210*/  IMAD R10, R3, 0xfb, RZ ;  /* 0x000000fb030a7824 */ /* 0x000fe200078e02ff */
[-C--:B------:R-:W-:Y:S01]  /*7220*/  LEA.HI.X.SX32 R13, R11, R17.reuse, 0x1, P5 ;  /* 0x000000110b0d7211 */ /* 0x080fe200028f0eff */
[----:B------:R-:W-:Y:S03]  /*7230*/  STL.64 [R1+0x618], R22 ;  /* 0x0006181601007387 */ /* 0x000fe60000100a00 */
[----:B------:R-:W-:Y:S01]  /*7240*/  LEA.HI.X.SX32 R7, R10, R17, 0x1, P3 ;  /* 0x000000110a077211 */ /* 0x000fe200018f0eff */
[----:B------:R-:W-:Y:S01]  /*7250*/  STL.64 [R1+0x610], R20 ;  /* 0x0006101401007387 */ /* 0x000fe20000100a00 */
[----:B------:R-:W-:-:S03]  /*7260*/  IMAD R15, R3, 0x7e, RZ ;  /* 0x0000007e030f7824 */ /* 0x000fc600078e02ff */
[----:B------:R0:W-:Y:S04]  /*7270*/  STL.64 [R1+0x9e8], R4 ;  /* 0x0009e80401007387 */ /* 0x0001e80000100a00 */
[----:B------:R1:W-:Y:S04]  /*7280*/  STL.64 [R1+0x608], R12 ;  /* 0x0006080c01007387 */ /* 0x0003e80000100a00 */
[----:B------:R2:W-:Y:S01]  /*7290*/  STL.64 [R1+0x600], R6 ;  /* 0x0006000601007387 */ /* 0x0005e20000100a00 */
[----:B0-----:R-:W-:-:S03]  /*72a0*/  IADD3 R4, P1, R15, R16, RZ ;  /* 0x000000100f047210 */ /* 0x001fc60007f3e0ff */
[----:B------:R-:W3:Y:S04]  /*72b0*/  LDL.64 R10, [R1+0x2a8] ;  /* 0x0002a800010a7983 */ /* 0x000ee80000100a00 */
[----:B-1----:R-:W4:Y:S04]  /*72c0*/  LDL R12, [R1+0x2b0] ;  /* 0x0002b000010c7983 */ /* 0x002f280000100800 */
[----:B--2---:R-:W2:Y:S01]  /*72d0*/  LDL R6, [R1+0x2fc] ;  /* 0x0002fc0001067983 */ /* 0x004ea20000100800 */
[----:B------:R-:W-:-:S05]  /*72e0*/  IMAD R7, R3, 0x3f, RZ ;  /* 0x0000003f03077824 */ /* 0x000fca00078e02ff */
[----:B------:R-:W-:Y:S02]  /*72f0*/  LEA.HI.X.SX32 R5, R7, R17, 0x1, P1 ;  /* 0x0000001107057211 */ /* 0x000fe400008f0eff */
[----:B------:R-:W5:Y:S04]  /*7300*/  LDL R7, [R1+0x294] ;  /* 0x0002940001077983 */ /* 0x000f680000100800 */
[----:B------:R0:W-:Y:S04]  /*7310*/  STL.64 [R1+0xbd8], R4 ;  /* 0x000bd80401007387 */ /* 0x0001e80000100a00 */
[----:B0-----:R-:W3:Y:S01]  /*7320*/  LDL.64 R4, [R1+0x2a0] ;  /* 0x0002a00001047983 */ /* 0x001ee20000100a00 */
[----:B------:R-:W-:-:S02]  /*7330*/  IMAD R18, R3, 0x1fa, RZ ;  /* 0x000001fa03127824 */ /* 0x000fc400078e02ff */
[----:B------:R-:W-:-:S03]  /*7340*/  IMAD R26, R3, 0xfc, RZ ;  /* 0x000000fc031a7824 */ /* 0x000fc600078e02ff */
[----:B------:R-:W-:Y:S01]  /*7350*/  IADD3 R28, P6, R18, R16, RZ ;  /* 0x00000010121c7210 */ /* 0x000fe20007fde0ff */
[C---:B------:R-:W-:Y:S02]  /*7360*/  IMAD R18, R3.reuse, 0x1fc, RZ ;  /* 0x000001fc03127824 */ /* 0x040fe400078e02ff */
[----:B------:R-:W-:-:S03]  /*7370*/  IMAD R14, R3, 0x1f8, RZ ;  /* 0x000001f8030e7824 */ /* 0x000fc600078e02ff */
[-C--:B------:R-:W-:Y:S01]  /*7380*/  IADD3 R20, P4, R18, R16.reuse, RZ ;  /* 0x0000001012147210 */ /* 0x080fe20007f9e0ff */
[----:B------:R-:W-:Y:S01]  /*7390*/  IMAD R29, R3, 0xfd, RZ ;  /* 0x000000fd031d7824 */ /* 0x000fe200078e02ff */
[-C--:B------:R-:W-:Y:S02]  /*73a0*/  IADD3 R18, P5, R26, R16.reuse, RZ ;  /* 0x000000101a127210 */ /* 0x080fe40007fbe0ff */
[-C--:B------:R-:W-:Y:S02]  /*73b0*/  IADD3 R14, P2, R14, R16.reuse, RZ ;  /* 0x000000100e0e7210 */ /* 0x080fe40007f5e0ff */
[-C--:B------:R-:W-:Y:S01]  /*73c0*/  LEA.HI.X.SX32 R19, R15, R17.reuse, 0x1, P5 ;  /* 0x000000110f137211 */ /* 0x080fe200028f0eff */
[----:B------:R-:W-:Y:S01]  /*73d0*/  IMAD R13, R3, 0xfe, RZ ;  /* 0x000000fe030d7824 */ /* 0x000fe200078e02ff */
[-C--:B------:R-:W-:Y:S02]  /*73e0*/  LEA.HI.X.SX32 R15, R26, R17.reuse, 0x1, P2 ;  /* 0x000000111a0f7211 */ /* 0x080fe400010f0eff */
[----:B------:R-:W-:Y:S01]  /*73f0*/  LEA.HI.X.SX32 R29, R29, R17, 0x1, P6 ;  /* 0x000000111d1d7211 */ /* 0x000fe200030f0eff */
[----:B------:R0:W-:Y:S01]  /*7400*/  STL.64 [R1+0x9e0], R18 ;  /* 0x0009e01201007387 */ /* 0x0001e20000100a00 */
[----:B------:R-:W-:Y:S01]  /*7410*/  IMAD R26, R3, 0x7f, RZ ;  /* 0x0000007f031a7824 */ /* 0x000fe200078e02ff */
[----:B------:R-:W-:-:S02]  /*7420*/  IADD3 R24, P3, R13, R16, RZ ;  /* 0x000000100d187210 */ /* 0x000fc40007f7e0ff */
[----:B------:R-:W-:Y:S01]  /*7430*/  STL.64 [R1+0x5f8], R14 ;  /* 0x0005f80e01007387 */ /* 0x000fe20000100a00 */
[----:B------:R-:W-:-:S03]  /*7440*/  SHF.L.U32 R27, R3, 0x1, RZ ;  /* 0x00000001031b7819 */ /* 0x000fc600000006ff */
[----:B------:R1:W-:Y:S01]  /*7450*/  STL.64 [R1+0x5f0], R28 ;  /* 0x0005f01c01007387 */ /* 0x0003e20000100a00 */
[-C--:B------:R-:W-:Y:S02]  /*7460*/  IADD3 R22, P1, R27, R16.reuse, RZ ;  /* 0x000000101b167210 */ /* 0x080fe40007f3e0ff */
[-C--:B------:R-:W-:Y:S01]  /*7470*/  LEA.HI.X.SX32 R25, R26, R17.reuse, 0x1, P3 ;  /* 0x000000111a197211 */ /* 0x080fe200018f0eff */
[C---:B------:R-:W-:Y:S01]  /*7480*/  IMAD.SHL.U32 R26, R3.reuse, 0x4, RZ ;  /* 0x00000004031a7824 */ /* 0x040fe200078e00ff */
[CC--:B0-----:R-:W-:Y:S01]  /*7490*/  LEA R18, P5, R3.reuse, R16.reuse, 0x2 ;  /* 0x0000001003127211 */ /* 0x0c1fe200078a10ff */
[----:B-1----:R-:W0:Y:S01]  /*74a0*/  S2R R29, SR_TID.X ;  /* 0x00000000001d7919 */ /* 0x002e220000002100 */
[----:B------:R-:W-:Y:S02]  /*74b0*/  LEA R14, P2, R3, R16, 0x3 ;  /* 0x00000010030e7211 */ /* 0x000fe400078418ff */
[-C--:B------:R-:W-:Y:S02]  /*74c0*/  LEA.HI.X.SX32 R21, R13, R17.reuse, 0x1, P4 ;  /* 0x000000110d157211 */ /* 0x080fe400020f0eff */
[----:B------:R-:W-:-:S02]  /*74d0*/  LEA.HI.X.SX32 R23, R3, R17, 0x1, P1 ;  /* 0x0000001103177211 */ /* 0x000fc400008f0eff */
[-C--:B------:R-:W-:Y:S01]  /*74e0*/  LEA.HI.X.SX32 R19, R27, R17.reuse, 0x1, P5 ;  /* 0x000000111b137211 */ /* 0x080fe200028f0eff */
[----:B------:R-:W-:Y:S01]  /*74f0*/  STL.64 [R1+0x9d8], R24 ;  /* 0x0009d81801007387 */ /* 0x000fe20000100a00 */
[----:B------:R-:W-:Y:S01]  /*7500*/  LEA.HI.X.SX32 R15, R26, R17, 0x1, P2 ;  /* 0x000000111a0f7211 */ /* 0x000fe200010f0eff */
[----:B------:R-:W-:Y:S02]  /*7510*/  IMAD R13, R3, 0x1fe, RZ ;  /* 0x000001fe030d7824 */ /* 0x000fe400078e02ff */
[----:B------:R1:W-:Y:S04]  /*7520*/  STL.64 [R1+0x5e8], R20 ;  /* 0x0005e81401007387 */ /* 0x0003e80000100a00 */
[----:B------:R-:W-:Y:S01]  /*7530*/  STL.64 [R1+0xdc8], R22 ;  /* 0x000dc81601007387 */ /* 0x000fe20000100a00 */
[----:B------:R-:W-:-:S03]  /*7540*/  IMAD.MOV.U32 R27, RZ, RZ, c[0x0][0x1b8] ;  /* 0x00006e00ff1b7624 */ /* 0x000fc600078e00ff */
[----:B------:R-:W-:Y:S04]  /*7550*/  STL.64 [R1+0xdc0], R18 ;  /* 0x000dc01201007387 */ /* 0x000fe80000100a00 */
[----:B------:R0:W-:Y:S01]  /*7560*/  STL.64 [R1+0xdb0], R14 ;  /* 0x000db00e01007387 */ /* 0x0001e20000100a00 */
[-C--:B------:R-:W-:Y:S02]  /*7570*/  LEA R28, P6, R3, R16.reuse, 0x4 ;  /* 0x00000010031c7211 */ /* 0x080fe400078c20ff */
[----:B------:R-:W-:Y:S02]  /*7580*/  SHF.L.U32 R27, R27, 0x3, RZ ;  /* 0x000000031b1b7819 */ /* 0x000fe400000006ff */
[-C--:B-1----:R-:W-:Y:S02]  /*7590*/  LEA R20, P4, R3, R16.reuse, 0x6 ;  /* 0x0000001003147211 */ /* 0x082fe400078830ff */
[----:B0-----:R-:W-:-:S02]  /*75a0*/  IADD3 R14, P2, R13, R16, RZ ;  /* 0x000000100d0e7210 */ /* 0x001fc40007f5e0ff */
[----:B------:R-:W-:Y:S02]  /*75b0*/  MOV R13, c[0x0][0x1b8] ;  /* 0x00006e00000d7a02 */ /* 0x000fe40000000f00 */
[----:B------:R-:W-:-:S03]  /*75c0*/  LEA R24, P3, R3, R16, 0x5 ;  /* 0x0000001003187211 */ /* 0x000fc600078628ff */
[----:B------:R-:W-:Y:S01]  /*75d0*/  IMAD.SHL.U32 R13, R13, 0x20, RZ ;  /* 0x000000200d0d7824 */ /* 0x000fe200078e00ff */
[CC--:B------:R-:W-:Y:S02]  /*75e0*/  LEA R22, P1, R3.reuse, R16.reuse, 0x7 ;  /* 0x0000001003167211 */ /* 0x0c0fe400078238ff */
[----:B------:R-:W-:Y:S02]  /*75f0*/  LEA R18, P5, R3, R16, 0x8 ;  /* 0x0000001003127211 */ /* 0x000fe400078a40ff */
[----:B------:R-:W-:Y:S02]  /*7600*/  LOP3.LUT R3, R9, 0x10, R29, 0x78, !PT ;  /* 0x0000001009037812 */ /* 0x000fe400078e781d */
[-C--:B------:R-:W-:Y:S02]  /*7610*/  LEA.HI.X.SX32 R29, R27, R17.reuse, 0x1, P6 ;  /* 0x000000111b1d7211 */ /* 0x080fe400030f0eff */
[----:B------:R-:W-:Y:S02]  /*7620*/  LEA.HI.X.SX32 R21, R13, R17, 0x1, P4 ;  /* 0x000000110d157211 */ /* 0x000fe400020f0eff */
[----:B------:R-:W-:Y:S01]  /*7630*/  MOV R26, c[0x0][0x1b8] ;  /* 0x00006e00001a7a02 */ /* 0x000fe20000000f00 */
[----:B------:R-:W-:Y:S01]  /*7640*/  STL.64 [R1+0xd90], R28 ;  /* 0x000d901c01007387 */ /* 0x000fe20000100a00 */
[----:B------:R-:W-:-:S03]  /*7650*/  MOV R13, c[0x0][0x1b8] ;  /* 0x00006e00000d7a02 */ /* 0x000fc60000000f00 */
[----:B------:R0:W-:Y:S01]  /*7660*/  STL.64 [R1+0xcd0], R20 ;  /* 0x000cd01401007387 */ /* 0x0001e20000100a00 */
[----:B------:R-:W-:Y:S01]  /*7670*/  SHF.L.U32 R26, R26, 0x4, RZ ;  /* 0x000000041a1a7819 */ /* 0x000fe200000006ff */
[----:B------:R-:W-:-:S03]  /*7680*/  IMAD R13, R13, 0xff, RZ ;  /* 0x000000ff0d0d7824 */ /* 0x000fc600078e02ff */
[----:B------:R-:W-:Y:S01]  /*7690*/  LEA.HI.X.SX32 R25, R26, R17, 0x1, P3 ;  /* 0x000000111a197211 */ /* 0x000fe200018f0eff */
[----:B0-----:R-:W-:Y:S01]  /*76a0*/  IMAD.MOV.U32 R21, RZ, RZ, c[0x0][0x1b8] ;  /* 0x00006e00ff157624 */ /* 0x001fe200078e00ff */
[----:B------:R-:W-:-:S04]  /*76b0*/  MOV R20, c[0x0][0x1b8] ;  /* 0x00006e0000147a02 */ /* 0x000fc80000000f00 */
[----:B------:R-:W-:Y:S02]  /*76c0*/  SHF.L.U32 R21, R21, 0x6, RZ ;  /* 0x0000000615157819 */ /* 0x000fe400000006ff */
[----:B------:R-:W-:Y:S02]  /*76d0*/  SHF.L.U32 R20, R20, 0x7, RZ ;  /* 0x0000000714147819 */ /* 0x000fe400000006ff */
[-C--:B------:R-:W-:Y:S02]  /*76e0*/  LEA.HI.X.SX32 R23, R21, R17.reuse, 0x1, P1 ;  /* 0x0000001115177211 */ /* 0x080fe400008f0eff */
[-C--:B------:R-:W-:Y:S01]  /*76f0*/  LEA.HI.X.SX32 R19, R20, R17.reuse, 0x1, P5 ;  /* 0x0000001114137211 */ /* 0x080fe200028f0eff */
[----:B------:R-:W-:Y:S01]  /*7700*/  STL.64 [R1+0xd50], R24 ;  /* 0x000d501801007387 */ /* 0x000fe20000100a00 */
[----:B------:R-:W-:-:S03]  /*7710*/  LEA.HI.X.SX32 R15, R13, R17, 0x1, P2 ;  /* 0x000000110d0f7211 */ /* 0x000fc600010f0eff */
[----:B------:R-:W-:Y:S04]  /*7720*/  STL [R1+0x540], R3 ;  /* 0x0005400301007387 */ /* 0x000fe80000100800 */
[----:B------:R-:W-:Y:S04]  /*7730*/  STL.64 [R1+0xbd0], R22 ;  /* 0x000bd01601007387 */ /* 0x000fe80000100a00 */
[----:B------:R-:W-:Y:S04]  /*7740*/  STL.64 [R1+0x5e0], R18 ;  /* 0x0005e01201007387 */ /* 0x000fe80000100a00 */
[----:B------:R-:W-:Y:S01]  /*7750*/  STL.64 [R1+0x5d8], R14 ;  /* 0x0005d80e01007387 */ /* 0x000fe20000100a00 */
[----:B----4-:R-:W-:-:S02]  /*7760*/  LOP3.LUT R9, R12, 0x40, RZ, 0x3c, !PT ;  /* 0x000000400c097812 */ /* 0x010fc400078e3cff */
[----:B--2---:R-:W-:-:S03]  /*7770*/  LOP3.LUT R6, R6, 0x40, RZ, 0x3c, !PT ;  /* 0x0000004006067812 */ /* 0x004fc600078e3cff */
[----:B------:R0:W-:Y:S01]  /*7780*/  STL [R1+0xddc], R9 ;  /* 0x000ddc0901007387 */ /* 0x0001e20000100800 */
[----:B------:R-:W-:-:S03]  /*7790*/  LOP3.LUT R12, R3, 0x20, RZ, 0x3c, !PT ;  /* 0x00000020030c7812 */ /* 0x000fc600078e3cff */
[----:B------:R1:W-:Y:S01]  /*77a0*/  STL [R1+0xde0], R6 ;  /* 0x000de00601007387 */ /* 0x0003e20000100800 */
[----:B0-----:R-:W-:-:S03]  /*77b0*/  LOP3.LUT R9, R3, 0x40, RZ, 0x3c, !PT ;  /* 0x0000004003097812 */ /* 0x001fc600078e3cff */
[----:B------:R3:W-:Y:S01]  /*77c0*/  STL [R1+0x15e8], R12 ;  /* 0x0015e80c01007387 */ /* 0x0007e20000100800 */
[----:B-1----:R-:W-:-:S03]  /*77d0*/  LOP3.LUT R6, R3, 0x60, RZ, 0x3c, !PT ;  /* 0x0000006003067812 */ /* 0x002fc600078e3cff */
[----:B------:R-:W-:Y:S01]  /*77e0*/  STL [R1+0x15e4], R9 ;  /* 0x0015e40901007387 */ /* 0x000fe20000100800 */
[----:B-----5:R-:W-:Y:S01]  /*77f0*/  LOP3.LUT R3, R7, 0x40, RZ, 0x3c, !PT ;  /* 0x0000004007037812 */ /* 0x020fe200078e3cff */
[C---:B------:R-:W-:Y:S02]  /*7800*/  IMAD.SHL.U32 R7, R8.reuse, 0x2, RZ ;  /* 0x0000000208077824 */ /* 0x040fe400078e00ff */
[----:B------:R0:W-:Y:S01]  /*7810*/  STL [R1+0x15e0], R6 ;  /* 0x0015e00601007387 */ /* 0x0001e20000100800 */
[----:B---3--:R-:W-:-:S03]  /*7820*/  IMAD.WIDE R12, R8, 0x2, R10 ;  /* 0x00000002080c7825 */ /* 0x008fc600078e020a */
[----:B------:R-:W-:Y:S01]  /*7830*/  STL [R1+0xdd8], R3 ;  /* 0x000dd80301007387 */ /* 0x000fe20000100800 */
[----:B------:R-:W-:-:S04]  /*7840*/  IMAD.WIDE R14, R7, 0x2, R10 ;  /* 0x00000002070e7825 */ /* 0x000fc800078e020a */
[C---:B0-----:R-:W-:Y:S02]  /*7850*/  IMAD R6, R8.reuse, 0x3, RZ ;  /* 0x0000000308067824 */ /* 0x041fe400078e02ff */
[--C-:B------:R-:W-:Y:S01]  /*7860*/  IMAD.WIDE R8, R8, 0x2, R4.reuse ;  /* 0x0000000208087825 */ /* 0x100fe200078e0204 */
[----:B------:R0:W-:Y:S04]  /*7870*/  STL.64 [R1+0x15d8], R12 ;  /* 0x0015d80c01007387 */ /* 0x0001e80000100a00 */
[----:B------:R1:W-:Y:S04]  /*7880*/  STL.64 [R1+0x15d0], R8 ;  /* 0x0015d00801007387 */ /* 0x0003e80000100a00 */
[----:B------:R-:W-:Y:S01]  /*7890*/  STL.64 [R1+0x15c8], R14 ;  /* 0x0015c80e01007387 */ /* 0x000fe20000100a00 */
[----:B0-----:R-:W-:Y:S01]  /*78a0*/  IMAD.WIDE R12, R7, 0x2, R4 ;  /* 0x00000002070c7825 */ /* 0x001fe200078e0204 */
[----:B------:R-:W-:-:S03]  /*78b0*/  MOV R7, c[0x0][0x1a4] ;  /* 0x0000690000077a02 */ /* 0x000fc60000000f00 */
[----:B-1----:R-:W-:Y:S01]  /*78c0*/  IMAD.WIDE R8, R6, 0x2, R10 ;  /* 0x0000000206087825 */ /* 0x002fe200078e020a */
[----:B------:R0:W-:Y:S01]  /*78d0*/  STL.64 [R1+0x15c0], R12 ;  /* 0x0015c00c01007387 */ /* 0x0001e20000100a00 */
[----:B------:R-:W-:-:S03]  /*78e0*/  SHF.L.U32 R7, R7, 0x2, RZ ;  /* 0x0000000207077819 */ /* 0x000fc600000006ff */
[----:B------:R1:W-:Y:S02]  /*78f0*/  STL.64 [R1+0x15b8], R8 ;  /* 0x0015b80801007387 */ /* 0x0003e40000100a00 */
[----:B------:R-:W-:-:S04]  /*7900*/  IMAD.WIDE R16, R7, 0x2, R10 ;  /* 0x0000000207107825 */ /* 0x000fc800078e020a */
[----:B0-----:R-:W-:Y:S02]  /*7910*/  IMAD.MOV.U32 R12, RZ, RZ, c[0x0][0x1a4] ;  /* 0x00006900ff0c7624 */ /* 0x001fe400078e00ff */
[----:B-1----:R-:W-:-:S04]  /*7920*/  IMAD.WIDE R8, R6, 0x2, R4 ;  /* 0x0000000206087825 */ /* 0x002fc800078e0204 */
[----:B------:R-:W-:Y:S01]  /*7930*/  IMAD R12, R12, 0x5, RZ ;  /* 0x000000050c0c7824 */ /* 0x000fe200078e02ff */
[----:B------:R0:W-:Y:S01]  /*7940*/  STL.64 [R1+0x15b0], R8 ;  /* 0x0015b00801007387 */ /* 0x0001e20000100a00 */
[----:B------:R-:W-:Y:S01]  /*7950*/  IMAD.WIDE R14, R7, 0x2, R4 ;  /* 0x00000002070e7825 */ /* 0x000fe200078e0204 */
[----:B------:R-:W-:Y:S02]  /*7960*/  MOV R7, c[0x0][0x1a4] ;  /* 0x0000690000077a02 */ /* 0x000fe40000000f00 */
[----:B------:R-:W-:Y:S01]  /*7970*/  STL.64 [R1+0x15a8], R16 ;  /* 0x0015a81001007387 */ /* 0x000fe20000100a00 */
[----:B------:R-:W-:Y:S02]  /*7980*/  MOV R6, c[0x0][0x1a4] ;  /* 0x0000690000067a02 */ /* 0x000fe40000000f00 */
[----:B------:R-:W-:Y:S01]  /*7990*/  IMAD R7, R7, 0x6, RZ ;  /* 0x0000000607077824 */ /* 0x000fe200078e02ff */
[----:B------:R1:W-:Y:S01]  /*79a0*/  STL.64 [R1+0x15a0], R14 ;  /* 0x0015a00e01007387 */ /* 0x0003e20000100a00 */
[----:B0-----:R-:W-:-:S05]  /*79b0*/  IMAD.WIDE R8, R12, 0x2, R10 ;  /* 0x000000020c087825 */ /* 0x001fca00078e020a */
[----:B------:R0:W-:Y:S01]  /*79c0*/  STL.64 [R1+0x1598], R8 ;  /* 0x0015980801007387 */ /* 0x0001e20000100a00 */
[----:B------:R-:W-:Y:S02]  /*79d0*/  IMAD R6, R6, 0x7, RZ ;  /* 0x0000000706067824 */ /* 0x000fe400078e02ff */
[----:B-1----:R-:W-:-:S04]  /*79e0*/  IMAD.WIDE R14, R7, 0x2, R10 ;  /* 0x00000002070e7825 */ /* 0x002fc800078e020a */
[----:B0-----:R-:W-:-:S04]  /*79f0*/  IMAD.WIDE R8, R12, 0x2, R4 ;  /* 0x000000020c087825 */ /* 0x001fc800078e0204 */
[----:B------:R-:W-:Y:S01]  /*7a00*/  IMAD.WIDE R12, R7, 0x2, R4 ;  /* 0x00000002070c7825 */ /* 0x000fe200078e0204 */
[----:B------:R0:W-:Y:S03]  /*7a10*/  STL.64 [R1+0x1590], R8 ;  /* 0x0015900801007387 */ /* 0x0001e60000100a00 */
[----:B------:R-:W-:Y:S01]  /*7a20*/  IMAD.MOV.U32 R7, RZ, RZ, c[0x0][0x1a4] ;  /* 0x00006900ff077624 */ /* 0x000fe200078e00ff */
[----:B------:R-:W-:Y:S04]  /*7a30*/  STL.64 [R1+0x1588], R14 ;  /* 0x0015880e01007387 */ /* 0x000fe80000100a00 */
[----:B------:R1:W-:Y:S01]  /*7a40*/  STL.64 [R1+0x1580], R12 ;  /* 0x0015800c01007387 */ /* 0x0003e20000100a00 */
[----:B0-----:R-:W-:Y:S01]  /*7a50*/  IMAD.WIDE R8, R6, 0x2, R10 ;  /* 0x0000000206087825 */ /* 0x001fe200078e020a */
[----:B------:R-:W-:-:S04]  /*7a60*/  SHF.L.U32 R7, R7, 0x3, RZ ;  /* 0x0000000307077819 */ /* 0x000fc800000006ff */
[----:B------:R0:W-:Y:S01]  /*7a70*/  STL.64 [R1+0x1578], R8 ;  /* 0x0015780801007387 */ /* 0x0001e20000100a00 */
[----:B-1----:R-:W-:Y:S01]  /*7a80*/  MOV R12, c[0x0][0x1a4] ;  /* 0x00006900000c7a02 */ /* 0x002fe20000000f00 */
[----:B------:R-:W-:-:S04]  /*7a90*/  IMAD.WIDE R16, R7, 0x2, R10 ;  /* 0x0000000207107825 */ /* 0x000fc800078e020a */
[----:B------:R-:W-:Y:S02]  /*7aa0*/  IMAD R12, R12, 0x9, RZ ;  /* 0x000000090c0c7824 */ /* 0x000fe400078e02ff */
[----:B0-----:R-:W-:-:S04]  /*7ab0*/  IMAD.WIDE R8, R6, 0x2, R4 ;  /* 0x0000000206087825 */ /* 0x001fc800078e0204 */
[----:B------:R-:W-:Y:S01]  /*7ac0*/  IMAD.WIDE R14, R7, 0x2, R4 ;  /* 0x00000002070e7825 */ /* 0x000fe200078e0204 */
[----:B------:R0:W-:Y:S01]  /*7ad0*/  STL.64 [R1+0x1570], R8 ;  /* 0x0015700801007387 */ /* 0x0001e20000100a00 */
[----:B------:R-:W-:Y:S02]  /*7ae0*/  MOV R6, c[0x0][0x1a4] ;  /* 0x0000690000067a02 */ /* 0x000fe40000000f00 */
[----:B------:R-:W-:Y:S01]  /*7af0*/  IMAD.MOV.U32 R7, RZ, RZ, c[0x0][0x1a4] ;  /* 0x00006900ff077624 */ /* 0x000fe200078e00ff */
[----:B------:R-:W-:Y:S03]  /*7b00*/  STL.64 [R1+0x1568], R16 ;  /* 0x0015681001007387 */ /* 0x000fe60000100a00 */
        /* <DEDUP_REMOVED lines=8> */
[----:B------:R0:W-:Y:S01]  /*7b90*/  STL.64 [R1+0x1550], R8 ;  /* 0x0015500801007387 */ /* 0x0001e20000100a00 */
[----:B------:R-:W-:-:S03]  /*7ba0*/  MOV R7, c[0x0][0x1a4] ;  /* 0x0000690000077a02 */ /* 0x000fc60000000f00 */
[----:B------:R-:W-:Y:S04]  /*7bb0*/  STL.64 [R1+0x1548], R14 ;  /* 0x0015480e01007387 */ /* 0x000fe80000100a00 */
[----:B------:R1:W-:Y:S01]  /*7bc0*/  STL.64 [R1+0x1540], R12 ;  /* 0x0015400c01007387 */ /* 0x0003e20000100a00 */
[----:B0-----:R-:W-:-:S04]  /*7bd0*/  IMAD.WIDE R8, R6, 0x2, R10 ;  /* 0x0000000206087825 */ /* 0x001fc800078e020a */
[----:B------:R-:W-:Y:S01]  /*7be0*/  IMAD R7, R7, 0xc, RZ ;  /* 0x0000000c07077824 */ /* 0x000fe200078e02ff */
[----:B------:R0:W-:Y:S01]  /*7bf0*/  STL.64 [R1+0x1538], R8 ;  /* 0x0015380801007387 */ /* 0x0001e20000100a00 */
[----:B-1----:R-:W-:Y:S02]  /*7c00*/  IMAD.MOV.U32 R12, RZ, RZ, c[0x0][0x1a4] ;  /* 0x00006900ff0c7624 */ /* 0x002fe400078e00ff */
[----:B------:R-:W-:-:S04]  /*7c10*/  IMAD.WIDE R16, R7, 0x2, R10 ;  /* 0x0000000207107825 */ /* 0x000fc800078e020a */
[----:B------:R-:W-:Y:S02]  /*7c20*/  IMAD R12, R12, 0xd, RZ ;  /* 0x0000000d0c0c7824 */ /* 0x000fe400078e02ff */
[----:B0-----:R-:W-:-:S04]  /*7c30*/  IMAD.WIDE R8, R6, 0x2, R4 ;  /* 0x0000000206087825 */ /* 0x001fc800078e0204 */
[----:B------:R-:W-:Y:S01]  /*7c40*/  IMAD.WIDE R14, R7, 0x2, R4 ;  /* 0x00000002070e7825 */ /* 0x000fe200078e0204 */
[----:B------:R0:W-:Y:S01]  /*7c50*/  STL.64 [R1+0x1530], R8 ;  /* 0x0015300801007387 */ /* 0x0001e20000100a00 */
[----:B------:R-:W-:Y:S02]  /*7c60*/  MOV R7, c[0x0][0x1a4] ;  /* 0x0000690000077a02 */ /* 0x000fe40000000f00 */
[----:B------:R-:W-:Y:S01]  /*7c70*/  MOV R6, c[0x0][0x1a4] ;  /* 0x0000690000067a02 */ /* 0x000fe20000000f00 */
[----:B------:R-:W-:Y:S02]  /*7c80*/  STL.64 [R1+0x1528], R16 ;  /* 0x0015281001007387 */ /* 0x000fe40000100a00 */
[----:B------:R-:W-:Y:S02]  /*7c90*/  IMAD R7, R7, 0xe, RZ ;  /* 0x0000000e07077824 */ /* 0x000fe400078e02ff */
        /* <DEDUP_REMOVED lines=59> */
[----:B0-----:R-:W-:-:S04]  /*8050*/  IMAD.WIDE R8, R6, 0x2, R10 ;  /* 0x0000000206087825 */ /* 0x001fc800078e020a */
[----:B------:R-:W-:Y:S01]  /*8060*/  IMAD R7, R7, 0x18, RZ ;  /* 0x0000001807077824 */ /* 0x000fe200078e02ff */
[----:B------:R0:W-:Y:S01]  /*8070*/  STL.64 [R1+0x1478], R8 ;  /* 0x0014780801007387 */ /* 0x0001e20000100a00 */
[----:B-1----:R-:W-:Y:S02]  /*8080*/  MOV R12, c[0x0][0x1a4] ;  /* 0x00006900000c7a02 */ /* 0x002fe40000000f00 */
[----:B------:R-:W-:-:S04]  /*8090*/  IMAD.WIDE R16, R7, 0x2, R10 ;  /* 0x0000000207107825 */ /* 0x000fc800078e020a */
[----:B------:R-:W-:Y:S02]  /*80a0*/  IMAD R12, R12, 0x19, RZ ;  /* 0x000000190c0c7824 */ /* 0x000fe400078e02ff */
[----:B0-----:R-:W-:-:S04]  /*80b0*/  IMAD.WIDE R8, R6, 0x2, R4 ;  /* 0x0000000206087825 */ /* 0x001fc800078e0204 */
[----:B------:R-:W-:Y:S01]  /*80c0*/  IMAD.WIDE R14, R7, 0x2, R4 ;  /* 0x00000002070e7825 */ /* 0x000fe200078e0204 */
[----:B------:R0:W-:Y:S01]  /*80d0*/  STL.64 [R1+0x1470], R8 ;  /* 0x0014700801007387 */ /* 0x0001e20000100a00 */
[----:B------:R-:W-:Y:S02]  /*80e0*/  MOV R7, c[0x0][0x1a4] ;  /* 0x0000690000077a02 */ /* 0x000fe40000000f00 */
[----:B------:R-:W-:Y:S01]  /*80f0*/  IMAD.MOV.U32 R6, RZ, RZ, c[0x0][0x1a4] ;  /* 0x00006900ff067624 */ /* 0x000fe200078e00ff */
        /* <DEDUP_REMOVED lines=21> */
[----:B------:R0:W-:Y:S03]  /*8250*/  STL.64 [R1+0x1430], R8 ;  /* 0x0014300801007387 */ /* 0x0001e60000100a00 */
[----:B------:R-:W-:Y:S01]  /*8260*/  IMAD.MOV.U32 R7, RZ, RZ, c[0x0][0x1a4] ;  /* 0x00006900ff077624 */ /* 0x000fe200078e00ff */
        /* <DEDUP_REMOVED lines=15> */
[----:B------:R-:W-:Y:S01]  /*8360*/  IMAD.SHL.U32 R7, R7, 0x20, RZ ;  /* 0x0000002007077824 */ /* 0x000fe200078e00ff */
        /* <DEDUP_REMOVED lines=476> */
[----:B------:R1:W-:Y:S04]  /*a130*/  STL.64 [R1+0xf08], R14 ;  /* 0x000f080e01007387 */ /* 0x0003e80000100a00 */
[----:B------:R-:W-:Y:S01]  /*a140*/  STL.64 [R1+0xf00], R12 ;  /* 0x000f000c01007387 */ /* 0x000fe20000100a00 */
[----:B0-----:R-:W-:-:S05]  /*a150*/  IMAD.WIDE R8, R6, 0x2, R10 ;  /* 0x0000000206087825 */ /* 0x001fca00078e020a */
[----:B------:R0:W-:Y:S01]  /*a160*/  STL.64 [R1+0xef8], R8 ;  /* 0x000ef80801007387 */ /* 0x0001e20000100a00 */
[----:B------:R-:W-:-:S04]  /*a170*/  IMAD R7, R7, 0x70, RZ ;  /* 0x0000007007077824 */ /* 0x000fc800078e02ff */
[----:B-1----:R-:W-:-:S04]  /*a180*/  IMAD.WIDE R14, R7, 0x2, R4 ;  /* 0x00000002070e7825 */ /* 0x002fc800078e0204 */
[----:B0-----:R-:W-:-:S05]  /*a190*/  IMAD.WIDE R8, R6, 0x2, R4 ;  /* 0x0000000206087825 */ /* 0x001fca00078e0204 */
[----:B------:R0:W-:Y:S02]  /*a1a0*/  STL.64 [R1+0xef0], R8 ;  /* 0x000ef00801007387 */ /* 0x0001e40000100a00 */
[----:B0-----:R-:W-:Y:S02]  /*a1b0*/  IMAD.WIDE R8, R7, 0x2, R10 ;  /* 0x0000000207087825 */ /* 0x001fe400078e020a */
[----:B------:R-:W2:Y:S01]  /*a1c0*/  LDL R7, [R1+0x2b4] ;  /* 0x0002b40001077983 */ /* 0x000ea20000100800 */
[----:B------:R-:W-:-:S05]  /*a1d0*/  MOV R13, c[0x0][0x1a4] ;  /* 0x00006900000d7a02 */ /* 0x000fca0000000f00 */
[----:B------:R-:W-:Y:S01]  /*a1e0*/  IMAD R13, R13, 0x71, RZ ;  /* 0x000000710d0d7824 */ /* 0x000fe200078e02ff */
[----:B------:R0:W-:Y:S01]  /*a1f0*/  STL.64 [R1+0xee8], R8 ;  /* 0x000ee80801007387 */ /* 0x0001e20000100a00 */
[----:B------:R-:W-:Y:S01]  /*a200*/  MOV R6, c[0x0][0x1a4] ;  /* 0x0000690000067a02 */ /* 0x000fe20000000f00 */
[----:B------:R-:W-:Y:S02]  /*a210*/  IMAD.MOV.U32 R12, RZ, RZ, c[0x0][0x1a4] ;  /* 0x00006900ff0c7624 */ /* 0x000fe400078e00ff */
[----:B------:R1:W-:Y:S02]  /*a220*/  STL.64 [R1+0xee0], R14 ;  /* 0x000ee00e01007387 */ /* 0x0003e40000100a00 */
[----:B------:R-:W-:Y:S02]  /*a230*/  IMAD R6, R6, 0x72, RZ ;  /* 0x0000007206067824 */ /* 0x000fe400078e02ff */
[----:B0-----:R-:W-:-:S05]  /*a240*/  IMAD.WIDE R8, R13, 0x2, R10 ;  /* 0x000000020d087825 */ /* 0x001fca00078e020a */
[----:B------:R0:W-:Y:S01]  /*a250*/  STL.64 [R1+0xed8], R8 ;  /* 0x000ed80801007387 */ /* 0x0001e20000100a00 */
[----:B------:R-:W-:Y:S02]  /*a260*/  IMAD R12, R12, 0x73, RZ ;  /* 0x000000730c0c7824 */ /* 0x000fe400078e02ff */
[----:B------:R-:W-:-:S04]  /*a270*/  IMAD.WIDE R16, R6, 0x2, R10 ;  /* 0x0000000206107825 */ /* 0x000fc800078e020a */
[----:B-1----:R-:W-:-:S04]  /*a280*/  IMAD.WIDE R14, R6, 0x2, R4 ;  /* 0x00000002060e7825 */ /* 0x002fc800078e0204 */
[----:B0-----:R-:W-:Y:S01]  /*a290*/  IMAD.WIDE R8, R13, 0x2, R4 ;  /* 0x000000020d087825 */ /* 0x001fe200078e0204 */
[----:B------:R-:W-:-:S04]  /*a2a0*/  MOV R6, c[0x0][0x1a4] ;  /* 0x0000690000067a02 */ /* 0x000fc80000000f00 */
[----:B------:R0:W-:Y:S01]  /*a2b0*/  STL.64 [R1+0xed0], R8 ;  /* 0x000ed00801007387 */ /* 0x0001e20000100a00 */
[----:B------:R-:W-:-:S03]  /*a2c0*/  MOV R13, c[0x0][0x1a4] ;  /* 0x00006900000d7a02 */ /* 0x000fc60000000f00 */
[----:B------:R1:W-:Y:S01]  /*a2d0*/  STL.64 [R1+0xec8], R16 ;  /* 0x000ec81001007387 */ /* 0x0003e20000100a00 */
[----:B------:R-:W-:-:S03]  /*a2e0*/  IMAD R6, R6, 0x74, RZ ;  /* 0x0000007406067824 */ /* 0x000fc600078e02ff */
[----:B------:R3:W-:Y:S01]  /*a2f0*/  STL.64 [R1+0xec0], R14 ;  /* 0x000ec00e01007387 */ /* 0x0007e20000100a00 */
[----:B0-----:R-:W-:-:S05]  /*a300*/  IMAD.WIDE R8, R12, 0x2, R10 ;  /* 0x000000020c087825 */ /* 0x001fca00078e020a */
[----:B------:R0:W-:Y:S01]  /*a310*/  STL.64 [R1+0xeb8], R8 ;  /* 0x000eb80801007387 */ /* 0x0001e20000100a00 */
[----:B------:R-:W-:Y:S02]  /*a320*/  IMAD R13, R13, 0x75, RZ ;  /* 0x000000750d0d7824 */ /* 0x000fe400078e02ff */
[----:B-1----:R-:W-:-:S04]  /*a330*/  IMAD.WIDE R16, R6, 0x2, R10 ;  /* 0x0000000206107825 */ /* 0x002fc800078e020a */
[----:B---3--:R-:W-:-:S04]  /*a340*/  IMAD.WIDE R14, R6, 0x2, R4 ;  /* 0x00000002060e7825 */ /* 0x008fc800078e0204 */
[----:B0-----:R-:W-:Y:S01]  /*a350*/  IMAD.WIDE R8, R12, 0x2, R4 ;  /* 0x000000020c087825 */ /* 0x001fe200078e0204 */
[----:B------:R-:W-:-:S04]  /*a360*/  MOV R12, c[0x0][0x1a4] ;  /* 0x00006900000c7a02 */ /* 0x000fc80000000f00 */
[----:B------:R0:W-:Y:S01]  /*a370*/  STL.64 [R1+0xeb0], R8 ;  /* 0x000eb00801007387 */ /* 0x0001e20000100a00 */
[----:B------:R-:W-:-:S03]  /*a380*/  IMAD.MOV.U32 R6, RZ, RZ, c[0x0][0x1a4] ;  /* 0x00006900ff067624 */ /* 0x000fc600078e00ff */
        /* <DEDUP_REMOVED lines=48> */
[----:B------:R-:W-:Y:S01]  /*a690*/  STL.64 [R1+0xe28], R16 ;  /* 0x000e281001007387 */ /* 0x000fe20000100a00 */
[----:B------:R-:W-:-:S03]  /*a6a0*/  IMAD R12, R12, 0x7e, RZ ;  /* 0x0000007e0c0c7824 */ /* 0x000fc600078e02ff */
[----:B------:R1:W-:Y:S01]  /*a6b0*/  STL.64 [R1+0xe20], R14 ;  /* 0x000e200e01007387 */ /* 0x0003e20000100a00 */
[----:B0-----:R-:W-:-:S05]  /*a6c0*/  IMAD.WIDE R8, R13, 0x2, R10 ;  /* 0x000000020d087825 */ /* 0x001fca00078e020a */
[----:B------:R0:W-:Y:S01]  /*a6d0*/  STL.64 [R1+0xe18], R8 ;  /* 0x000e180801007387 */ /* 0x0001e20000100a00 */
[----:B------:R-:W-:Y:S02]  /*a6e0*/  IMAD R6, R6, 0x7f, RZ ;  /* 0x0000007f06067824 */ /* 0x000fe400078e02ff */
[----:B-1----:R-:W-:-:S04]  /*a6f0*/  IMAD.WIDE R14, R12, 0x2, R10 ;  /* 0x000000020c0e7825 */ /* 0x002fc800078e020a */
[----:B0-----:R-:W-:-:S04]  /*a700*/  IMAD.WIDE R8, R13, 0x2, R4 ;  /* 0x000000020d087825 */ /* 0x001fc800078e0204 */
[--C-:B------:R-:W-:Y:S01]  /*a710*/  IMAD.WIDE R12, R12, 0x2, R4.reuse ;  /* 0x000000020c0c7825 */ /* 0x100fe200078e0204 */
[----:B------:R0:W-:Y:S03]  /*a720*/  STL.64 [R1+0xe10], R8 ;  /* 0x000e100801007387 */ /* 0x0001e60000100a00 */
[C---:B------:R-:W-:Y:S01]  /*a730*/  IMAD.WIDE R4, R6.reuse, 0x2, R4 ;  /* 0x0000000206047825 */ /* 0x040fe200078e0204 */
[----:B------:R1:W-:Y:S04]  /*a740*/  STL.64 [R1+0xe08], R14 ;  /* 0x000e080e01007387 */ /* 0x0003e80000100a00 */
[----:B------:R1:W-:Y:S01]  /*a750*/  STL.64 [R1+0xe00], R12 ;  /* 0x000e000c01007387 */ /* 0x0003e20000100a00 */
[----:B0-----:R-:W-:-:S05]  /*a760*/  IMAD.WIDE R8, R6, 0x2, R10 ;  /* 0x0000000206087825 */ /* 0x001fca00078e020a */
[----:B------:R1:W-:Y:S04]  /*a770*/  STL.64 [R1+0xdf8], R8 ;  /* 0x000df80801007387 */ /* 0x0003e80000100a00 */
[----:B------:R1:W-:Y:S01]  /*a780*/  STL.64 [R1+0xdf0], R4 ;  /* 0x000df00401007387 */ /* 0x0003e20000100a00 */
[----:B------:R-:W-:Y:S01]  /*a790*/  UMOV UR4, URZ ;  /* 0x0000003f00047c82 */ /* 0x000fe20008000000 */
[----:B--2---:R-:W-:-:S05]  /*a7a0*/  LOP3.LUT R3, R7, 0x20, RZ, 0x3c, !PT ;  /* 0x0000002007037812 */ /* 0x004fca00078e3cff */
[----:B------:R1:W-:Y:S02]  /*a7b0*/  STL [R1+0xdd4], R3 ;  /* 0x000dd40301007387 */ /* 0x0003e40000100800 */
.L_x_1:
[----:B01----:R-:W2:Y:S04]  /*a7c0*/  LDL.64 R4, [R1+0x2a0] ;  /* 0x0002a00001047983 */ /* 0x003ea80000100a00 */
[----:B------:R-:W3:Y:S04]  /*a7d0*/  LDL.64 R8, [R1+0x2a8] ;  /* 0x0002a80001087983 */ /* 0x000ee80000100a00 */
[----:B------:R-:W4:Y:S04]  /*a7e0*/  LDL.64 R6, [R1+0x15d8] ;  /* 0x0015d80001067983 */ /* 0x000f280000100a00 */
[----:B------:R-:W5:Y:S04]  /*a7f0*/  LDL.64 R14, [R1+0x15d0] ;  /* 0x0015d000010e7983 */ /* 0x000f680000100a00 */
[----:B------:R-:W5:Y:S04]  /*a800*/  LDL.64 R10, [R1+0x15c8] ;  /* 0x0015c800010a7983 */ /* 0x000f680000100a00 */
[----:B------:R-:W5:Y:S04]  /*a810*/  LDL.64 R12, [R1+0x15c0] ;  /* 0x0015c000010c7983 */ /* 0x000f680000100a00 */
[----:B------:R0:W-:Y:S04]  /*a820*/  STL [R1+0x1fec], R2 ;  /* 0x001fec0201007387 */ /* 0x0001e80000100800 */
[----:B------:R-:W5:Y:S04]  /*a830*/  LDL.64 R20, [R1+0x15b0] ;  /* 0x0015b00001147983 */ /* 0x000f680000100a00 */
[----:B------:R-:W5:Y:S04]  /*a840*/  LDL.64 R24, [R1+0x15a0] ;  /* 0x0015a00001187983 */ /* 0x000f680000100a00 */
[----:B0-----:R-:W5:Y:S04]  /*a850*/  LDL.64 R2, [R1+0x15b8] ;  /* 0x0015b80001027983 */ /* 0x001f680000100a00 */
[----:B------:R-:W5:Y:S04]  /*a860*/  LDL.64 R18, [R1+0x15a8] ;  /* 0x0015a80001127983 */ /* 0x000f680000100a00 */
[----:B------:R-:W5:Y:S01]  /*a870*/  LDL.64 R16, [R1+0x1598] ;  /* 0x0015980001107983 */ /* 0x000f620000100a00 */
[----:B--2---:R-:W-:-:S04]  /*a880*/  IMAD.WIDE R4, R0, 0x2, R4 ;  /* 0x0000000200047825 */ /* 0x004fc800078e0204 */
[C---:B---3--:R-:W-:Y:S01]  /*a890*/  IMAD.WIDE R8, R0.reuse, 0x2, R8 ;  /* 0x0000000200087825 */ /* 0x048fe200078e0208 */
[----:B------:R0:W2:Y:S04]  /*a8a0*/  LDG.E.U16 R23, [R4.64] ;  /* 0x0000000604177981 */ /* 0x0000a8000c1e1500 */
[----:B------:R1:W3:Y:S01]  /*a8b0*/  LDG.E.U16 R22, [R8.64] ;  /* 0x0000000608167981 */ /* 0x0002e2000c1e1500 */
[----:B----4-:R-:W-:-:S05]  /*a8c0*/  IMAD.WIDE R6, R0, 0x2, R6 ;  /* 0x0000000200067825 */ /* 0x010fca00078e0206 */
[----:B------:R4:W3:Y:S01]  /*a8d0*/  LDG.E.U16 R29, [R6.64] ;  /* 0x00000006061d7981 */ /* 0x0008e2000c1e1500 */
[----:B-----5:R-:W-:-:S04]  /*a8e0*/  IMAD.WIDE R10, R0, 0x2, R10 ;  /* 0x00000002000a7825 */ /* 0x020fc800078e020a */
[C---:B-1----:R-:W-:Y:S01]  /*a8f0*/  IMAD.WIDE R8, R0.reuse, 0x2, R14 ;  /* 0x0000000200087825 */ /* 0x042fe200078e020e */
[----:B------:R1:W5:Y:S03]  /*a900*/  LDG.E.U16 R26, [R10.64] ;  /* 0x000000060a1a7981 */ /* 0x000366000c1e1500 */
[C---:B------:R-:W-:Y:S01]  /*a910*/  IMAD.WIDE R12, R0.reuse, 0x2, R12 ;  /* 0x00000002000c7825 */ /* 0x040fe200078e020c */
[----:B------:R0:W5:Y:S04]  /*a920*/  LDG.E.U16 R28, [R8.64] ;  /* 0x00000006081c7981 */ /* 0x000168000c1e1500 */
[----:B------:R1:W5:Y:S01]  /*a930*/  LDG.E.U16 R27, [R12.64] ;  /* 0x000000060c1b7981 */ /* 0x000362000c1e1500 */
[----:B----4-:R-:W-:-:S03]  /*a940*/  IMAD.WIDE R6, R0, 0x2, R20 ;  /* 0x0000000200067825 */ /* 0x010fc600078e0214 */
[----:B------:R-:W4:Y:S01]  /*a950*/  LDL.64 R14, [R1+0x1590] ;  /* 0x00159000010e7983 */ /* 0x000f220000100a00 */
[----:B0-----:R-:W-:-:S04]  /*a960*/  IMAD.WIDE R4, R0, 0x2, R2 ;  /* 0x0000000200047825 */ /* 0x001fc800078e0202 */
[C---:B-1----:R-:W-:Y:S02]  /*a970*/  IMAD.WIDE R10, R0.reuse, 0x2, R24 ;  /* 0x00000002000a7825 */ /* 0x042fe400078e0218 */
[----:B------:R4:W4:Y:S02]  /*a980*/  LDG.E.U16 R25, [R4.64] ;  /* 0x0000000604197981 */ /* 0x000924000c1e1500 */
[C---:B------:R-:W-:Y:S02]  /*a990*/  IMAD.WIDE R8, R0.reuse, 0x2, R18 ;  /* 0x0000000200087825 */ /* 0x040fe400078e0212 */
[----:B--2---:R-:W-:Y:S04]  /*a9a0*/  STL [R1+0x4bc], R23 ;  /* 0x0004bc1701007387 */ /* 0x004fe80000100800 */
[----:B---3--:R0:W-:Y:S04]  /*a9b0*/  STL [R1+0x4c0], R22 ;  /* 0x0004c01601007387 */ /* 0x0081e80000100800 */
[----:B------:R-:W2:Y:S04]  /*a9c0*/  LDL.64 R20, [R1+0x1578] ;  /* 0x0015780001147983 */ /* 0x000ea80000100a00 */
[----:B------:R-:W3:Y:S04]  /*a9d0*/  LDL.64 R2, [R1+0x1580] ;  /* 0x0015800001027983 */ /* 0x000ee80000100a00 */
[----:B0-----:R-:W3:Y:S04]  /*a9e0*/  LDL.64 R22, [R1+0x1588] ;  /* 0x0015880001167983 */ /* 0x001ee80000100a00 */
[----:B------:R-:W3:Y:S04]  /*a9f0*/  LDL.64 R18, [R1+0x1570] ;  /* 0x0015700001127983 */ /* 0x000ee80000100a00 */
[----:B------:R0:W-:Y:S04]  /*aa00*/  STL [R1+0x4b8], R29 ;  /* 0x0004b81d01007387 */ /* 0x0001e80000100800 */
[----:B0-----:R3:W3:Y:S01]  /*aa10*/  LDG.E.U16 R29, [R6.64] ;  /* 0x00000006061d7981 */ /* 0x0016e2000c1e1500 */
[----:B------:R-:W-:-:S03]  /*aa20*/  IMAD.WIDE R12, R0, 0x2, R16 ;  /* 0x00000002000c7825 */ /* 0x000fc600078e0210 */
[----:B-----5:R0:W-:Y:S04]  /*aa30*/  STL [R1+0x4b4], R28 ;  /* 0x0004b41c01007387 */ /* 0x0201e80000100800 */
[----:B------:R1:W-:Y:S01]  /*aa40*/  STL [R1+0x4b0], R26 ;  /* 0x0004b01a01007387 */ /* 0x0003e20000100800 */
[----:B----4-:R-:W-:-:S03]  /*aa50*/  IMAD.WIDE R4, R0, 0x2, R14 ;  /* 0x0000000200047825 */ /* 0x010fc600078e020e */
[----:B------:R-:W4:Y:S04]  /*aa60*/  LDL.64 R16, [R1+0x1568] ;  /* 0x0015680001107983 */ /* 0x000f280000100a00 */
[----:B0-----:R0:W5:Y:S04]  /*aa70*/  LDG.E.U16 R28, [R8.64] ;  /* 0x00000006081c7981 */ /* 0x001168000c1e1500 */
[----:B-1----:R2:W4:Y:S04]  /*aa80*/  LDG.E.U16 R26, [R10.64] ;  /* 0x000000060a1a7981 */ /* 0x002528000c1e1500 */
[----:B------:R1:W-:Y:S04]  /*aa90*/  STL [R1+0x4ac], R27 ;  /* 0x0004ac1b01007387 */ /* 0x0003e80000100800 */
[----:B------:R0:W-:Y:S04]  /*aaa0*/  STL [R1+0x4a8], R25 ;  /* 0x0004a81901007387 */ /* 0x0001e80000100800 */
[----:B------:R-:W4:Y:S04]  /*aab0*/  LDL.64 R14, [R1+0x1558] ;  /* 0x00155800010e7983 */ /* 0x000f280000100a00 */
[----:B-1----:R1:W4:Y:S04]  /*aac0*/  LDG.E.U16 R27, [R12.64] ;  /* 0x000000060c1b7981 */ /* 0x002328000c1e1500 */
[----:B0-----:R-:W4:Y:S01]  /*aad0*/  LDL.64 R24, [R1+0x1560] ;  /* 0x0015600001187983 */ /* 0x001f220000100a00 */
[----:B--2---:R-:W-:-:S03]  /*aae0*/  IMAD.WIDE R10, R0, 0x2, R20 ;  /* 0x00000002000a7825 */ /* 0x004fc600078e0214 */
[----:B------:R0:W2:Y:S01]  /*aaf0*/  LDG.E.U16 R21, [R4.64] ;  /* 0x0000000604157981 */ /* 0x0000a2000c1e1500 */
[----:B---3--:R-:W-:-:S03]  /*ab00*/  IMAD.WIDE R6, R0, 0x2, R22 ;  /* 0x0000000200067825 */ /* 0x008fc600078e0216 */
[----:B------:R-:W3:Y:S01]  /*ab10*/  LDL.64 R22, [R1+0x1550] ;  /* 0x0015500001167983 */ /* 0x000ee20000100a00 */
[----:B------:R-:W-:-:S03]  /*ab20*/  IMAD.WIDE R8, R0, 0x2, R2 ;  /* 0x0000000200087825 */ /* 0x000fc600078e0202 */
[----:B------:R-:W3:Y:S04]  /*ab30*/  LDL.64 R2, [R1+0x1548] ;  /* 0x0015480001027983 */ /* 0x000ee80000100a00 */
[----:B------:R0:W-:Y:S04]  /*ab40*/  STL [R1+0x4a4], R29 ;  /* 0x0004a41d01007387 */ /* 0x0001e80000100800 */
[----:B0-----:R0:W3:Y:S01]  /*ab50*/  LDG.E.U16 R29, [R6.64] ;  /* 0x00000006061d7981 */ /* 0x0010e2000c1e1500 */
[----:B-1----:R-:W-:-:S03]  /*ab60*/  IMAD.WIDE R12, R0, 0x2, R18 ;  /* 0x00000002000c7825 */ /* 0x002fc600078e0212 */
[----:B-----5:R1:W-:Y:S04]  /*ab70*/  STL [R1+0x4a0], R28 ;  /* 0x0004a01c01007387 */ /* 0x0203e80000100800 */
[----:B----4-:R4:W-:Y:S01]  /*ab80*/  STL [R1+0x49c], R26 ;  /* 0x00049c1a01007387 */ /* 0x0109e20000100800 */
[----:B------:R-:W-:-:S03]  /*ab90*/  IMAD.WIDE R4, R0, 0x2, R16 ;  /* 0x0000000200047825 */ /* 0x000fc600078e0210 */
[----:B------:R-:W5:Y:S04]  /*aba0*/  LDL.64 R18, [R1+0x1540] ;  /* 0x0015400001127983 */ /* 0x000f680000100a00 */
[----:B-1----:R1:W5:Y:S04]  /*abb0*/  LDG.E.U16 R28, [R8.64] ;  /* 0x00000006081c7981 */ /* 0x002368000c1e1500 */
[----:B----4-:R3:W4:Y:S04]  /*abc0*/  LDG.E.U16 R26, [R10.64] ;  /* 0x000000060a1a7981 */ /* 0x010728000c1e1500 */
[----:B------:R1:W-:Y:S01]  /*abd0*/  STL [R1+0x498], R27 ;  /* 0x0004981b01007387 */ /* 0x0003e20000100800 */
[----:B0-----:R-:W-:-:S03]  /*abe0*/  IMAD.WIDE R6, R0, 0x2, R24 ;  /* 0x0000000200067825 */ /* 0x001fc600078e0218 */
[----:B-1----:R0:W4:Y:S01]  /*abf0*/  LDG.E.U16 R27, [R12.64] ;  /* 0x000000060c1b7981 */ /* 0x002122000c1e1500 */
[----:B------:R-:W-:-:S03]  /*ac00*/  IMAD.WIDE R8, R0, 0x2, R14 ;  /* 0x0000000200087825 */ /* 0x000fc600078e020e */
[----:B--2---:R1:W-:Y:S04]  /*ac10*/  STL [R1+0x494], R21 ;  /* 0x0004941501007387 */ /* 0x0043e80000100800 */
[----:B------:R-:W2:Y:S01]  /*ac20*/  LDL.64 R24, [R1+0x1528] ;  /* 0x0015280001187983 */ /* 0x000ea20000100a00 */
[----:B---3--:R-:W-:-:S03]  /*ac30*/  IMAD.WIDE R10, R0, 0x2, R22 ;  /* 0x00000002000a7825 */ /* 0x008fc600078e0216 */
[----:B------:R-:W3:Y:S04]  /*ac40*/  LDL.64 R16, [R1+0x1530] ;  /* 0x0015300001107983 */ /* 0x000ee80000100a00 */
[----:B-1----:R-:W3:Y:S04]  /*ac50*/  LDL.64 R20, [R1+0x1538] ;  /* 0x0015380001147983 */ /* 0x002ee80000100a00 */
[----:B------:R1:W3:Y:S04]  /*ac60*/  LDG.E.U16 R23, [R4.64] ;  /* 0x0000000604177981 */ /* 0x0002e8000c1e1500 */
[----:B------:R-:W3:Y:S04]  /*ac70*/  LDL.64 R14, [R1+0x1520] ;  /* 0x00152000010e7983 */ /* 0x000ee80000100a00 */
[----:B------:R0:W-:Y:S04]  /*ac80*/  STL [R1+0x490], R29 ;  /* 0x0004901d01007387 */ /* 0x0001e80000100800 */
[----:B0-----:R3:W3:Y:S01]  /*ac90*/  LDG.E.U16 R29, [R6.64] ;  /* 0x00000006061d7981 */ /* 0x0016e2000c1e1500 */
[----:B------:R-:W-:-:S03]  /*aca0*/  IMAD.WIDE R12, R0, 0x2, R2 ;  /* 0x00000002000c7825 */ /* 0x000fc600078e0202 */
[----:B-----5:R0:W-:Y:S04]  /*acb0*/  STL [R1+0x38c], R28 ;  /* 0x00038c1c01007387 */ /* 0x0201e80000100800 */
[----:B----4-:R4:W-:Y:S01]  /*acc0*/  STL [R1+0x388], R26 ;  /* 0x0003881a01007387 */ /* 0x0109e20000100800 */
[----:B-1----:R-:W-:-:S03]  /*acd0*/  IMAD.WIDE R4, R0, 0x2, R18 ;  /* 0x0000000200047825 */ /* 0x002fc600078e0212 */
[----:B------:R-:W5:Y:S04]  /*ace0*/  LDL.64 R2, [R1+0x1518] ;  /* 0x0015180001027983 */ /* 0x000f680000100a00 */
[----:B0-----:R0:W5:Y:S04]  /*acf0*/  LDG.E.U16 R28, [R8.64] ;  /* 0x00000006081c7981 */ /* 0x001168000c1e1500 */
[----:B----4-:R2:W2:Y:S04]  /*ad00*/  LDG.E.U16 R26, [R10.64] ;  /* 0x000000060a1a7981 */ /* 0x0104a8000c1e1500 */
[----:B------:R1:W-:Y:S04]  /*ad10*/  STL [R1+0x384], R27 ;  /* 0x0003841b01007387 */ /* 0x0003e80000100800 */
[----:B-1----:R1:W2:Y:S02]  /*ad20*/  LDG.E.U16 R27, [R12.64] ;  /* 0x000000060c1b7981 */ /* 0x0022a4000c1e1500 */
[----:B--2---:R-:W-:-:S02]  /*ad30*/  IMAD.WIDE R10, R0, 0x2, R24 ;  /* 0x00000002000a7825 */ /* 0x004fc400078e0218 */
[----:B------:R2:W4:Y:S02]  /*ad40*/  LDG.E.U16 R25, [R4.64] ;  /* 0x0000000604197981 */ /* 0x000524000c1e1500 */
[C---:B---3--:R-:W-:Y:S02]  /*ad50*/  IMAD.WIDE R6, R0.reuse, 0x2, R20 ;  /* 0x0000000200067825 */ /* 0x048fe400078e0214 */
[----:B------:R3:W-:Y:S04]  /*ad60*/  STL [R1+0x380], R23 ;  /* 0x0003801701007387 */ /* 0x0007e80000100800 */
[----:B------:R-:W4:Y:S01]  /*ad70*/  LDL.64 R20, [R1+0x1500] ;  /* 0x0015000001147983 */ /* 0x000f220000100a00 */
[----:B0-----:R-:W-:-:S03]  /*ad80*/  IMAD.WIDE R8, R0, 0x2, R16 ;  /* 0x0000000200087825 */ /* 0x001fc600078e0210 */
[----:B------:R-:W4:Y:S04]  /*ad90*/  LDL.64 R18, [R1+0x1508] ;  /* 0x0015080001127983 */ /* 0x000f280000100a00 */
[----:B---3--:R-:W3:Y:S04]  /*ada0*/  LDL.64 R22, [R1+0x1510] ;  /* 0x0015100001167983 */ /* 0x008ee80000100a00 */
[----:B------:R-:W3:Y:S04]  /*adb0*/  LDL.64 R16, [R1+0x14f8] ;  /* 0x0014f80001107983 */ /* 0x000ee80000100a00 */
[----:B------:R0:W-:Y:S04]  /*adc0*/  STL [R1+0x37c], R29 ;  /* 0x00037c1d01007387 */ /* 0x0001e80000100800 */
[----:B0-----:R3:W3:Y:S01]  /*add0*/  LDG.E.U16 R29, [R6.64] ;  /* 0x00000006061d7981 */ /* 0x0016e2000c1e1500 */
[----:B-1----:R-:W-:-:S03]  /*ade0*/  IMAD.WIDE R12, R0, 0x2, R14 ;  /* 0x00000002000c7825 */ /* 0x002fc600078e020e */
[----:B-----5:R0:W-:Y:S04]  /*adf0*/  STL [R1+0x378], R28 ;  /* 0x0003781c01007387 */ /* 0x0201e80000100800 */
[----:B--2---:R1:W-:Y:S01]  /*ae00*/  STL [R1+0x374], R26 ;  /* 0x0003741a01007387 */ /* 0x0043e20000100800 */
[----:B------:R-:W-:-:S03]  /*ae10*/  IMAD.WIDE R4, R0, 0x2, R2 ;  /* 0x0000000200047825 */ /* 0x000fc600078e0202 */
[----:B------:R-:W5:Y:S04]  /*ae20*/  LDL.64 R14, [R1+0x14f0] ;  /* 0x0014f000010e7983 */ /* 0x000f680000100a00 */
[----:B0-----:R0:W5:Y:S04]  /*ae30*/  LDG.E.U16 R28, [R8.64] ;  /* 0x00000006081c7981 */ /* 0x001168000c1e1500 */
[----:B-1----:R1:W5:Y:S04]  /*ae40*/  LDG.E.U16 R26, [R10.64] ;  /* 0x000000060a1a7981 */ /* 0x002368000c1e1500 */
[----:B------:R0:W-:Y:S04]  /*ae50*/  STL [R1+0x370], R27 ;  /* 0x0003701b01007387 */ /* 0x0001e80000100800 */
[----:B0-----:R0:W5:Y:S04]  /*ae60*/  LDG.E.U16 R27, [R12.64] ;  /* 0x000000060c1b7981 */ /* 0x001168000c1e1500 */
[----:B----4-:R4:W-:Y:S04]  /*ae70*/  STL [R1+0x36c], R25 ;  /* 0x00036c1901007387 */ /* 0x0109e80000100800 */
[----:B------:R-:W2:Y:S04]  /*ae80*/  LDL.64 R2, [R1+0x14e0] ;  /* 0x0014e00001027983 */ /* 0x000ea80000100a00 */
[----:B----4-:R-:W4:Y:S01]  /*ae90*/  LDL.64 R24, [R1+0x14e8] ;  /* 0x0014e80001187983 */ /* 0x010f220000100a00 */
[----:B-1----:R-:W-:-:S03]  /*aea0*/  IMAD.WIDE R10, R0, 0x2, R20 ;  /* 0x00000002000a7825 */ /* 0x002fc600078e0214 */
[----:B------:R1:W2:Y:S01]  /*aeb0*/  LDG.E.U16 R21, [R4.64] ;  /* 0x0000000604157981 */ /* 0x0002a2000c1e1500 */
[----:B---3--:R-:W-:-:S03]  /*aec0*/  IMAD.WIDE R6, R0, 0x2, R22 ;  /* 0x0000000200067825 */ /* 0x008fc600078e0216 */
[----:B------:R-:W3:Y:S01]  /*aed0*/  LDL.64 R22, [R1+0x14d8] ;  /* 0x0014d80001167983 */ /* 0x000ee20000100a00 */
[----:B------:R-:W-:-:S03]  /*aee0*/  IMAD.WIDE R8, R0, 0x2, R18 ;  /* 0x0000000200087825 */ /* 0x000fc600078e0212 */
[----:B------:R-:W3:Y:S04]  /*aef0*/  LDL.64 R18, [R1+0x14d0] ;  /* 0x0014d00001127983 */ /* 0x000ee80000100a00 */
[----:B------:R0:W-:Y:S04]  /*af00*/  STL [R1+0x368], R29 ;  /* 0x0003681d01007387 */ /* 0x0001e80000100800 */
[----:B0-----:R4:W3:Y:S01]  /*af10*/  LDG.E.U16 R29, [R6.64] ;  /* 0x00000006061d7981 */ /* 0x0018e2000c1e1500 */
[----:B------:R-:W-:-:S03]  /*af20*/  IMAD.WIDE R12, R0, 0x2, R16 ;  /* 0x00000002000c7825 */ /* 0x000fc600078e0210 */
[----:B-----5:R0:W-:Y:S04]  /*af30*/  STL [R1+0x364], R28 ;  /* 0x0003641c01007387 */ /* 0x0201e80000100800 */
[----:B------:R5:W-:Y:S01]  /*af40*/  STL [R1+0x360], R26 ;  /* 0x0003601a01007387 */ /* 0x000be20000100800 */
[----:B-1----:R-:W-:-:S03]  /*af50*/  IMAD.WIDE R4, R0, 0x2, R14 ;  /* 0x0000000200047825 */ /* 0x002fc600078e020e */
[----:B------:R-:W3:Y:S04]  /*af60*/  LDL.64 R16, [R1+0x14c8] ;  /* 0x0014c80001107983 */ /* 0x000ee80000100a00 */
[----:B0-----:R0:W3:Y:S04]  /*af70*/  LDG.E.U16 R28, [R8.64] ;  /* 0x00000006081c7981 */ /* 0x0010e8000c1e1500 */
[----:B-----5:R3:W5:Y:S04]  /*af80*/  LDG.E.U16 R26, [R10.64] ;  /* 0x000000060a1a7981 */ /* 0x020768000c1e1500 */
[----:B------:R1:W-:Y:S04]  /*af90*/  STL [R1+0x35c], R27 ;  /* 0x00035c1b01007387 */ /* 0x0003e80000100800 */
[----:B-1----:R1:W5:Y:S01]  /*afa0*/  LDG.E.U16 R27, [R12.64] ;  /* 0x000000060c1b7981 */ /* 0x002362000c1e1500 */
[----:B----4-:R-:W-:-:S03]  /*afb0*/  IMAD.WIDE R6, R0, 0x2, R24 ;  /* 0x0000000200067825 */ /* 0x010fc600078e0218 */
[----:B--2---:R2:W-:Y:S04]  /*afc0*/  STL [R1+0x358], R21 ;  /* 0x0003581501007387 */ /* 0x0045e80000100800 */
[----:B------:R-:W4:Y:S01]  /*afd0*/  LDL.64 R24, [R1+0x14b0] ;  /* 0x0014b00001187983 */ /* 0x000f220000100a00 */
[----:B---3--:R-:W-:-:S03]  /*afe0*/  IMAD.WIDE R10, R0, 0x2, R22 ;  /* 0x00000002000a7825 */ /* 0x008fc600078e0216 */
[----:B------:R-:W3:Y:S04]  /*aff0*/  LDL.64 R14, [R1+0x14b8] ;  /* 0x0014b800010e7983 */ /* 0x000ee80000100a00 */
[----:B--2---:R-:W2:Y:S04]  /*b000*/  LDL.64 R20, [R1+0x14c0] ;  /* 0x0014c00001147983 */ /* 0x004ea80000100a00 */
[----:B------:R1:W3:Y:S01]  /*b010*/  LDG.E.U16 R23, [R4.64] ;  /* 0x0000000604177981 */ /* 0x0002e2000c1e1500 */
[----:B0-----:R-:W-:-:S03]  /*b020*/  IMAD.WIDE R8, R0, 0x2, R2 ;  /* 0x0000000200087825 */ /* 0x001fc600078e0202 */
[----:B------:R-:W3:Y:S04]  /*b030*/  LDL.64 R2, [R1+0x14a8] ;  /* 0x0014a80001027983 */ /* 0x000ee80000100a00 */
[----:B------:R0:W-:Y:S04]  /*b040*/  STL [R1+0x354], R29 ;  /* 0x0003541d01007387 */ /* 0x0001e80000100800 */
[----:B0-----:R2:W3:Y:S01]  /*b050*/  LDG.E.U16 R29, [R6.64] ;  /* 0x00000006061d7981 */ /* 0x0014e2000c1e1500 */
[----:B-1----:R-:W-:-:S03]  /*b060*/  IMAD.WIDE R12, R0, 0x2, R18 ;  /* 0x00000002000c7825 */ /* 0x002fc600078e0212 */
[----:B------:R0:W-:Y:S04]  /*b070*/  STL [R1+0x350], R28 ;  /* 0x0003501c01007387 */ /* 0x0001e80000100800 */
[----:B-----5:R1:W-:Y:S01]  /*b080*/  STL [R1+0x34c], R26 ;  /* 0x00034c1a01007387 */ /* 0x0203e20000100800 */
[----:B------:R-:W-:-:S03]  /*b090*/  IMAD.WIDE R4, R0, 0x2, R16 ;  /* 0x0000000200047825 */ /* 0x000fc600078e0210 */
[----:B------:R-:W4:Y:S04]  /*b0a0*/  LDL.64 R18, [R1+0x14a0] ;  /* 0x0014a00001127983 */ /* 0x000f280000100a00 */
[----:B0-----:R0:W4:Y:S04]  /*b0b0*/  LDG.E.U16 R28, [R8.64] ;  /* 0x00000006081c7981 */ /* 0x001128000c1e1500 */
[----:B-1----:R4:W4:Y:S04]  /*b0c0*/  LDG.E.U16 R26, [R10.64] ;  /* 0x000000060a1a7981 */ /* 0x002928000c1e1500 */
[----:B------:R1:W-:Y:S04]  /*b0d0*/  STL [R1+0x348], R27 ;  /* 0x0003481b01007387 */ /* 0x0003e80000100800 */
[----:B-1----:R1:W4:Y:S02]  /*b0e0*/  LDG.E.U16 R27, [R12.64] ;  /* 0x000000060c1b7981 */ /* 0x002324000c1e1500 */
[----:B----4-:R-:W-:-:S02]  /*b0f0*/  IMAD.WIDE R10, R0, 0x2, R24 ;  /* 0x00000002000a7825 */ /* 0x010fc400078e0218 */
[----:B------:R4:W5:Y:S02]  /*b100*/  LDG.E.U16 R25, [R4.64] ;  /* 0x0000000604197981 */ /* 0x000964000c1e1500 */
[C---:B--2---:R-:W-:Y:S02]  /*b110*/  IMAD.WIDE R6, R0.reuse, 0x2, R20 ;  /* 0x0000000200067825 */ /* 0x044fe400078e0214 */
[----:B---3--:R2:W-:Y:S04]  /*b120*/  STL [R1+0x344], R23 ;  /* 0x0003441701007387 */ /* 0x0085e80000100800 */
[----:B------:R-:W3:Y:S01]  /*b130*/  LDL.64 R20, [R1+0x1488] ;  /* 0x0014880001147983 */ /* 0x000ee20000100a00 */
[----:B0-----:R-:W-:-:S03]  /*b140*/  IMAD.WIDE R8, R0, 0x2, R14 ;  /* 0x0000000200087825 */ /* 0x001fc600078e020e */
[----:B------:R-:W3:Y:S04]  /*b150*/  LDL.64 R16, [R1+0x1490] ;  /* 0x0014900001107983 */ /* 0x000ee80000100a00 */
[----:B--2---:R-:W2:Y:S04]  /*b160*/  LDL.64 R22, [R1+0x1498] ;  /* 0x0014980001167983 */ /* 0x004ea80000100a00 */
[----:B------:R-:W2:Y:S04]  /*b170*/  LDL.64 R14, [R1+0x1480] ;  /* 0x00148000010e7983 */ /* 0x000ea80000100a00 */
[----:B------:R0:W-:Y:S04]  /*b180*/  STL [R1+0x340], R29 ;  /* 0x0003401d01007387 */ /* 0x0001e80000100800 */
[----:B0-----:R2:W2:Y:S01]  /*b190*/  LDG.E.U16 R29, [R6.64] ;  /* 0x00000006061d7981 */ /* 0x0014a2000c1e1500 */
[----:B-1----:R-:W-:-:S03]  /*b1a0*/  IMAD.WIDE R12, R0, 0x2, R2 ;  /* 0x00000002000c7825 */ /* 0x002fc600078e0202 */
[----:B----4-:R0:W-:Y:S04]  /*b1b0*/  STL [R1+0x33c], R28 ;  /* 0x00033c1c01007387 */ /* 0x0101e80000100800 */
[----:B------:R1:W-:Y:S01]  /*b1c0*/  STL [R1+0x338], R26 ;  /* 0x0003381a01007387 */ /* 0x0003e20000100800 */
[----:B------:R-:W-:-:S03]  /*b1d0*/  IMAD.WIDE R4, R0, 0x2, R18 ;  /* 0x0000000200047825 */ /* 0x000fc600078e0212 */
[----:B------:R-:W2:Y:S04]  /*b1e0*/  LDL.64 R2, [R1+0x1478] ;  /* 0x0014780001027983 */ /* 0x000ea80000100a00 */
[----:B0-----:R0:W2:Y:S04]  /*b1f0*/  LDG.E.U16 R28, [R8.64] ;  /* 0x00000006081c7981 */ /* 0x0010a8000c1e1500 */
[----:B-1----:R3:W2:Y:S04]  /*b200*/  LDG.E.U16 R26, [R10.64] ;  /* 0x000000060a1a7981 */ /* 0x0026a8000c1e1500 */
[----:B------:R1:W-:Y:S04]  /*b210*/  STL [R1+0x334], R27 ;  /* 0x0003341b01007387 */ /* 0x0003e80000100800 */
[----:B-1----:R1:W2:Y:S04]  /*b220*/  LDG.E.U16 R27, [R12.64] ;  /* 0x000000060c1b7981 */ /* 0x0022a8000c1e1500 */
[----:B-----5:R5:W-:Y:S04]  /*b230*/  STL [R1+0x330], R25 ;  /* 0x0003301901007387 */ /* 0x020be80000100800 */
[----:B------:R-:W4:Y:S04]  /*b240*/  LDL.64 R18, [R1+0x1468] ;  /* 0x0014680001127983 */ /* 0x000f280000100a00 */
[----:B-----5:R-:W5:Y:S01]  /*b250*/  LDL.64 R24, [R1+0x1470] ;  /* 0x0014700001187983 */ /* 0x020f620000100a00 */
[----:B---3--:R-:W-:-:S03]  /*b260*/  IMAD.WIDE R10, R0, 0x2, R20 ;  /* 0x00000002000a7825 */ /* 0x008fc600078e0214 */
[----:B------:R3:W4:Y:S01]  /*b270*/  LDG.E.U16 R21, [R4.64] ;  /* 0x0000000604157981 */ /* 0x000722000c1e1500 */
[----:B--2---:R-:W-:-:S03]  /*b280*/  IMAD.WIDE R6, R0, 0x2, R22 ;  /* 0x0000000200067825 */ /* 0x004fc600078e0216 */
[----:B------:R-:W2:Y:S01]  /*b290*/  LDL.64 R22, [R1+0x1460] ;  /* 0x0014600001167983 */ /* 0x000ea20000100a00 */
[----:B0-----:R-:W-:-:S03]  /*b2a0*/  IMAD.WIDE R8, R0, 0x2, R16 ;  /* 0x0000000200087825 */ /* 0x001fc600078e0210 */
[----:B------:R-:W2:Y:S04]  /*b2b0*/  LDL.64 R16, [R1+0x1458] ;  /* 0x0014580001107983 */ /* 0x000ea80000100a00 */
[----:B------:R0:W-:Y:S04]  /*b2c0*/  STL [R1+0x32c], R29 ;  /* 0x00032c1d01007387 */ /* 0x0001e80000100800 */
[----:B0-----:R5:W2:Y:S01]  /*b2d0*/  LDG.E.U16 R29, [R6.64] ;  /* 0x00000006061d7981 */ /* 0x001aa2000c1e1500 */
[----:B-1----:R-:W-:-:S03]  /*b2e0*/  IMAD.WIDE R12, R0, 0x2, R14 ;  /* 0x00000002000c7825 */ /* 0x002fc600078e020e */
[----:B------:R0:W-:Y:S04]  /*b2f0*/  STL [R1+0x328], R28 ;  /* 0x0003281c01007387 */ /* 0x0001e80000100800 */
[----:B------:R1:W-:Y:S01]  /*b300*/  STL [R1+0x324], R26 ;  /* 0x0003241a01007387 */ /* 0x0003e20000100800 */
[----:B---3--:R-:W-:-:S03]  /*b310*/  IMAD.WIDE R4, R0, 0x2, R2 ;  /* 0x0000000200047825 */ /* 0x008fc600078e0202 */
[----:B------:R-:W3:Y:S04]  /*b320*/  LDL.64 R14, [R1+0x1450] ;  /* 0x00145000010e7983 */ /* 0x000ee80000100a00 */
[----:B0-----:R0:W3:Y:S04]  /*b330*/  LDG.E.U16 R28, [R8.64] ;  /* 0x00000006081c7981 */ /* 0x0010e8000c1e1500 */
[----:B-1----:R2:W3:Y:S04]  /*b340*/  LDG.E.U16 R26, [R10.64] ;  /* 0x000000060a1a7981 */ /* 0x0024e8000c1e1500 */
[----:B------:R1:W-:Y:S04]  /*b350*/  STL [R1+0x320], R27 ;  /* 0x0003201b01007387 */ /* 0x0003e80000100800 */
[----:B-1----:R1:W3:Y:S01]  /*b360*/  LDG.E.U16 R27, [R12.64] ;  /* 0x000000060c1b7981 */ /* 0x0022e2000c1e1500 */
[----:B-----5:R-:W-:-:S03]  /*b370*/  IMAD.WIDE R6, R0, 0x2, R24 ;  /* 0x0000000200067825 */ /* 0x020fc600078e0218 */
[----:B----4-:R4:W-:Y:S04]  /*b380*/  STL [R1+0x31c], R21 ;  /* 0x00031c1501007387 */ /* 0x0109e80000100800 */
[----:B------:R-:W5:Y:S01]  /*b390*/  LDL.64 R24, [R1+0x1438] ;  /* 0x0014380001187983 */ /* 0x000f620000100a00 */
[----:B--2---:R-:W-:-:S03]  /*b3a0*/  IMAD.WIDE R10, R0, 0x2, R22 ;  /* 0x00000002000a7825 */ /* 0x004fc600078e0216 */
[----:B------:R-:W2:Y:S04]  /*b3b0*/  LDL.64 R2, [R1+0x1440] ;  /* 0x0014400001027983 */ /* 0x000ea80000100a00 */
[----:B----4-:R-:W4:Y:S04]  /*b3c0*/  LDL.64 R20, [R1+0x1448] ;  /* 0x0014480001147983 */ /* 0x010f280000100a00 */
[----:B------:R1:W2:Y:S01]  /*b3d0*/  LDG.E.U16 R23, [R4.64] ;  /* 0x0000000604177981 */ /* 0x0002a2000c1e1500 */
[----:B0-----:R-:W-:-:S03]  /*b3e0*/  IMAD.WIDE R8, R0, 0x2, R18 ;  /* 0x0000000200087825 */ /* 0x001fc600078e0212 */
[----:B------:R-:W2:Y:S04]  /*b3f0*/  LDL.64 R18, [R1+0x1430] ;  /* 0x0014300001127983 */ /* 0x000ea80000100a00 */
[----:B------:R0:W-:Y:S04]  /*b400*/  STL [R1+0x318], R29 ;  /* 0x0003181d01007387 */ /* 0x0001e80000100800 */
[----:B0-----:R4:W2:Y:S01]  /*b410*/  LDG.E.U16 R29, [R6.64] ;  /* 0x00000006061d7981 */ /* 0x0018a2000c1e1500 */
[----:B-1----:R-:W-:-:S03]  /*b420*/  IMAD.WIDE R12, R0, 0x2, R16 ;  /* 0x00000002000c7825 */ /* 0x002fc600078e0210 */
[----:B---3--:R0:W-:Y:S04]  /*b430*/  STL [R1+0x314], R28 ;  /* 0x0003141c01007387 */ /* 0x0081e80000100800 */
[----:B------:R1:W-:Y:S01]  /*b440*/  STL [R1+0x310], R26 ;  /* 0x0003101a01007387 */ /* 0x0003e20000100800 */
[----:B------:R-:W-:-:S03]  /*b450*/  IMAD.WIDE R4, R0, 0x2, R14 ;  /* 0x0000000200047825 */ /* 0x000fc600078e020e */
[----:B------:R-:W5:Y:S04]  /*b460*/  LDL.64 R16, [R1+0x1428] ;  /* 0x0014280001107983 */ /* 0x000f680000100a00 */
[----:B0-----:R0:W5:Y:S04]  /*b470*/  LDG.E.U16 R28, [R8.64] ;  /* 0x00000006081c7981 */ /* 0x001168000c1e1500 */
[----:B-1----:R5:W5:Y:S04]  /*b480*/  LDG.E.U16 R26, [R10.64] ;  /* 0x000000060a1a7981 */ /* 0x002b68000c1e1500 */
[----:B------:R1:W-:Y:S04]  /*b490*/  STL [R1+0x30c], R27 ;  /* 0x00030c1b01007387 */ /* 0x0003e80000100800 */
[----:B-1----:R1:W5:Y:S02]  /*b4a0*/  LDG.E.U16 R27, [R12.64] ;  /* 0x000000060c1b7981 */ /* 0x002364000c1e1500 */
[----:B-----5:R-:W-:-:S02]  /*b4b0*/  IMAD.WIDE R10, R0, 0x2, R24 ;  /* 0x00000002000a7825 */ /* 0x020fc400078e0218 */
[----:B------:R5:W3:Y:S02]  /*b4c0*/  LDG.E.U16 R25, [R4.64] ;  /* 0x0000000604197981 */ /* 0x000ae4000c1e1500 */
[C---:B----4-:R-:W-:Y:S02]  /*b4d0*/  IMAD.WIDE R6, R0.reuse, 0x2, R20 ;  /* 0x0000000200067825 */ /* 0x050fe400078e0214 */
[----:B--2---:R2:W-:Y:S04]  /*b4e0*/  STL [R1+0x308], R23 ;  /* 0x0003081701007387 */ /* 0x0045e80000100800 */
[----:B------:R-:W4:Y:S01]  /*b4f0*/  LDL.64 R20, [R1+0x1410] ;  /* 0x0014100001147983 */ /* 0x000f220000100a00 */
[----:B0-----:R-:W-:-:S03]  /*b500*/  IMAD.WIDE R8, R0, 0x2, R2 ;  /* 0x0000000200087825 */ /* 0x001fc600078e0202 */
[----:B------:R-:W4:Y:S04]  /*b510*/  LDL.64 R14, [R1+0x1418] ;  /* 0x00141800010e7983 */ /* 0x000f280000100a00 */
[----:B--2---:R-:W2:Y:S04]  /*b520*/  LDL.64 R22, [R1+0x1420] ;  /* 0x0014200001167983 */ /* 0x004ea80000100a00 */
[----:B------:R-:W2:Y:S04]  /*b530*/  LDL.64 R2, [R1+0x1408] ;  /* 0x0014080001027983 */ /* 0x000ea80000100a00 */
[----:B------:R0:W-:Y:S04]  /*b540*/  STL [R1+0x304], R29 ;  /* 0x0003041d01007387 */ /* 0x0001e80000100800 */
[----:B0-----:R2:W2:Y:S01]  /*b550*/  LDG.E.U16 R29, [R6.64] ;  /* 0x00000006061d7981 */ /* 0x0014a2000c1e1500 */
[----:B-1----:R-:W-:-:S03]  /*b560*/  IMAD.WIDE R12, R0, 0x2, R18 ;  /* 0x00000002000c7825 */ /* 0x002fc600078e0212 */
[----:B-----5:R0:W-:Y:S04]  /*b570*/  STL [R1+0x300], R28 ;  /* 0x0003001c01007387 */ /* 0x0201e80000100800 */
[----:B------:R1:W-:Y:S01]  /*b580*/  STL [R1+0x2f8], R26 ;  /* 0x0002f81a01007387 */ /* 0x0003e20000100800 */
[----:B------:R-:W-:-:S03]  /*b590*/  IMAD.WIDE R4, R0, 0x2, R16 ;  /* 0x0000000200047825 */ /* 0x000fc600078e0210 */
[----:B------:R-:W2:Y:S04]  /*b5a0*/  LDL.64 R18, [R1+0x1400] ;  /* 0x0014000001127983 */ /* 0x000ea80000100a00 */
[----:B0-----:R0:W2:Y:S04]  /*b5b0*/  LDG.E.U16 R28, [R8.64] ;  /* 0x00000006081c7981 */ /* 0x0010a8000c1e1500 */
[----:B-1----:R4:W2:Y:S04]  /*b5c0*/  LDG.E.U16 R26, [R10.64] ;  /* 0x000000060a1a7981 */ /* 0x0028a8000c1e1500 */
[----:B------:R1:W-:Y:S04]  /*b5d0*/  STL [R1+0x2f4], R27 ;  /* 0x0002f41b01007387 */ /* 0x0003e80000100800 */
[----:B-1----:R1:W2:Y:S04]  /*b5e0*/  LDG.E.U16 R27, [R12.64] ;  /* 0x000000060c1b7981 */ /* 0x0022a8000c1e1500 */
[----:B---3--:R3:W-:Y:S04]  /*b5f0*/  STL [R1+0x2f0], R25 ;  /* 0x0002f01901007387 */ /* 0x0087e80000100800 */
[----:B------:R-:W5:Y:S04]  /*b600*/  LDL.64 R16, [R1+0x13f0] ;  /* 0x0013f00001107983 */ /* 0x000f680000100a00 */
[----:B---3--:R-:W3:Y:S01]  /*b610*/  LDL.64 R24, [R1+0x13f8] ;  /* 0x0013f80001187983 */ /* 0x008ee20000100a00 */
[----:B----4-:R-:W-:-:S03]  /*b620*/  IMAD.WIDE R10, R0, 0x2, R20 ;  /* 0x00000002000a7825 */ /* 0x010fc600078e0214 */
[----:B------:R4:W3:Y:S01]  /*b630*/  LDG.E.U16 R21, [R4.64] ;  /* 0x0000000604157981 */ /* 0x0008e2000c1e1500 */
        /* <DEDUP_REMOVED lines=9> */
[----:B----4-:R-:W-:-:S03]  /*b6d0*/  IMAD.WIDE R4, R0, 0x2, R18 ;  /* 0x0000000200047825 */ /* 0x010fc600078e0212 */
[----:B------:R-:W4:Y:S04]  /*b6e0*/  LDL.64 R2, [R1+0x13d8] ;  /* 0x0013d80001027983 */ /* 0x000f280000100a00 */
[----:B0-----:R5:W4:Y:S04]  /*b6f0*/  LDG.E.U16 R28, [R8.64] ;  /* 0x00000006081c7981 */ /* 0x001b28000c1e1500 */
[----:B-1----:R2:W4:Y:S04]  /*b700*/  LDG.E.U16 R26, [R10.64] ;  /* 0x000000060a1a7981 */ /* 0x002528000c1e1500 */
[----:B------:R0:W-:Y:S04]  /*b710*/  STL [R1+0x2e0], R27 ;  /* 0x0002e01b01007387 */ /* 0x0001e80000100800 */
[----:B0-----:R0:W4:Y:S01]  /*b720*/  LDG.E.U16 R27, [R12.64] ;  /* 0x000000060c1b7981 */ /* 0x001122000c1e1500 */
[----:B-----5:R-:W-:-:S04]  /*b730*/  IMAD.WIDE R8, R0, 0x2, R16 ;  /* 0x0000000200087825 */ /* 0x020fc800078e0210 */
[C---:B---3--:R-:W-:Y:S01]  /*b740*/  IMAD.WIDE R6, R0.reuse, 0x2, R24 ;  /* 0x0000000200067825 */ /* 0x048fe200078e0218 */
[----:B------:R1:W-:Y:S04]  /*b750*/  STL [R1+0x2dc], R21 ;  /* 0x0002dc1501007387 */ /* 0x0003e80000100800 */
[----:B------:R-:W3:Y:S01]  /*b760*/  LDL.64 R18, [R1+0x13c8] ;  /* 0x0013c80001127983 */ /* 0x000ee20000100a00 */
[----:B--2---:R-:W-:-:S03]  /*b770*/  IMAD.WIDE R10, R0, 0x2, R22 ;  /* 0x00000002000a7825 */ /* 0x004fc600078e0216 */
[----:B------:R-:W2:Y:S04]  /*b780*/  LDL.64 R24, [R1+0x13c0] ;  /* 0x0013c00001187983 */ /* 0x000ea80000100a00 */
[----:B-1----:R-:W5:Y:S04]  /*b790*/  LDL.64 R20, [R1+0x13d0] ;  /* 0x0013d00001147983 */ /* 0x002f680000100a00 */
[----:B------:R1:W2:Y:S04]  /*b7a0*/  LDG.E.U16 R23, [R4.64] ;  /* 0x0000000604177981 */ /* 0x0002a8000c1e1500 */
[----:B------:R-:W2:Y:S04]  /*b7b0*/  LDL.64 R16, [R1+0x13b8] ;  /* 0x0013b80001107983 */ /* 0x000ea80000100a00 */
[----:B------:R0:W-:Y:S04]  /*b7c0*/  STL [R1+0x2d8], R29 ;  /* 0x0002d81d01007387 */ /* 0x0001e80000100800 */
[----:B0-----:R5:W2:Y:S01]  /*b7d0*/  LDG.E.U16 R29, [R6.64] ;  /* 0x00000006061d7981 */ /* 0x001aa2000c1e1500 */
[----:B------:R-:W-:-:S03]  /*b7e0*/  IMAD.WIDE R12, R0, 0x2, R14 ;  /* 0x00000002000c7825 */ /* 0x000fc600078e020e */
[----:B----4-:R0:W-:Y:S04]  /*b7f0*/  STL [R1+0x2d4], R28 ;  /* 0x0002d41c01007387 */ /* 0x0101e80000100800 */
[----:B------:R4:W-:Y:S04]  /*b800*/  STL [R1+0x2d0], R26 ;  /* 0x0002d01a01007387 */ /* 0x0009e80000100800 */
[----:B------:R-:W2:Y:S04]  /*b810*/  LDL.64 R14, [R1+0x13b0] ;  /* 0x0013b000010e7983 */ /* 0x000ea80000100a00 */
[----:B0-----:R3:W2:Y:S04]  /*b820*/  LDG.E.U16 R28, [R8.64] ;  /* 0x00000006081c7981 */ /* 0x0016a8000c1e1500 */
[----:B----4-:R0:W4:Y:S04]  /*b830*/  LDG.E.U16 R26, [R10.64] ;  /* 0x000000060a1a7981 */ /* 0x010128000c1e1500 */
[----:B------:R0:W-:Y:S01]  /*b840*/  STL [R1+0x2cc], R27 ;  /* 0x0002cc1b01007387 */ /* 0x0001e20000100800 */
[----:B-1----:R-:W-:-:S06]  /*b850*/  IMAD.WIDE R4, R0, 0x2, R2 ;  /* 0x0000000200047825 */ /* 0x002fcc00078e0202 */
[----:B------:R-:W4:Y:S04]  /*b860*/  LDG.E.U16 R5, [R4.64] ;  /* 0x0000000604057981 */ /* 0x000f28000c1e1500 */
[----:B0-----:R0:W4:Y:S01]  /*b870*/  LDG.E.U16 R27, [R12.64] ;  /* 0x000000060c1b7981 */ /* 0x001122000c1e1500 */
[----:B---3--:R-:W-:-:S04]  /*b880*/  IMAD.WIDE R8, R0, 0x2, R18 ;  /* 0x0000000200087825 */ /* 0x008fc800078e0212 */
[C---:B-----5:R-:W-:Y:S01]  /*b890*/  IMAD.WIDE R6, R0.reuse, 0x2, R20 ;  /* 0x0000000200067825 */ /* 0x060fe200078e0214 */
[----:B--2---:R1:W-:Y:S04]  /*b8a0*/  STL [R1+0x2c8], R23 ;  /* 0x0002c81701007387 */ /* 0x0043e80000100800 */
[----:B------:R-:W2:Y:S04]  /*b8b0*/  LDL.64 R20, [R1+0x1398] ;  /* 0x0013980001147983 */ /* 0x000ea80000100a00 */
[----:B------:R-:W3:Y:S04]  /*b8c0*/  LDL.64 R2, [R1+0x13a0] ;  /* 0x0013a00001027983 */ /* 0x000ee80000100a00 */
[----:B-1----:R-:W5:Y:S04]  /*b8d0*/  LDL.64 R22, [R1+0x13a8] ;  /* 0x0013a80001167983 */ /* 0x002f680000100a00 */
[----:B------:R-:W3:Y:S04]  /*b8e0*/  LDL.64 R18, [R1+0x1390] ;  /* 0x0013900001127983 */ /* 0x000ee80000100a00 */
[----:B------:R1:W-:Y:S04]  /*b8f0*/  STL [R1+0x2c4], R29 ;  /* 0x0002c41d01007387 */ /* 0x0003e80000100800 */
[----:B-1----:R2:W3:Y:S01]  /*b900*/  LDG.E.U16 R29, [R6.64] ;  /* 0x00000006061d7981 */ /* 0x0024e2000c1e1500 */
[----:B0-----:R-:W-:-:S04]  /*b910*/  IMAD.WIDE R12, R0, 0x2, R16 ;  /* 0x00000002000c7825 */ /* 0x001fc800078e0210 */
[C---:B------:R-:W-:Y:S01]  /*b920*/  IMAD.WIDE R10, R0.reuse, 0x2, R24 ;  /* 0x00000002000a7825 */ /* 0x040fe200078e0218 */
[----:B------:R0:W-:Y:S04]  /*b930*/  STL [R1+0x2c0], R28 ;  /* 0x0002c01c01007387 */ /* 0x0001e80000100800 */
[----:B----4-:R1:W-:Y:S04]  /*b940*/  STL [R1+0x2bc], R26 ;  /* 0x0002bc1a01007387 */ /* 0x0103e80000100800 */
[----:B------:R-:W4:Y:S04]  /*b950*/  LDL.64 R16, [R1+0x1388] ;  /* 0x0013880001107983 */ /* 0x000f280000100a00 */
[----:B0-----:R3:W4:Y:S04]  /*b960*/  LDG.E.U16 R28, [R8.64] ;  /* 0x00000006081c7981 */ /* 0x001728000c1e1500 */
[----:B-1----:R5:W4:Y:S04]  /*b970*/  LDG.E.U16 R26, [R10.64] ;  /* 0x000000060a1a7981 */ /* 0x002b28000c1e1500 */
[----:B------:R0:W-:Y:S04]  /*b980*/  STL [R1+0x2b8], R27 ;  /* 0x0002b81b01007387 */ /* 0x0001e80000100800 */
[----:B------:R-:W4:Y:S04]  /*b990*/  LDL.64 R24, [R1+0x1380] ;  /* 0x0013800001187983 */ /* 0x000f280000100a00 */
[----:B0-----:R0:W4:Y:S02]  /*b9a0*/  LDG.E.U16 R27, [R12.64] ;  /* 0x000000060c1b7981 */ /* 0x001124000c1e1500 */
[----:B0-----:R-:W-:-:S02]  /*b9b0*/  IMAD.WIDE R12, R0, 0x2, R14 ;  /* 0x00000002000c7825 */ /* 0x001fc400078e020e */
[----:B------:R-:W4:Y:S02]  /*b9c0*/  LDL.64 R14, [R1+0x1378] ;  /* 0x00137800010e7983 */ /* 0x000f240000100a00 */
[C---:B--2---:R-:W-:Y:S02]  /*b9d0*/  IMAD.WIDE R6, R0.reuse, 0x2, R20 ;  /* 0x0000000200067825 */ /* 0x044fe400078e0214 */
[----:B------:R4:W2:Y:S02]  /*b9e0*/  LDG.E.U16 R21, [R12.64] ;  /* 0x000000060c157981 */ /* 0x0008a4000c1e1500 */
[C---:B-----5:R-:W-:Y:S02]  /*b9f0*/  IMAD.WIDE R10, R0.reuse, 0x2, R22 ;  /* 0x00000002000a7825 */ /* 0x060fe400078e0216 */
[----:B------:R-:W5:Y:S02]  /*ba00*/  LDL.64 R22, [R1+0x1370] ;  /* 0x0013700001167983 */ /* 0x000f640000100a00 */
[----:B---3--:R-:W-:-:S02]  /*ba10*/  IMAD.WIDE R8, R0, 0x2, R2 ;  /* 0x0000000200087825 */ /* 0x008fc400078e0202 */
[----:B------:R-:W3:Y:S04]  /*ba20*/  LDL.64 R2, [R1+0x1368] ;  /* 0x0013680001027983 */ /* 0x000ee80000100a00 */
[----:B------:R-:W-:Y:S04]  /*ba30*/  STL [R1+0x28c], R5 ;  /* 0x00028c0501007387 */ /* 0x000fe80000100800 */
[----:B------:R0:W-:Y:S04]  /*ba40*/  STL [R1+0x288], R29 ;  /* 0x0002881d01007387 */ /* 0x0001e80000100800 */
[----:B0-----:R0:W3:Y:S01]  /*ba50*/  LDG.E.U16 R29, [R10.64] ;  /* 0x000000060a1d7981 */ /* 0x0010e2000c1e1500 */
[----:B------:R-:W-:-:S04]  /*ba60*/  IMAD.WIDE R4, R0, 0x2, R18 ;  /* 0x0000000200047825 */ /* 0x000fc800078e0212 */
[C---:B----4-:R-:W-:Y:S01]  /*ba70*/  IMAD.WIDE R12, R0.reuse, 0x2, R16 ;  /* 0x00000002000c7825 */ /* 0x050fe200078e0210 */
[----:B------:R1:W-:Y:S04]  /*ba80*/  STL [R1+0x284], R28 ;  /* 0x0002841c01007387 */ /* 0x0003e80000100800 */
[----:B------:R4:W-:Y:S04]  /*ba90*/  STL [R1+0x280], R26 ;  /* 0x0002801a01007387 */ /* 0x0009e80000100800 */
[----:B------:R-:W3:Y:S04]  /*baa0*/  LDL.64 R18, [R1+0x1360] ;  /* 0x0013600001127983 */ /* 0x000ee80000100a00 */
[----:B-1----:R1:W3:Y:S01]  /*bab0*/  LDG.E.U16 R28, [R8.64] ;  /* 0x00000006081c7981 */ /* 0x0022e2000c1e1500 */
[----:B0-----:R-:W-:-:S03]  /*bac0*/  IMAD.WIDE R10, R0, 0x2, R24 ;  /* 0x00000002000a7825 */ /* 0x001fc600078e0218 */
[----:B----4-:R5:W4:Y:S04]  /*bad0*/  LDG.E.U16 R26, [R6.64] ;  /* 0x00000006061a7981 */ /* 0x010b28000c1e1500 */
[----:B------:R0:W-:Y:S04]  /*bae0*/  STL [R1+0x27c], R27 ;  /* 0x00027c1b01007387 */ /* 0x0001e80000100800 */
[----:B0-----:R0:W4:Y:S01]  /*baf0*/  LDG.E.U16 R27, [R4.64] ;  /* 0x00000006041b7981 */ /* 0x001122000c1e1500 */
[----:B-1----:R-:W-:-:S03]  /*bb00*/  IMAD.WIDE R8, R0, 0x2, R14 ;  /* 0x0000000200087825 */ /* 0x002fc600078e020e */
[----:B--2---:R1:W-:Y:S04]  /*bb10*/  STL [R1+0x278], R21 ;  /* 0x0002781501007387 */ /* 0x0043e80000100800 */
[----:B------:R-:W2:Y:S01]  /*bb20*/  LDL.64 R24, [R1+0x1348] ;  /* 0x0013480001187983 */ /* 0x000ea20000100a00 */
[----:B-----5:R-:W-:-:S03]  /*bb30*/  IMAD.WIDE R6, R0, 0x2, R22 ;  /* 0x0000000200067825 */ /* 0x020fc600078e0216 */
[----:B------:R-:W5:Y:S04]  /*bb40*/  LDL.64 R16, [R1+0x1350] ;  /* 0x0013500001107983 */ /* 0x000f680000100a00 */
[----:B-1----:R-:W5:Y:S04]  /*bb50*/  LDL.64 R20, [R1+0x1358] ;  /* 0x0013580001147983 */ /* 0x002f680000100a00 */
[----:B------:R1:W5:Y:S04]  /*bb60*/  LDG.E.U16 R23, [R12.64] ;  /* 0x000000060c177981 */ /* 0x000368000c1e1500 */
[----:B------:R-:W5:Y:S04]  /*bb70*/  LDL.64 R14, [R1+0x1340] ;  /* 0x00134000010e7983 */ /* 0x000f680000100a00 */
[----:B---3--:R3:W-:Y:S04]  /*bb80*/  STL [R1+0x274], R29 ;  /* 0x0002741d01007387 */ /* 0x0087e80000100800 */
[----:B---3--:R5:W3:Y:S01]  /*bb90*/  LDG.E.U16 R29, [R10.64] ;  /* 0x000000060a1d7981 */ /* 0x008ae2000c1e1500 */
[----:B0-----:R-:W-:-:S04]  /*bba0*/  IMAD.WIDE R4, R0, 0x2, R2 ;  /* 0x0000000200047825 */ /* 0x001fc800078e0202 */
[C---:B-1----:R-:W-:Y:S01]  /*bbb0*/  IMAD.WIDE R12, R0.reuse, 0x2, R18 ;  /* 0x00000002000c7825 */ /* 0x042fe200078e0212 */
[----:B------:R0:W-:Y:S04]  /*bbc0*/  STL [R1+0x270], R28 ;  /* 0x0002701c01007387 */ /* 0x0001e80000100800 */
[----:B----4-:R1:W-:Y:S04]  /*bbd0*/  STL [R1+0x26c], R26 ;  /* 0x00026c1a01007387 */ /* 0x0103e80000100800 */
[----:B------:R-:W4:Y:S04]  /*bbe0*/  LDL.64 R2, [R1+0x1338] ;  /* 0x0013380001027983 */ /* 0x000f280000100a00 */
[----:B0-----:R0:W4:Y:S04]  /*bbf0*/  LDG.E.U16 R28, [R8.64] ;  /* 0x00000006081c7981 */ /* 0x001128000c1e1500 */
[----:B-1----:R2:W4:Y:S04]  /*bc00*/  LDG.E.U16 R26, [R6.64] ;  /* 0x00000006061a7981 */ /* 0x002528000c1e1500 */
[----:B------:R1:W-:Y:S04]  /*bc10*/  STL [R1+0x268], R27 ;  /* 0x0002681b01007387 */ /* 0x0003e80000100800 */
[----:B-1----:R1:W4:Y:S01]  /*bc20*/  LDG.E.U16 R27, [R4.64] ;  /* 0x00000006041b7981 */ /* 0x002322000c1e1500 */
[----:B--2---:R-:W-:-:S03]  /*bc30*/  IMAD.WIDE R6, R0, 0x2, R24 ;  /* 0x0000000200067825 */ /* 0x004fc600078e0218 */
[----:B------:R4:W2:Y:S01]  /*bc40*/  LDG.E.U16 R25, [R12.64] ;  /* 0x000000060c197981 */ /* 0x0008a2000c1e1500 */
[----:B-----5:R-:W-:-:S03]  /*bc50*/  IMAD.WIDE R10, R0, 0x2, R20 ;  /* 0x00000002000a7825 */ /* 0x020fc600078e0214 */
[----:B------:R5:W-:Y:S04]  /*bc60*/  STL [R1+0x264], R23 ;  /* 0x0002641701007387 */ /* 0x000be80000100800 */
[----:B------:R-:W2:Y:S01]  /*bc70*/  LDL.64 R20, [R1+0x1320] ;  /* 0x0013200001147983 */ /* 0x000ea20000100a00 */
[----:B0-----:R-:W-:-:S03]  /*bc80*/  IMAD.WIDE R8, R0, 0x2, R16 ;  /* 0x0000000200087825 */ /* 0x001fc600078e0210 */
[----:B------:R-:W2:Y:S04]  /*bc90*/  LDL.64 R18, [R1+0x1328] ;  /* 0x0013280001127983 */ /* 0x000ea80000100a00 */
[----:B-----5:R-:W5:Y:S04]  /*bca0*/  LDL.64 R22, [R1+0x1330] ;  /* 0x0013300001167983 */ /* 0x020f680000100a00 */
[----:B------:R-:W5:Y:S04]  /*bcb0*/  LDL.64 R16, [R1+0x1318] ;  /* 0x0013180001107983 */ /* 0x000f680000100a00 */
[----:B---3--:R0:W-:Y:S04]  /*bcc0*/  STL [R1+0x260], R29 ;  /* 0x0002601d01007387 */ /* 0x0081e80000100800 */
[----:B0-----:R5:W3:Y:S01]  /*bcd0*/  LDG.E.U16 R29, [R10.64] ;  /* 0x000000060a1d7981 */ /* 0x001ae2000c1e1500 */
[----:B-1----:R-:W-:-:S04]  /*bce0*/  IMAD.WIDE R4, R0, 0x2, R14 ;  /* 0x0000000200047825 */ /* 0x002fc800078e020e */
[C---:B----4-:R-:W-:Y:S01]  /*bcf0*/  IMAD.WIDE R12, R0.reuse, 0x2, R2 ;  /* 0x00000002000c7825 */ /* 0x050fe200078e0202 */
[----:B------:R0:W-:Y:S04]  /*bd00*/  STL [R1+0x25c], R28 ;  /* 0x00025c1c01007387 */ /* 0x0001e80000100800 */
[----:B------:R1:W-:Y:S04]  /*bd10*/  STL [R1+0x258], R26 ;  /* 0x0002581a01007387 */ /* 0x0003e80000100800 */
[----:B------:R-:W3:Y:S04]  /*bd20*/  LDL.64 R14, [R1+0x1310] ;  /* 0x00131000010e7983 */ /* 0x000ee80000100a00 */
[----:B0-----:R0:W3:Y:S04]  /*bd30*/  LDG.E.U16 R28, [R8.64] ;  /* 0x00000006081c7981 */ /* 0x0010e8000c1e1500 */
[----:B-1----:R1:W3:Y:S04]  /*bd40*/  LDG.E.U16 R26, [R6.64] ;  /* 0x00000006061a7981 */ /* 0x0022e8000c1e1500 */
[----:B------:R0:W-:Y:S04]  /*bd50*/  STL [R1+0x254], R27 ;  /* 0x0002541b01007387 */ /* 0x0001e80000100800 */
[----:B0-----:R0:W3:Y:S04]  /*bd60*/  LDG.E.U16 R27, [R4.64] ;  /* 0x00000006041b7981 */ /* 0x0010e8000c1e1500 */
[----:B--2---:R2:W-:Y:S04]  /*bd70*/  STL [R1+0x250], R25 ;  /* 0x0002501901007387 */ /* 0x0045e80000100800 */
[----:B------:R-:W4:Y:S04]  /*bd80*/  LDL.64 R2, [R1+0x1300] ;  /* 0x0013000001027983 */ /* 0x000f280000100a00 */
[----:B--2---:R-:W2:Y:S01]  /*bd90*/  LDL.64 R24, [R1+0x1308] ;  /* 0x0013080001187983 */ /* 0x004ea20000100a00 */
[----:B-1----:R-:W-:-:S03]  /*bda0*/  IMAD.WIDE R6, R0, 0x2, R20 ;  /* 0x0000000200067825 */ /* 0x002fc600078e0214 */
[----:B------:R1:W4:Y:S01]  /*bdb0*/  LDG.E.U16 R21, [R12.64] ;  /* 0x000000060c157981 */ /* 0x000322000c1e1500 */
[----:B-----5:R-:W-:-:S03]  /*bdc0*/  IMAD.WIDE R10, R0, 0x2, R22 ;  /* 0x00000002000a7825 */ /* 0x020fc600078e0216 */
[----:B------:R-:W5:Y:S01]  /*bdd0*/  LDL.64 R22, [R1+0x12f8] ;  /* 0x0012f80001167983 */ /* 0x000f620000100a00 */
[----:B------:R-:W-:-:S03]  /*bde0*/  IMAD.WIDE R8, R0, 0x2, R18 ;  /* 0x0000000200087825 */ /* 0x000fc600078e0212 */
[----:B------:R-:W5:Y:S04]  /*bdf0*/  LDL.64 R18, [R1+0x12f0] ;  /* 0x0012f00001127983 */ /* 0x000f680000100a00 */
[----:B---3--:R3:W-:Y:S04]  /*be00*/  STL [R1+0x24c], R29 ;  /* 0x00024c1d01007387 */ /* 0x0087e80000100800 */
[----:B---3--:R2:W3:Y:S01]  /*be10*/  LDG.E.U16 R29, [R10.64] ;  /* 0x000000060a1d7981 */ /* 0x0084e2000c1e1500 */
[----:B0-----:R-:W-:-:S04]  /*be20*/  IMAD.WIDE R4, R0, 0x2, R16 ;  /* 0x0000000200047825 */ /* 0x001fc800078e0210 */
[C---:B-1----:R-:W-:Y:S01]  /*be30*/  IMAD.WIDE R12, R0.reuse, 0x2, R14 ;  /* 0x00000002000c7825 */ /* 0x042fe200078e020e */
[----:B------:R0:W-:Y:S04]  /*be40*/  STL [R1+0x248], R28 ;  /* 0x0002481c01007387 */ /* 0x0001e80000100800 */
[----:B------:R1:W-:Y:S04]  /*be50*/  STL [R1+0x244], R26 ;  /* 0x0002441a01007387 */ /* 0x0003e80000100800 */
[----:B------:R-:W3:Y:S04]  /*be60*/  LDL.64 R16, [R1+0x12e8] ;  /* 0x0012e80001107983 */ /* 0x000ee80000100a00 */
[----:B0-----:R0:W3:Y:S04]  /*be70*/  LDG.E.U16 R28, [R8.64] ;  /* 0x00000006081c7981 */ /* 0x0010e8000c1e1500 */
[----:B-1----:R5:W3:Y:S04]  /*be80*/  LDG.E.U16 R26, [R6.64] ;  /* 0x00000006061a7981 */ /* 0x002ae8000c1e1500 */
[----:B------:R1:W-:Y:S04]  /*be90*/  STL [R1+0x240], R27 ;  /* 0x0002401b01007387 */ /* 0x0003e80000100800 */
[----:B-1----:R1:W3:Y:S01]  /*bea0*/  LDG.E.U16 R27, [R4.64] ;  /* 0x00000006041b7981 */ /* 0x0022e2000c1e1500 */
[----:B--2---:R-:W-:-:S03]  /*beb0*/  IMAD.WIDE R10, R0, 0x2, R24 ;  /* 0x00000002000a7825 */ /* 0x004fc600078e0218 */
[----:B----4-:R2:W-:Y:S04]  /*bec0*/  STL [R1+0x23c], R21 ;  /* 0x00023c1501007387 */ /* 0x0105e80000100800 */
[----:B------:R-:W4:Y:S01]  /*bed0*/  LDL.64 R24, [R1+0x12d0] ;  /* 0x0012d00001187983 */ /* 0x000f220000100a00 */
[----:B-----5:R-:W-:-:S03]  /*bee0*/  IMAD.WIDE R6, R0, 0x2, R22 ;  /* 0x0000000200067825 */ /* 0x020fc600078e0216 */
[----:B------:R-:W5:Y:S04]  /*bef0*/  LDL.64 R14, [R1+0x12d8] ;  /* 0x0012d800010e7983 */ /* 0x000f680000100a00 */
[----:B--2---:R-:W2:Y:S04]  /*bf00*/  LDL.64 R20, [R1+0x12e0] ;  /* 0x0012e00001147983 */ /* 0x004ea80000100a00 */
[----:B------:R1:W5:Y:S01]  /*bf10*/  LDG.E.U16 R23, [R12.64] ;  /* 0x000000060c177981 */ /* 0x000362000c1e1500 */
[----:B0-----:R-:W-:-:S03]  /*bf20*/  IMAD.WIDE R8, R0, 0x2, R2 ;  /* 0x0000000200087825 */ /* 0x001fc600078e0202 */
[----:B------:R-:W5:Y:S04]  /*bf30*/  LDL.64 R2, [R1+0x12c8] ;  /* 0x0012c80001027983 */ /* 0x000f680000100a00 */
[----:B---3--:R0:W-:Y:S04]  /*bf40*/  STL [R1+0x238], R29 ;  /* 0x0002381d01007387 */ /* 0x0081e80000100800 */
[----:B0-----:R2:W2:Y:S01]  /*bf50*/  LDG.E.U16 R29, [R10.64] ;  /* 0x000000060a1d7981 */ /* 0x0014a2000c1e1500 */
[----:B-1----:R-:W-:-:S04]  /*bf60*/  IMAD.WIDE R4, R0, 0x2, R18 ;  /* 0x0000000200047825 */ /* 0x002fc800078e0212 */
[C---:B------:R-:W-:Y:S01]  /*bf70*/  IMAD.WIDE R12, R0.reuse, 0x2, R16 ;  /* 0x00000002000c7825 */ /* 0x040fe200078e0210 */
[----:B------:R0:W-:Y:S04]  /*bf80*/  STL [R1+0x234], R28 ;  /* 0x0002341c01007387 */ /* 0x0001e80000100800 */
[----:B------:R1:W-:Y:S04]  /*bf90*/  STL [R1+0x230], R26 ;  /* 0x0002301a01007387 */ /* 0x0003e80000100800 */
[----:B------:R-:W2:Y:S04]  /*bfa0*/  LDL.64 R18, [R1+0x12c0] ;  /* 0x0012c00001127983 */ /* 0x000ea80000100a00 */
[----:B0-----:R0:W2:Y:S04]  /*bfb0*/  LDG.E.U16 R28, [R8.64] ;  /* 0x00000006081c7981 */ /* 0x0010a8000c1e1500 */
[----:B-1----:R4:W2:Y:S04]  /*bfc0*/  LDG.E.U16 R26, [R6.64] ;  /* 0x00000006061a7981 */ /* 0x0028a8000c1e1500 */
[----:B------:R1:W-:Y:S04]  /*bfd0*/  STL [R1+0x22c], R27 ;  /* 0x00022c1b01007387 */ /* 0x0003e80000100800 */
[----:B-1----:R1:W2:Y:S01]  /*bfe0*/  LDG.E.U16 R27, [R4.64] ;  /* 0x00000006041b7981 */ /* 0x0022a2000c1e1500 */
[----:B----4-:R-:W-:-:S03]  /*bff0*/  IMAD.WIDE R6, R0, 0x2, R24 ;  /* 0x0000000200067825 */ /* 0x010fc600078e0218 */
[----:B------:R4:W3:Y:S01]  /*c000*/  LDG.E.U16 R25, [R12.64] ;  /* 0x000000060c197981 */ /* 0x0008e2000c1e1500 */
[----:B--2---:R-:W-:-:S03]  /*c010*/  IMAD.WIDE R10, R0, 0x2, R20 ;  /* 0x00000002000a7825 */ /* 0x004fc600078e0214 */
[----:B-----5:R2:W-:Y:S04]  /*c020*/  STL [R1+0x228], R23 ;  /* 0x0002281701007387 */ /* 0x0205e80000100800 */
[----:B------:R-:W5:Y:S01]  /*c030*/  LDL.64 R20, [R1+0x12a8] ;  /* 0x0012a80001147983 */ /* 0x000f620000100a00 */
[----:B0-----:R-:W-:-:S03]  /*c040*/  IMAD.WIDE R8, R0, 0x2, R14 ;  /* 0x0000000200087825 */ /* 0x001fc600078e020e */
[----:B------:R-:W5:Y:S04]  /*c050*/  LDL.64 R16, [R1+0x12b0] ;  /* 0x0012b00001107983 */ /* 0x000f680000100a00 */
[----:B--2---:R-:W2:Y:S04]  /*c060*/  LDL.64 R22, [R1+0x12b8] ;  /* 0x0012b80001167983 */ /* 0x004ea80000100a00 */
[----:B------:R-:W2:Y:S04]  /*c070*/  LDL.64 R14, [R1+0x12a0] ;  /* 0x0012a000010e7983 */ /* 0x000ea80000100a00 */
[----:B------:R0:W-:Y:S04]  /*c080*/  STL [R1+0x224], R29 ;  /* 0x0002241d01007387 */ /* 0x0001e80000100800 */
[----:B0-----:R2:W2:Y:S01]  /*c090*/  LDG.E.U16 R29, [R10.64] ;  /* 0x000000060a1d7981 */ /* 0x0014a2000c1e1500 */
[----:B-1----:R-:W-:-:S04]  /*c0a0*/  IMAD.WIDE R4, R0, 0x2, R2 ;  /* 0x0000000200047825 */ /* 0x002fc800078e0202 */
[C---:B----4-:R-:W-:Y:S01]  /*c0b0*/  IMAD.WIDE R12, R0.reuse, 0x2, R18 ;  /* 0x00000002000c7825 */ /* 0x050fe200078e0212 */
[----:B------:R0:W-:Y:S04]  /*c0c0*/  STL [R1+0x220], R28 ;  /* 0x0002201c01007387 */ /* 0x0001e80000100800 */
[----:B------:R1:W-:Y:S04]  /*c0d0*/  STL [R1+0x21c], R26 ;  /* 0x00021c1a01007387 */ /* 0x0003e80000100800 */
[----:B------:R-:W2:Y:S04]  /*c0e0*/  LDL.64 R2, [R1+0x1298] ;  /* 0x0012980001027983 */ /* 0x000ea80000100a00 */
[----:B0-----:R0:W2:Y:S04]  /*c0f0*/  LDG.E.U16 R28, [R8.64] ;  /* 0x00000006081c7981 */ /* 0x0010a8000c1e1500 */
[----:B-1----:R5:W2:Y:S04]  /*c100*/  LDG.E.U16 R26, [R6.64] ;  /* 0x00000006061a7981 */ /* 0x002aa8000c1e1500 */
[----:B------:R1:W-:Y:S04]  /*c110*/  STL [R1+0x218], R27 ;  /* 0x0002181b01007387 */ /* 0x0003e80000100800 */
[----:B-1----:R1:W2:Y:S04]  /*c120*/  LDG.E.U16 R27, [R4.64] ;  /* 0x00000006041b7981 */ /* 0x0022a8000c1e1500 */
[----:B---3--:R3:W-:Y:S04]  /*c130*/  STL [R1+0x214], R25 ;  /* 0x0002141901007387 */ /* 0x0087e80000100800 */
[----:B------:R-:W4:Y:S04]  /*c140*/  LDL.64 R18, [R1+0x1288] ;  /* 0x0012880001127983 */ /* 0x000f280000100a00 */
[----:B---3--:R-:W3:Y:S01]  /*c150*/  LDL.64 R24, [R1+0x1290] ;  /* 0x0012900001187983 */ /* 0x008ee20000100a00 */
[----:B-----5:R-:W-:-:S03]  /*c160*/  IMAD.WIDE R6, R0, 0x2, R20 ;  /* 0x0000000200067825 */ /* 0x020fc600078e0214 */
[----:B------:R5:W4:Y:S01]  /*c170*/  LDG.E.U16 R21, [R12.64] ;  /* 0x000000060c157981 */ /* 0x000b22000c1e1500 */
[----:B--2---:R-:W-:-:S03]  /*c180*/  IMAD.WIDE R10, R0, 0x2, R22 ;  /* 0x00000002000a7825 */ /* 0x004fc600078e0216 */
[----:B------:R-:W2:Y:S01]  /*c190*/  LDL.64 R22, [R1+0x1280] ;  /* 0x0012800001167983 */ /* 0x000ea20000100a00 */
[----:B0-----:R-:W-:-:S03]  /*c1a0*/  IMAD.WIDE R8, R0, 0x2, R16 ;  /* 0x0000000200087825 */ /* 0x001fc600078e0210 */
[----:B------:R-:W2:Y:S04]  /*c1b0*/  LDL.64 R16, [R1+0x1278] ;  /* 0x0012780001107983 */ /* 0x000ea80000100a00 */
[----:B------:R0:W-:Y:S04]  /*c1c0*/  STL [R1+0x210], R29 ;  /* 0x0002101d01007387 */ /* 0x0001e80000100800 */
[----:B0-----:R3:W2:Y:S01]  /*c1d0*/  LDG.E.U16 R29, [R10.64] ;  /* 0x000000060a1d7981 */ /* 0x0016a2000c1e1500 */
[----:B-1----:R-:W-:-:S04]  /*c1e0*/  IMAD.WIDE R4, R0, 0x2, R14 ;  /* 0x0000000200047825 */ /* 0x002fc800078e020e */
[C---:B-----5:R-:W-:Y:S01]  /*c1f0*/  IMAD.WIDE R12, R0.reuse, 0x2, R2 ;  /* 0x00000002000c7825 */ /* 0x060fe200078e0202 */
[----:B------:R0:W-:Y:S04]  /*c200*/  STL [R1+0x20c], R28 ;  /* 0x00020c1c01007387 */ /* 0x0001e80000100800 */
[----:B------:R1:W-:Y:S04]  /*c210*/  STL [R1+0x208], R26 ;  /* 0x0002081a01007387 */ /* 0x0003e80000100800 */
[----:B------:R-:W5:Y:S04]  /*c220*/  LDL.64 R14, [R1+0x1270] ;  /* 0x00127000010e7983 */ /* 0x000f680000100a00 */
[----:B0-----:R0:W5:Y:S04]  /*c230*/  LDG.E.U16 R28, [R8.64] ;  /* 0x00000006081c7981 */ /* 0x001168000c1e1500 */
[----:B-1----:R2:W5:Y:S04]  /*c240*/  LDG.E.U16 R26, [R6.64] ;  /* 0x00000006061a7981 */ /* 0x002568000c1e1500 */
[----:B------:R1:W-:Y:S04]  /*c250*/  STL [R1+0x204], R27 ;  /* 0x0002041b01007387 */ /* 0x0003e80000100800 */
[----:B-1----:R1:W5:Y:S01]  /*c260*/  LDG.E.U16 R27, [R4.64] ;  /* 0x00000006041b7981 */ /* 0x002362000c1e1500 */
[----:B---3--:R-:W-:-:S03]  /*c270*/  IMAD.WIDE R10, R0, 0x2, R24 ;  /* 0x00000002000a7825 */ /* 0x008fc600078e0218 */
[----:B----4-:R3:W-:Y:S04]  /*c280*/  STL [R1+0x200], R21 ;  /* 0x0002001501007387 */ /* 0x0107e80000100800 */
[----:B------:R-:W4:Y:S01]  /*c290*/  LDL.64 R24, [R1+0x1258] ;  /* 0x0012580001187983 */ /* 0x000f220000100a00 */
[----:B--2---:R-:W-:-:S03]  /*c2a0*/  IMAD.WIDE R6, R0, 0x2, R22 ;  /* 0x0000000200067825 */ /* 0x004fc600078e0216 */
[----:B------:R-:W2:Y:S04]  /*c2b0*/  LDL.64 R2, [R1+0x1260] ;  /* 0x0012600001027983 */ /* 0x000ea80000100a00 */
[----:B---3--:R-:W3:Y:S04]  /*c2c0*/  LDL.64 R20, [R1+0x1268] ;  /* 0x0012680001147983 */ /* 0x008ee80000100a00 */
[----:B------:R5:W2:Y:S01]  /*c2d0*/  LDG.E.U16 R23, [R12.64] ;  /* 0x000000060c177981 */ /* 0x000aa2000c1e1500 */
        /* <DEDUP_REMOVED lines=13> */
[----:B----4-:R-:W-:-:S03]  /*c3b0*/  IMAD.WIDE R6, R0, 0x2, R24 ;  /* 0x0000000200067825 */ /* 0x010fc600078e0218 */
[----:B------:R5:W4:Y:S01]  /*c3c0*/  LDG.E.U16 R25, [R12.64] ;  /* 0x000000060c197981 */ /* 0x000b22000c1e1500 */
[----:B---3--:R-:W-:-:S03]  /*c3d0*/  IMAD.WIDE R10, R0, 0x2, R20 ;  /* 0x00000002000a7825 */ /* 0x008fc600078e0214 */
[----:B--2---:R2:W-:Y:S04]  /*c3e0*/  STL [R1+0x1ec], R23 ;  /* 0x0001ec1701007387 */ /* 0x0045e80000100800 */
[----:B------:R-:W3:Y:S01]  /*c3f0*/  LDL.64 R20, [R1+0x1230] ;  /* 0x0012300001147983 */ /* 0x000ee20000100a00 */
[----:B0-----:R-:W-:-:S03]  /*c400*/  IMAD.WIDE R8, R0, 0x2, R2 ;  /* 0x0000000200087825 */ /* 0x001fc600078e0202 */
[----:B------:R-:W3:Y:S04]  /*c410*/  LDL.64 R14, [R1+0x1238] ;  /* 0x00123800010e7983 */ /* 0x000ee80000100a00 */
[----:B--2---:R-:W2:Y:S04]  /*c420*/  LDL.64 R22, [R1+0x1240] ;  /* 0x0012400001167983 */ /* 0x004ea80000100a00 */
[----:B------:R-:W2:Y:S04]  /*c430*/  LDL.64 R2, [R1+0x1228] ;  /* 0x0012280001027983 */ /* 0x000ea80000100a00 */
[----:B------:R0:W-:Y:S04]  /*c440*/  STL [R1+0x1e8], R29 ;  /* 0x0001e81d01007387 */ /* 0x0001e80000100800 */
[----:B0-----:R2:W2:Y:S01]  /*c450*/  LDG.E.U16 R29, [R10.64] ;  /* 0x000000060a1d7981 */ /* 0x0014a2000c1e1500 */
[----:B-1----:R-:W-:-:S04]  /*c460*/  IMAD.WIDE R4, R0, 0x2, R18 ;  /* 0x0000000200047825 */ /* 0x002fc800078e0212 */
[C---:B-----5:R-:W-:Y:S01]  /*c470*/  IMAD.WIDE R12, R0.reuse, 0x2, R16 ;  /* 0x00000002000c7825 */ /* 0x060fe200078e0210 */
[----:B------:R0:W-:Y:S04]  /*c480*/  STL [R1+0x1e4], R28 ;  /* 0x0001e41c01007387 */ /* 0x0001e80000100800 */
[----:B------:R1:W-:Y:S04]  /*c490*/  STL [R1+0x1e0], R26 ;  /* 0x0001e01a01007387 */ /* 0x0003e80000100800 */
[----:B------:R-:W2:Y:S04]  /*c4a0*/  LDL.64 R18, [R1+0x1220] ;  /* 0x0012200001127983 */ /* 0x000ea80000100a00 */
[----:B0-----:R0:W2:Y:S04]  /*c4b0*/  LDG.E.U16 R28, [R8.64] ;  /* 0x00000006081c7981 */ /* 0x0010a8000c1e1500 */
[----:B-1----:R3:W2:Y:S04]  /*c4c0*/  LDG.E.U16 R26, [R6.64] ;  /* 0x00000006061a7981 */ /* 0x0026a8000c1e1500 */
[----:B------:R1:W-:Y:S04]  /*c4d0*/  STL [R1+0x1dc], R27 ;  /* 0x0001dc1b01007387 */ /* 0x0003e80000100800 */
[----:B-1----:R1:W2:Y:S04]  /*c4e0*/  LDG.E.U16 R27, [R4.64] ;  /* 0x00000006041b7981 */ /* 0x0022a8000c1e1500 */
[----:B----4-:R4:W-:Y:S04]  /*c4f0*/  STL [R1+0x1d8], R25 ;  /* 0x0001d81901007387 */ /* 0x0109e80000100800 */
[----:B------:R-:W5:Y:S04]  /*c500*/  LDL.64 R16, [R1+0x1210] ;  /* 0x0012100001107983 */ /* 0x000f680000100a00 */
[----:B----4-:R-:W4:Y:S01]  /*c510*/  LDL.64 R24, [R1+0x1218] ;  /* 0x0012180001187983 */ /* 0x010f220000100a00 */
[----:B---3--:R-:W-:-:S03]  /*c520*/  IMAD.WIDE R6, R0, 0x2, R20 ;  /* 0x0000000200067825 */ /* 0x008fc600078e0214 */
[----:B------:R3:W5:Y:S01]  /*c530*/  LDG.E.U16 R21, [R12.64] ;  /* 0x000000060c157981 */ /* 0x000762000c1e1500 */
[----:B--2---:R-:W-:-:S03]  /*c540*/  IMAD.WIDE R10, R0, 0x2, R22 ;  /* 0x00000002000a7825 */ /* 0x004fc600078e0216 */
[----:B------:R-:W2:Y:S01]  /*c550*/  LDL.64 R22, [R1+0x1208] ;  /* 0x0012080001167983 */ /* 0x000ea20000100a00 */
[----:B0-----:R-:W-:-:S03]  /*c560*/  IMAD.WIDE R8, R0, 0x2, R14 ;  /* 0x0000000200087825 */ /* 0x001fc600078e020e */
[----:B------:R-:W2:Y:S04]  /*c570*/  LDL.64 R14, [R1+0x1200] ;  /* 0x00120000010e7983 */ /* 0x000ea80000100a00 */
[----:B------:R0:W-:Y:S04]  /*c580*/  STL [R1+0x1d4], R29 ;  /* 0x0001d41d01007387 */ /* 0x0001e80000100800 */
[----:B0-----:R4:W2:Y:S01]  /*c590*/  LDG.E.U16 R29, [R10.64] ;  /* 0x000000060a1d7981 */ /* 0x0018a2000c1e1500 */
[----:B-1----:R-:W-:-:S04]  /*c5a0*/  IMAD.WIDE R4, R0, 0x2, R2 ;  /* 0x0000000200047825 */ /* 0x002fc800078e0202 */
[C---:B---3--:R-:W-:Y:S01]  /*c5b0*/  IMAD.WIDE R12, R0.reuse, 0x2, R18 ;  /* 0x00000002000c7825 */ /* 0x048fe200078e0212 */
[----:B------:R0:W-:Y:S04]  /*c5c0*/  STL [R1+0x1d0], R28 ;  /* 0x0001d01c01007387 */ /* 0x0001e80000100800 */
[----:B------:R1:W-:Y:S04]  /*c5d0*/  STL [R1+0x1cc], R26 ;  /* 0x0001cc1a01007387 */ /* 0x0003e80000100800 */
[----:B------:R-:W3:Y:S04]  /*c5e0*/  LDL.64 R2, [R1+0x11f8] ;  /* 0x0011f80001027983 */ /* 0x000ee80000100a00 */
[----:B0-----:R0:W3:Y:S04]  /*c5f0*/  LDG.E.U16 R28, [R8.64] ;  /* 0x00000006081c7981 */ /* 0x0010e8000c1e1500 */
[----:B-1----:R2:W3:Y:S04]  /*c600*/  LDG.E.U16 R26, [R6.64] ;  /* 0x00000006061a7981 */ /* 0x0024e8000c1e1500 */
[----:B------:R1:W-:Y:S04]  /*c610*/  STL [R1+0x1c8], R27 ;  /* 0x0001c81b01007387 */ /* 0x0003e80000100800 */
[----:B-1----:R1:W3:Y:S01]  /*c620*/  LDG.E.U16 R27, [R4.64] ;  /* 0x00000006041b7981 */ /* 0x0022e2000c1e1500 */
[----:B----4-:R-:W-:-:S03]  /*c630*/  IMAD.WIDE R10, R0, 0x2, R24 ;  /* 0x00000002000a7825 */ /* 0x010fc600078e0218 */
[----:B-----5:R4:W-:Y:S04]  /*c640*/  STL [R1+0x1c4], R21 ;  /* 0x0001c41501007387 */ /* 0x0209e80000100800 */
[----:B------:R-:W5:Y:S01]  /*c650*/  LDL.64 R18, [R1+0x11e8] ;  /* 0x0011e80001127983 */ /* 0x000f620000100a00 */
[----:B--2---:R-:W-:-:S03]  /*c660*/  IMAD.WIDE R6, R0, 0x2, R22 ;  /* 0x0000000200067825 */ /* 0x004fc600078e0216 */
[----:B------:R-:W2:Y:S04]  /*c670*/  LDL.64 R24, [R1+0x11e0] ;  /* 0x0011e00001187983 */ /* 0x000ea80000100a00 */
[----:B------:R3:W2:Y:S01]  /*c680*/  LDG.E.U16 R23, [R12.64] ;  /* 0x000000060c177981 */ /* 0x0006a2000c1e1500 */
[----:B0-----:R-:W-:-:S03]  /*c690*/  IMAD.WIDE R8, R0, 0x2, R16 ;  /* 0x0000000200087825 */ /* 0x001fc600078e0210 */
[----:B----4-:R-:W4:Y:S04]  /*c6a0*/  LDL.64 R20, [R1+0x11f0] ;  /* 0x0011f00001147983 */ /* 0x010f280000100a00 */
[----:B------:R-:W4:Y:S04]  /*c6b0*/  LDL.64 R16, [R1+0x11d8] ;  /* 0x0011d80001107983 */ /* 0x000f280000100a00 */
[----:B------:R0:W-:Y:S04]  /*c6c0*/  STL [R1+0x1c0], R29 ;  /* 0x0001c01d01007387 */ /* 0x0001e80000100800 */
[----:B0-----:R4:W4:Y:S01]  /*c6d0*/  LDG.E.U16 R29, [R10.64] ;  /* 0x000000060a1d7981 */ /* 0x001922000c1e1500 */
        /* <DEDUP_REMOVED lines=8> */
[----:B0-----:R0:W3:Y:S01]  /*c760*/  LDG.E.U16 R27, [R4.64] ;  /* 0x00000006041b7981 */ /* 0x0010e2000c1e1500 */
[----:B-----5:R-:W-:-:S04]  /*c770*/  IMAD.WIDE R8, R0, 0x2, R18 ;  /* 0x0000000200087825 */ /* 0x020fc800078e0212 */
[C---:B--2---:R-:W-:Y:S02]  /*c780*/  IMAD.WIDE R6, R0.reuse, 0x2, R24 ;  /* 0x0000000200067825 */ /* 0x044fe400078e0218 */
[----:B------:R3:W2:Y:S04]  /*c790*/  LDG.E.U16 R25, [R12.64] ;  /* 0x000000060c197981 */ /* 0x0006a8000c1e1500 */
[----:B------:R1:W-:Y:S04]  /*c7a0*/  STL [R1+0x1b0], R23 ;  /* 0x0001b01701007387 */ /* 0x0003e80000100800 */
[----:B------:R-:W5:Y:S01]  /*c7b0*/  LDL.64 R18, [R1+0x11b0] ;  /* 0x0011b00001127983 */ /* 0x000f620000100a00 */
[----:B----4-:R-:W-:-:S03]  /*c7c0*/  IMAD.WIDE R10, R0, 0x2, R20 ;  /* 0x00000002000a7825 */ /* 0x010fc600078e0214 */
[----:B------:R-:W4:Y:S04]  /*c7d0*/  LDL.64 R2, [R1+0x11c0] ;  /* 0x0011c00001027983 */ /* 0x000f280000100a00 */
[----:B-1----:R-:W4:Y:S04]  /*c7e0*/  LDL.64 R22, [R1+0x11c8] ;  /* 0x0011c80001167983 */ /* 0x002f280000100a00 */
[----:B------:R-:W4:Y:S04]  /*c7f0*/  LDL.64 R20, [R1+0x11b8] ;  /* 0x0011b80001147983 */ /* 0x000f280000100a00 */
[----:B------:R1:W-:Y:S04]  /*c800*/  STL [R1+0x1ac], R29 ;  /* 0x0001ac1d01007387 */ /* 0x0003e80000100800 */
[----:B-1----:R4:W4:Y:S01]  /*c810*/  LDG.E.U16 R29, [R10.64] ;  /* 0x000000060a1d7981 */ /* 0x002922000c1e1500 */
[----:B0-----:R-:W-:-:S04]  /*c820*/  IMAD.WIDE R4, R0, 0x2, R16 ;  /* 0x0000000200047825 */ /* 0x001fc800078e0210 */
[C---:B---3--:R-:W-:Y:S01]  /*c830*/  IMAD.WIDE R12, R0.reuse, 0x2, R14 ;  /* 0x00000002000c7825 */ /* 0x048fe200078e020e */
        /* <DEDUP_REMOVED lines=8> */
[----:B------:R-:W2:Y:S01]  /*c8c0*/  LDL.64 R14, [R1+0x1198] ;  /* 0x00119800010e7983 */ /* 0x000ea20000100a00 */
[----:B-----5:R-:W-:-:S03]  /*c8d0*/  IMAD.WIDE R4, R0, 0x2, R18 ;  /* 0x0000000200047825 */ /* 0x020fc600078e0212 */
[----:B0-----:R-:W5:Y:S04]  /*c8e0*/  LDL.64 R24, [R1+0x11a0] ;  /* 0x0011a00001187983 */ /* 0x001f680000100a00 */
[----:B------:R3:W2:Y:S01]  /*c8f0*/  LDG.E.U16 R19, [R12.64] ;  /* 0x000000060c137981 */ /* 0x0006a2000c1e1500 */
[----:B----4-:R-:W-:-:S03]  /*c900*/  IMAD.WIDE R10, R0, 0x2, R22 ;  /* 0x00000002000a7825 */ /* 0x010fc600078e0216 */
[----:B------:R-:W4:Y:S01]  /*c910*/  LDL.64 R22, [R1+0x1190] ;  /* 0x0011900001167983 */ /* 0x000f220000100a00 */
[----:B------:R-:W-:-:S03]  /*c920*/  IMAD.WIDE R8, R0, 0x2, R2 ;  /* 0x0000000200087825 */ /* 0x000fc600078e0202 */
        /* <DEDUP_REMOVED lines=12> */
[----:B-----5:R-:W-:-:S03]  /*c9f0*/  IMAD.WIDE R10, R0, 0x2, R24 ;  /* 0x00000002000a7825 */ /* 0x020fc600078e0218 */
[----:B--2---:R2:W-:Y:S01]  /*ca00*/  STL [R1+0x188], R19 ;  /* 0x0001881301007387 */ /* 0x0045e20000100800 */
[----:B----4-:R-:W-:-:S03]  /*ca10*/  IMAD.WIDE R6, R0, 0x2, R22 ;  /* 0x0000000200067825 */ /* 0x010fc600078e0216 */
[----:B------:R-:W4:Y:S04]  /*ca20*/  LDL.64 R24, [R1+0x1168] ;  /* 0x0011680001187983 */ /* 0x000f280000100a00 */
[----:B------:R3:W5:Y:S04]  /*ca30*/  LDG.E.U16 R23, [R12.64] ;  /* 0x000000060c177981 */ /* 0x000768000c1e1500 */
[----:B--2---:R-:W2:Y:S01]  /*ca40*/  LDL.64 R18, [R1+0x1178] ;  /* 0x0011780001127983 */ /* 0x004ea20000100a00 */
[----:B0-----:R-:W-:-:S03]  /*ca50*/  IMAD.WIDE R8, R0, 0x2, R14 ;  /* 0x0000000200087825 */ /* 0x001fc600078e020e */
[----:B------:R-:W2:Y:S04]  /*ca60*/  LDL.64 R16, [R1+0x1170] ;  /* 0x0011700001107983 */ /* 0x000ea80000100a00 */
        /* <DEDUP_REMOVED lines=13> */
[----:B------:R3:W4:Y:S04]  /*cb40*/  LDG.E.U16 R25, [R12.64] ;  /* 0x000000060c197981 */ /* 0x000728000c1e1500 */
[----:B-----5:R5:W-:Y:S01]  /*cb50*/  STL [R1+0x174], R23 ;  /* 0x0001741701007387 */ /* 0x020be20000100800 */
[----:B--2---:R-:W-:-:S03]  /*cb60*/  IMAD.WIDE R10, R0, 0x2, R18 ;  /* 0x00000002000a7825 */ /* 0x004fc600078e0212 */
[----:B------:R-:W2:Y:S04]  /*cb70*/  LDL.64 R20, [R1+0x1148] ;  /* 0x0011480001147983 */ /* 0x000ea80000100a00 */
[----:B------:R-:W2:Y:S01]  /*cb80*/  LDL.64 R18, [R1+0x1140] ;  /* 0x0011400001127983 */ /* 0x000ea20000100a00 */
[----:B0-----:R-:W-:-:S03]  /*cb90*/  IMAD.WIDE R8, R0, 0x2, R16 ;  /* 0x0000000200087825 */ /* 0x001fc600078e0210 */
[----:B-----5:R-:W5:Y:S04]  /*cba0*/  LDL.64 R22, [R1+0x1150] ;  /* 0x0011500001167983 */ /* 0x020f680000100a00 */
[----:B------:R-:W5:Y:S04]  /*cbb0*/  LDL.64 R16, [R1+0x1138] ;  /* 0x0011380001107983 */ /* 0x000f680000100a00 */
[----:B------:R0:W-:Y:S04]  /*cbc0*/  STL [R1+0x170], R29 ;  /* 0x0001701d01007387 */ /* 0x0001e80000100800 */
[----:B0-----:R5:W5:Y:S01]  /*cbd0*/  LDG.E.U16 R29, [R10.64] ;  /* 0x000000060a1d7981 */ /* 0x001b62000c1e1500 */
        /* <DEDUP_REMOVED lines=8> */
[----:B-1----:R1:W3:Y:S04]  /*cc60*/  LDG.E.U16 R27, [R4.64] ;  /* 0x00000006041b7981 */ /* 0x0022e8000c1e1500 */
[----:B----4-:R4:W-:Y:S04]  /*cc70*/  STL [R1+0x160], R25 ;  /* 0x0001601901007387 */ /* 0x0109e80000100800 */
[----:B------:R-:W3:Y:S01]  /*cc80*/  LDL.64 R2, [R1+0x1120] ;  /* 0x0011200001027983 */ /* 0x000ee20000100a00 */
[----:B--2---:R-:W-:-:S03]  /*cc90*/  IMAD.WIDE R8, R0, 0x2, R20 ;  /* 0x0000000200087825 */ /* 0x004fc600078e0214 */
[----:B----4-:R-:W2:Y:S01]  /*cca0*/  LDL.64 R24, [R1+0x1128] ;  /* 0x0011280001187983 */ /* 0x010ea20000100a00 */
[----:B0-----:R-:W-:-:S03]  /*ccb0*/  IMAD.WIDE R6, R0, 0x2, R18 ;  /* 0x0000000200067825 */ /* 0x001fc600078e0212 */
[----:B------:R-:W4:Y:S04]  /*ccc0*/  LDL.64 R20, [R1+0x1110] ;  /* 0x0011100001147983 */ /* 0x000f280000100a00 */
[----:B------:R3:W4:Y:S01]  /*ccd0*/  LDG.E.U16 R19, [R12.64] ;  /* 0x000000060c137981 */ /* 0x000722000c1e1500 */
[----:B-----5:R-:W-:-:S03]  /*cce0*/  IMAD.WIDE R10, R0, 0x2, R22 ;  /* 0x00000002000a7825 */ /* 0x020fc600078e0216 */
        /* <DEDUP_REMOVED lines=12> */
[----:B--2---:R-:W-:-:S04]  /*cdb0*/  IMAD.WIDE R10, R0, 0x2, R24 ;  /* 0x00000002000a7825 */ /* 0x004fc800078e0218 */
[C---:B----4-:R-:W-:Y:S02]  /*cdc0*/  IMAD.WIDE R4, R0.reuse, 0x2, R20 ;  /* 0x0000000200047825 */ /* 0x050fe400078e0214 */
[----:B------:R3:W2:Y:S04]  /*cdd0*/  LDG.E.U16 R21, [R12.64] ;  /* 0x000000060c157981 */ /* 0x0006a8000c1e1500 */
[----:B------:R0:W-:Y:S04]  /*cde0*/  STL [R1+0x14c], R19 ;  /* 0x00014c1301007387 */ /* 0x0001e80000100800 */
[----:B------:R-:W4:Y:S01]  /*cdf0*/  LDL.64 R24, [R1+0x10f0] ;  /* 0x0010f00001187983 */ /* 0x000f220000100a00 */
[----:B------:R-:W-:-:S03]  /*ce00*/  IMAD.WIDE R8, R0, 0x2, R2 ;  /* 0x0000000200087825 */ /* 0x000fc600078e0202 */
[----:B------:R-:W4:Y:S04]  /*ce10*/  LDL.64 R14, [R1+0x10f8] ;  /* 0x0010f800010e7983 */ /* 0x000f280000100a00 */
[----:B0-----:R-:W4:Y:S04]  /*ce20*/  LDL.64 R18, [R1+0x1100] ;  /* 0x0011000001127983 */ /* 0x001f280000100a00 */
[----:B------:R-:W4:Y:S04]  /*ce30*/  LDL.64 R2, [R1+0x10e8] ;  /* 0x0010e80001027983 */ /* 0x000f280000100a00 */
[----:B-----5:R0:W-:Y:S04]  /*ce40*/  STL [R1+0x148], R29 ;  /* 0x0001481d01007387 */ /* 0x0201e80000100800 */
[----:B0-----:R0:W5:Y:S01]  /*ce50*/  LDG.E.U16 R29, [R10.64] ;  /* 0x000000060a1d7981 */ /* 0x001162000c1e1500 */
[----:B-1----:R-:W-:-:S04]  /*ce60*/  IMAD.WIDE R6, R0, 0x2, R22 ;  /* 0x0000000200067825 */ /* 0x002fc800078e0216 */
[C---:B---3--:R-:W-:Y:S01]  /*ce70*/  IMAD.WIDE R12, R0.reuse, 0x2, R16 ;  /* 0x00000002000c7825 */ /* 0x048fe200078e0210 */
[----:B------:R1:W-:Y:S04]  /*ce80*/  STL [R1+0x144], R28 ;  /* 0x0001441c01007387 */ /* 0x0003e80000100800 */
[----:B------:R3:W-:Y:S04]  /*ce90*/  STL [R1+0x140], R26 ;  /* 0x0001401a01007387 */ /* 0x0007e80000100800 */
[----:B------:R-:W5:Y:S04]  /*cea0*/  LDL.64 R22, [R1+0x10e0] ;  /* 0x0010e00001167983 */ /* 0x000f680000100a00 */
[----:B-1----:R1:W5:Y:S04]  /*ceb0*/  LDG.E.U16 R28, [R8.64] ;  /* 0x00000006081c7981 */ /* 0x002368000c1e1500 */
[----:B---3--:R4:W3:Y:S04]  /*cec0*/  LDG.E.U16 R26, [R6.64] ;  /* 0x00000006061a7981 */ /* 0x0088e8000c1e1500 */
[----:B------:R0:W-:Y:S04]  /*ced0*/  STL [R1+0x13c], R27 ;  /* 0x00013c1b01007387 */ /* 0x0001e80000100800 */
[----:B0-----:R0:W3:Y:S04]  /*cee0*/  LDG.E.U16 R27, [R4.64] ;  /* 0x00000006041b7981 */ /* 0x0010e8000c1e1500 */
[----:B--2---:R2:W-:Y:S04]  /*cef0*/  STL [R1+0x138], R21 ;  /* 0x0001381501007387 */ /* 0x0045e80000100800 */
[----:B------:R-:W3:Y:S01]  /*cf00*/  LDL.64 R16, [R1+0x10d0] ;  /* 0x0010d00001107983 */ /* 0x000ee20000100a00 */
[----:B----4-:R-:W-:-:S03]  /*cf10*/  IMAD.WIDE R6, R0, 0x2, R24 ;  /* 0x0000000200067825 */ /* 0x010fc600078e0218 */
[----:B--2---:R-:W2:Y:S04]  /*cf20*/  LDL.64 R20, [R1+0x10d8] ;  /* 0x0010d80001147983 */ /* 0x004ea80000100a00 */
[----:B------:R4:W2:Y:S01]  /*cf30*/  LDG.E.U16 R25, [R12.64] ;  /* 0x000000060c197981 */ /* 0x0008a2000c1e1500 */
[----:B------:R-:W-:-:S03]  /*cf40*/  IMAD.WIDE R10, R0, 0x2, R18 ;  /* 0x00000002000a7825 */ /* 0x000fc600078e0212 */
[----:B------:R-:W2:Y:S01]  /*cf50*/  LDL.64 R18, [R1+0x10c8] ;  /* 0x0010c80001127983 */ /* 0x000ea20000100a00 */
[----:B-1----:R-:W-:-:S03]  /*cf60*/  IMAD.WIDE R8, R0, 0x2, R14 ;  /* 0x0000000200087825 */ /* 0x002fc600078e020e */
[----:B------:R-:W2:Y:S04]  /*cf70*/  LDL.64 R14, [R1+0x10c0] ;  /* 0x0010c000010e7983 */ /* 0x000ea80000100a00 */
[----:B-----5:R1:W-:Y:S04]  /*cf80*/  STL [R1+0x134], R29 ;  /* 0x0001341d01007387 */ /* 0x0203e80000100800 */
[----:B-1----:R2:W5:Y:S01]  /*cf90*/  LDG.E.U16 R29, [R10.64] ;  /* 0x000000060a1d7981 */ /* 0x002562000c1e1500 */
[----:B0-----:R-:W-:-:S04]  /*cfa0*/  IMAD.WIDE R4, R0, 0x2, R2 ;  /* 0x0000000200047825 */ /* 0x001fc800078e0202 */
[C---:B----4-:R-:W-:Y:S01]  /*cfb0*/  IMAD.WIDE R12, R0.reuse, 0x2, R22 ;  /* 0x00000002000c7825 */ /* 0x050fe200078e0216 */
[----:B------:R0:W-:Y:S04]  /*cfc0*/  STL [R1+0x130], R28 ;  /* 0x0001301c01007387 */ /* 0x0001e80000100800 */
[----:B---3--:R1:W-:Y:S04]  /*cfd0*/  STL [R1+0x12c], R26 ;  /* 0x00012c1a01007387 */ /* 0x0083e80000100800 */
[----:B------:R-:W3:Y:S04]  /*cfe0*/  LDL.64 R2, [R1+0x10b8] ;  /* 0x0010b80001027983 */ /* 0x000ee80000100a00 */
[----:B0-----:R0:W3:Y:S04]  /*cff0*/  LDG.E.U16 R28, [R8.64] ;  /* 0x00000006081c7981 */ /* 0x0010e8000c1e1500 */
[----:B-1----:R1:W3:Y:S04]  /*d000*/  LDG.E.U16 R26, [R6.64] ;  /* 0x00000006061a7981 */ /* 0x0022e8000c1e1500 */
[----:B------:R0:W-:Y:S04]  /*d010*/  STL [R1+0x128], R27 ;  /* 0x0001281b01007387 */ /* 0x0001e80000100800 */
[----:B0-----:R0:W3:Y:S01]  /*d020*/  LDG.E.U16 R27, [R4.64] ;  /* 0x00000006041b7981 */ /* 0x0010e2000c1e1500 */
[----:B--2---:R-:W-:-:S03]  /*d030*/  IMAD.WIDE R10, R0, 0x2, R20 ;  /* 0x00000002000a7825 */ /* 0x004fc600078e0214 */
[----:B------:R2:W-:Y:S04]  /*d040*/  STL [R1+0x124], R25 ;  /* 0x0001241901007387 */ /* 0x0005e80000100800 */
[----:B------:R-:W4:Y:S01]  /*d050*/  LDL.64 R20, [R1+0x10a0] ;  /* 0x0010a00001147983 */ /* 0x000f220000100a00 */
[----:B-1----:R-:W-:-:S03]  /*d060*/  IMAD.WIDE R6, R0, 0x2, R18 ;  /* 0x0000000200067825 */ /* 0x002fc600078e0212 */
[----:B------:R3:W4:Y:S01]  /*d070*/  LDG.E.U16 R19, [R12.64] ;  /* 0x000000060c137981 */ /* 0x000722000c1e1500 */
[----:B------:R-:W-:-:S03]  /*d080*/  IMAD.WIDE R8, R0, 0x2, R16 ;  /* 0x0000000200087825 */ /* 0x000fc600078e0210 */
[----:B------:R-:W4:Y:S04]  /*d090*/  LDL.64 R22, [R1+0x10a8] ;  /* 0x0010a80001167983 */ /* 0x000f280000100a00 */
[----:B--2---:R-:W2:Y:S04]  /*d0a0*/  LDL.64 R24, [R1+0x10b0] ;  /* 0x0010b00001187983 */ /* 0x004ea80000100a00 */
[----:B------:R-:W2:Y:S04]  /*d0b0*/  LDL.64 R16, [R1+0x1098] ;  /* 0x0010980001107983 */ /* 0x000ea80000100a00 */
[----:B-----5:R1:W-:Y:S04]  /*d0c0*/  STL [R1+0x120], R29 ;  /* 0x0001201d01007387 */ /* 0x0203e80000100800 */
[----:B-1----:R2:W5:Y:S01]  /*d0d0*/  LDG.E.U16 R29, [R10.64] ;  /* 0x000000060a1d7981 */ /* 0x002562000c1e1500 */
        /* <DEDUP_REMOVED lines=11> */
[----:B------:R1:W-:Y:S01]  /*d190*/  STL [R1+0x110], R19 ;  /* 0x0001101301007387 */ /* 0x0003e20000100800 */
[----:B0-----:R-:W-:-:S03]  /*d1a0*/  IMAD.WIDE R8, R0, 0x2, R22 ;  /* 0x0000000200087825 */ /* 0x001fc600078e0216 */
[----:B------:R-:W4:Y:S01]  /*d1b0*/  LDL.64 R2, [R1+0x1080] ;  /* 0x0010800001027983 */ /* 0x000f220000100a00 */
[----:B--2---:R-:W-:-:S03]  /*d1c0*/  IMAD.WIDE R10, R0, 0x2, R24 ;  /* 0x00000002000a7825 */ /* 0x004fc600078e0218 */
[----:B------:R-:W2:Y:S04]  /*d1d0*/  LDL.64 R22, [R1+0x1070] ;  /* 0x0010700001167983 */ /* 0x000ea80000100a00 */
[----:B-1----:R-:W2:Y:S04]  /*d1e0*/  LDL.64 R18, [R1+0x1088] ;  /* 0x0010880001127983 */ /* 0x002ea80000100a00 */
[----:B------:R-:W2:Y:S04]  /*d1f0*/  LDL.64 R24, [R1+0x1078] ;  /* 0x0010780001187983 */ /* 0x000ea80000100a00 */
[----:B-----5:R0:W-:Y:S04]  /*d200*/  STL [R1+0x10c], R29 ;  /* 0x00010c1d01007387 */ /* 0x0201e80000100800 */
[----:B0-----:R0:W5:Y:S01]  /*d210*/  LDG.E.U16 R29, [R10.64] ;  /* 0x000000060a1d7981 */ /* 0x001162000c1e1500 */
[----:B------:R-:W-:-:S04]  /*d220*/  IMAD.WIDE R4, R0, 0x2, R16 ;  /* 0x0000000200047825 */ /* 0x000fc800078e0210 */
[C---:B---3--:R-:W-:Y:S01]  /*d230*/  IMAD.WIDE R12, R0.reuse, 0x2, R14 ;  /* 0x00000002000c7825 */ /* 0x048fe200078e020e */
[----:B------:R1:W-:Y:S04]  /*d240*/  STL [R1+0x108], R28 ;  /* 0x0001081c01007387 */ /* 0x0003e80000100800 */
[----:B------:R-:W3:Y:S04]  /*d250*/  LDL.64 R16, [R1+0x1068] ;  /* 0x0010680001107983 */ /* 0x000ee80000100a00 */
[----:B------:R0:W-:Y:S04]  /*d260*/  STL [R1+0x104], R26 ;  /* 0x0001041a01007387 */ /* 0x0001e80000100800 */
[----:B-1----:R1:W3:Y:S04]  /*d270*/  LDG.E.U16 R28, [R8.64] ;  /* 0x00000006081c7981 */ /* 0x0022e8000c1e1500 */
[----:B------:R1:W-:Y:S04]  /*d280*/  STL [R1+0x100], R27 ;  /* 0x0001001b01007387 */ /* 0x0003e80000100800 */
[----:B0-----:R0:W3:Y:S04]  /*d290*/  LDG.E.U16 R26, [R6.64] ;  /* 0x00000006061a7981 */ /* 0x0010e8000c1e1500 */
[----:B-1----:R2:W3:Y:S04]  /*d2a0*/  LDG.E.U16 R27, [R4.64] ;  /* 0x00000006041b7981 */ /* 0x0024e8000c1e1500 */
[----:B----4-:R1:W-:Y:S04]  /*d2b0*/  STL [R1+0xfc], R21 ;  /* 0x0000fc1501007387 */ /* 0x0103e80000100800 */
[----:B------:R-:W4:Y:S01]  /*d2c0*/  LDL.64 R14, [R1+0x1058] ;  /* 0x00105800010e7983 */ /* 0x000f220000100a00 */
[----:B------:R-:W-:-:S03]  /*d2d0*/  IMAD.WIDE R8, R0, 0x2, R2 ;  /* 0x0000000200087825 */ /* 0x000fc600078e0202 */
[----:B-1----:R-:W4:Y:S01]  /*d2e0*/  LDL.64 R20, [R1+0x1060] ;  /* 0x0010600001147983 */ /* 0x002f220000100a00 */
[----:B--2---:R-:W-:-:S03]  /*d2f0*/  IMAD.WIDE R4, R0, 0x2, R22 ;  /* 0x0000000200047825 */ /* 0x004fc600078e0216 */
[----:B------:R3:W2:Y:S01]  /*d300*/  LDG.E.U16 R23, [R12.64] ;  /* 0x000000060c177981 */ /* 0x0006a2000c1e1500 */
[----:B------:R-:W-:-:S03]  /*d310*/  IMAD.WIDE R10, R0, 0x2, R18 ;  /* 0x00000002000a7825 */ /* 0x000fc600078e0212 */
[----:B------:R-:W2:Y:S01]  /*d320*/  LDL.64 R18, [R1+0x1050] ;  /* 0x0010500001127983 */ /* 0x000ea20000100a00 */
[----:B0-----:R-:W-:-:S03]  /*d330*/  IMAD.WIDE R6, R0, 0x2, R24 ;  /* 0x0000000200067825 */ /* 0x001fc600078e0218 */
[----:B------:R4:W2:Y:S04]  /*d340*/  LDG.E.U16 R25, [R8.64] ;  /* 0x0000000608197981 */ /* 0x0008a8000c1e1500 */
[----:B------:R-:W2:Y:S04]  /*d350*/  LDL.64 R2, [R1+0x1048] ;  /* 0x0010480001027983 */ /* 0x000ea80000100a00 */
[----:B------:R0:W2:Y:S04]  /*d360*/  LDG.E.U16 R24, [R10.64] ;  /* 0x000000060a187981 */ /* 0x0000a8000c1e1500 */
[----:B-----5:R1:W-:Y:S04]  /*d370*/  STL [R1+0xf8], R29 ;  /* 0x0000f81d01007387 */ /* 0x0203e80000100800 */
[----:B-1----:R1:W5:Y:S01]  /*d380*/  LDG.E.U16 R29, [R6.64] ;  /* 0x00000006061d7981 */ /* 0x002362000c1e1500 */
[----:B---3--:R-:W-:-:S06]  /*d390*/  IMAD.WIDE R12, R0, 0x2, R16 ;  /* 0x00000002000c7825 */ /* 0x008fcc00078e0210 */
[----:B------:R-:W3:Y:S04]  /*d3a0*/  LDG.E.U16 R13, [R12.64] ;  /* 0x000000060c0d7981 */ /* 0x000ee8000c1e1500 */
[----:B------:R0:W-:Y:S04]  /*d3b0*/  STL [R1+0xf4], R28 ;  /* 0x0000f41c01007387 */ /* 0x0001e80000100800 */
[----:B0-----:R0:W3:Y:S04]  /*d3c0*/  LDG.E.U16 R28, [R4.64] ;  /* 0x00000006041c7981 */ /* 0x0010e8000c1e1500 */
[----:B------:R-:W-:Y:S04]  /*d3d0*/  STL [R1+0xec], R27 ;  /* 0x0000ec1b01007387 */ /* 0x000fe80000100800 */
[----:B------:R0:W-:Y:S04]  /*d3e0*/  STL [R1+0xf0], R26 ;  /* 0x0000f01a01007387 */ /* 0x0001e80000100800 */
[----:B0-----:R-:W3:Y:S01]  /*d3f0*/  LDL.64 R26, [R1+0x1040] ;  /* 0x00104000011a7983 */ /* 0x001ee20000100a00 */
[----:B----4-:R-:W-:-:S04]  /*d400*/  IMAD.WIDE R8, R0, 0x2, R14 ;  /* 0x0000000200087825 */ /* 0x010fc800078e020e */
[C---:B------:R-:W-:Y:S02]  /*d410*/  IMAD.WIDE R10, R0.reuse, 0x2, R20 ;  /* 0x00000002000a7825 */ /* 0x040fe400078e0214 */
[----:B------:R-:W4:Y:S04]  /*d420*/  LDG.E.U16 R9, [R8.64] ;  /* 0x0000000608097981 */ /* 0x000f28000c1e1500 */
[----:B--2---:R0:W-:Y:S01]  /*d430*/  STL [R1+0xe8], R23 ;  /* 0x0000e81701007387 */ /* 0x0041e20000100800 */
[----:B-1----:R-:W-:-:S03]  /*d440*/  IMAD.WIDE R6, R0, 0x2, R18 ;  /* 0x0000000200067825 */ /* 0x002fc600078e0212 */
[----:B------:R-:W2:Y:S04]  /*d450*/  LDL.64 R16, [R1+0x1030] ;  /* 0x0010300001107983 */ /* 0x000ea80000100a00 */
[----:B------:R-:W2:Y:S04]  /*d460*/  LDG.E.U16 R11, [R10.64] ;  /* 0x000000060a0b7981 */ /* 0x000ea8000c1e1500 */
[----:B0-----:R-:W4:Y:S04]  /*d470*/  LDL.64 R22, [R1+0x1038] ;  /* 0x0010380001167983 */ /* 0x001f280000100a00 */
[----:B------:R-:W-:Y:S04]  /*d480*/  STL [R1+0xe0], R25 ;  /* 0x0000e01901007387 */ /* 0x000fe80000100800 */
[----:B------:R0:W-:Y:S04]  /*d490*/  STL [R1+0xe4], R24 ;  /* 0x0000e41801007387 */ /* 0x0001e80000100800 */
[----:B------:R-:W4:Y:S04]  /*d4a0*/  LDL.64 R14, [R1+0x1020] ;  /* 0x00102000010e7983 */ /* 0x000f280000100a00 */
[----:B0-----:R-:W4:Y:S04]  /*d4b0*/  LDL.64 R24, [R1+0x1028] ;  /* 0x0010280001187983 */ /* 0x001f280000100a00 */
[----:B-----5:R0:W-:Y:S01]  /*d4c0*/  STL [R1+0xdc], R29 ;  /* 0x0000dc1d01007387 */ /* 0x0201e20000100800 */
[----:B------:R-:W-:-:S03]  /*d4d0*/  IMAD.WIDE R4, R0, 0x2, R2 ;  /* 0x0000000200047825 */ /* 0x000fc600078e0202 */
[----:B------:R-:W5:Y:S04]  /*d4e0*/  LDL.64 R20, [R1+0x1018] ;  /* 0x0010180001147983 */ /* 0x000f680000100a00 */
[----:B------:R-:W5:Y:S04]  /*d4f0*/  LDL.64 R18, [R1+0x1010] ;  /* 0x0010100001127983 */ /* 0x000f680000100a00 */
[----:B0-----:R0:W5:Y:S04]  /*d500*/  LDG.E.U16 R29, [R6.64] ;  /* 0x00000006061d7981 */ /* 0x001168000c1e1500 */
[----:B------:R-:W5:Y:S04]  /*d510*/  LDL.64 R2, [R1+0x1008] ;  /* 0x0010080001027983 */ /* 0x000f680000100a00 */
[----:B---3--:R1:W-:Y:S04]  /*d520*/  STL [R1+0xd8], R28 ;  /* 0x0000d81c01007387 */ /* 0x0083e80000100800 */
[----:B------:R3:W-:Y:S04]  /*d530*/  STL [R1+0xd4], R13 ;  /* 0x0000d40d01007387 */ /* 0x0007e80000100800 */
[----:B-1----:R1:W5:Y:S01]  /*d540*/  LDG.E.U16 R28, [R4.64] ;  /* 0x00000006041c7981 */ /* 0x002362000c1e1500 */
[----:B---3--:R-:W-:-:S03]  /*d550*/  IMAD.WIDE R12, R0, 0x2, R26 ;  /* 0x00000002000c7825 */ /* 0x008fc600078e021a */
[----:B--2---:R2:W-:Y:S04]  /*d560*/  STL [R1+0xd0], R11 ;  /* 0x0000d00b01007387 */ /* 0x0045e80000100800 */
[----:B----4-:R3:W-:Y:S01]  /*d570*/  STL [R1+0xcc], R9 ;  /* 0x0000cc0901007387 */ /* 0x0107e20000100800 */
[----:B--2---:R-:W-:-:S03]  /*d580*/  IMAD.WIDE R10, R0, 0x2, R22 ;  /* 0x00000002000a7825 */ /* 0x004fc600078e0216 */
[----:B------:R-:W2:Y:S01]  /*d590*/  LDL.64 R22, [R1+0x1000] ;  /* 0x0010000001167983 */ /* 0x000ea20000100a00 */
[----:B---3--:R-:W-:-:S03]  /*d5a0*/  IMAD.WIDE R8, R0, 0x2, R16 ;  /* 0x0000000200087825 */ /* 0x008fc600078e0210 */
[----:B------:R-:W3:Y:S01]  /*d5b0*/  LDL.64 R16, [R1+0xff8] ;  /* 0x000ff80001107983 */ /* 0x000ee20000100a00 */
[----:B-1----:R-:W-:-:S03]  /*d5c0*/  IMAD.WIDE R4, R0, 0x2, R14 ;  /* 0x0000000200047825 */ /* 0x002fc600078e020e */
[----:B------:R1:W4:Y:S01]  /*d5d0*/  LDG.E.U16 R27, [R8.64] ;  /* 0x00000006081b7981 */ /* 0x000322000c1e1500 */
[----:B0-----:R-:W-:-:S03]  /*d5e0*/  IMAD.WIDE R6, R0, 0x2, R24 ;  /* 0x0000000200067825 */ /* 0x001fc600078e0218 */
[----:B------:R0:W4:Y:S04]  /*d5f0*/  LDG.E.U16 R26, [R10.64] ;  /* 0x000000060a1a7981 */ /* 0x000128000c1e1500 */
[----:B------:R3:W4:Y:S04]  /*d600*/  LDG.E.U16 R25, [R4.64] ;  /* 0x0000000604197981 */ /* 0x000728000c1e1500 */
[----:B------:R2:W4:Y:S04]  /*d610*/  LDG.E.U16 R24, [R6.64] ;  /* 0x0000000606187981 */ /* 0x000528000c1e1500 */
[----:B-----5:R5:W-:Y:S01]  /*d620*/  STL [R1+0xc8], R29 ;  /* 0x0000c81d01007387 */ /* 0x020be20000100800 */
[----:B0-----:R-:W-:-:S03]  /*d630*/  IMAD.WIDE R10, R0, 0x2, R18 ;  /* 0x00000002000a7825 */ /* 0x001fc600078e0212 */
[----:B------:R-:W4:Y:S01]  /*d640*/  LDL.64 R14, [R1+0xff0] ;  /* 0x000ff000010e7983 */ /* 0x000f220000100a00 */
[----:B-1----:R-:W-:-:S03]  /*d650*/  IMAD.WIDE R8, R0, 0x2, R2 ;  /* 0x0000000200087825 */ /* 0x002fc600078e0202 */
[----:B------:R-:W4:Y:S04]  /*d660*/  LDG.E.U16 R11, [R10.64] ;  /* 0x000000060a0b7981 */ /* 0x000f28000c1e1500 */
[----:B-----5:R0:W5:Y:S04]  /*d670*/  LDG.E.U16 R29, [R12.64] ;  /* 0x000000060c1d7981 */ /* 0x020168000c1e1500 */
[----:B------:R-:W4:Y:S01]  /*d680*/  LDG.E.U16 R9, [R8.64] ;  /* 0x0000000608097981 */ /* 0x000f22000c1e1500 */
[----:B0-----:R-:W-:-:S04]  /*d690*/  IMAD.WIDE R12, R0, 0x2, R20 ;  /* 0x00000002000c7825 */ /* 0x001fc800078e0214 */
[C---:B---3--:R-:W-:Y:S02]  /*d6a0*/  IMAD.WIDE R4, R0.reuse, 0x2, R16 ;  /* 0x0000000200047825 */ /* 0x048fe400078e0210 */
[----:B------:R0:W3:Y:S02]  /*d6b0*/  LDG.E.U16 R17, [R12.64] ;  /* 0x000000060c117981 */ /* 0x0000e4000c1e1500 */
[C---:B--2---:R-:W-:Y:S02]  /*d6c0*/  IMAD.WIDE R6, R0.reuse, 0x2, R22 ;  /* 0x0000000200067825 */ /* 0x044fe400078e0216 */
[----:B------:R-:W2:Y:S04]  /*d6d0*/  LDG.E.U16 R5, [R4.64] ;  /* 0x0000000604057981 */ /* 0x000ea8000c1e1500 */
[----:B------:R-:W2:Y:S04]  /*d6e0*/  LDG.E.U16 R7, [R6.64] ;  /* 0x0000000606077981 */ /* 0x000ea8000c1e1500 */
[----:B-----5:R-:W-:Y:S04]  /*d6f0*/  STL [R1+0xc0], R29 ;  /* 0x0000c01d01007387 */ /* 0x020fe80000100800 */
[----:B------:R1:W-:Y:S04]  /*d700*/  STL [R1+0xc4], R28 ;  /* 0x0000c41c01007387 */ /* 0x0003e80000100800 */
[----:B------:R-:W5:Y:S04]  /*d710*/  LDL.64 R20, [R1+0xfe0] ;  /* 0x000fe00001147983 */ /* 0x000f680000100a00 */
[----:B------:R-:W5:Y:S04]  /*d720*/  LDL.64 R18, [R1+0xfd8] ;  /* 0x000fd80001127983 */ /* 0x000f680000100a00 */
[----:B-1----:R-:W5:Y:S04]  /*d730*/  LDL.64 R28, [R1+0xfe8] ;  /* 0x000fe800011c7983 */ /* 0x002f680000100a00 */
[----:B------:R-:W5:Y:S04]  /*d740*/  LDL.64 R2, [R1+0xfd0] ;  /* 0x000fd00001027983 */ /* 0x000f680000100a00 */
[----:B----4-:R-:W-:Y:S04]  /*d750*/  STL [R1+0xb8], R27 ;  /* 0x0000b81b01007387 */ /* 0x010fe80000100800 */
[----:B------:R1:W-:Y:S01]  /*d760*/  STL [R1+0xbc], R26 ;  /* 0x0000bc1a01007387 */ /* 0x0003e20000100800 */
[----:B0-----:R-:W-:-:S06]  /*d770*/  IMAD.WIDE R12, R0, 0x2, R14 ;  /* 0x00000002000c7825 */ /* 0x001fcc00078e020e */
[----:B------:R-:W4:Y:S04]  /*d780*/  LDG.E.U16 R13, [R12.64] ;  /* 0x000000060c0d7981 */ /* 0x000f28000c1e1500 */
[----:B-1----:R-:W4:Y:S04]  /*d790*/  LDL.64 R26, [R1+0xfc8] ;  /* 0x000fc800011a7983 */ /* 0x002f280000100a00 */
[----:B------:R-:W-:Y:S04]  /*d7a0*/  STL [R1+0xb0], R25 ;  /* 0x0000b01901007387 */ /* 0x000fe80000100800 */
[----:B------:R0:W-:Y:S04]  /*d7b0*/  STL [R1+0xb4], R24 ;  /* 0x0000b41801007387 */ /* 0x0001e80000100800 */
[----:B------:R-:W4:Y:S04]  /*d7c0*/  LDL.64 R22, [R1+0xfb8] ;  /* 0x000fb80001167983 */ /* 0x000f280000100a00 */
[----:B0-----:R-:W4:Y:S04]  /*d7d0*/  LDL.64 R24, [R1+0xfc0] ;  /* 0x000fc00001187983 */ /* 0x001f280000100a00 */
[----:B---3--:R0:W-:Y:S04]  /*d7e0*/  STL [R1+0xac], R17 ;  /* 0x0000ac1101007387 */ /* 0x0081e80000100800 */
[----:B------:R-:W3:Y:S04]  /*d7f0*/  LDL.64 R14, [R1+0xfa8] ;  /* 0x000fa800010e7983 */ /* 0x000ee80000100a00 */
[----:B0-----:R-:W3:Y:S04]  /*d800*/  LDL.64 R16, [R1+0xfb0] ;  /* 0x000fb00001107983 */ /* 0x001ee80000100a00 */
[----:B------:R-:W-:Y:S04]  /*d810*/  STL [R1+0xa8], R11 ;  /* 0x0000a80b01007387 */ /* 0x000fe80000100800 */
[----:B------:R5:W-:Y:S04]  /*d820*/  STL [R1+0xa4], R9 ;  /* 0x0000a40901007387 */ /* 0x000be80000100800 */
[----:B--2---:R0:W-:Y:S04]  /*d830*/  STL [R1+0xa0], R7 ;  /* 0x0000a00701007387 */ /* 0x0041e80000100800 */
[----:B------:R1:W-:Y:S01]  /*d840*/  STL [R1+0x9c], R5 ;  /* 0x00009c0501007387 */ /* 0x0003e20000100800 */
[----:B-----5:R-:W-:-:S03]  /*d850*/  IMAD.WIDE R8, R0, 0x2, R20 ;  /* 0x0000000200087825 */ /* 0x020fc600078e0214 */
[----:B------:R-:W2:Y:S04]  /*d860*/  LDL.64 R20, [R1+0xf98] ;  /* 0x000f980001147983 */ /* 0x000ea80000100a00 */
[----:B------:R-:W5:Y:S01]  /*d870*/  LDG.E.U16 R9, [R8.64] ;  /* 0x0000000608097981 */ /* 0x000f62000c1e1500 */
[----:B------:R-:W-:-:S06]  /*d880*/  IMAD.WIDE R10, R0, 0x2, R28 ;  /* 0x00000002000a7825 */ /* 0x000fcc00078e021c */
[----:B------:R-:W2:Y:S01]  /*d890*/  LDG.E.U16 R11, [R10.64] ;  /* 0x000000060a0b7981 */ /* 0x000ea2000c1e1500 */
[----:B0-----:R-:W-:-:S03]  /*d8a0*/  IMAD.WIDE R6, R0, 0x2, R18 ;  /* 0x0000000200067825 */ /* 0x001fc600078e0212 */
[----:B------:R-:W5:Y:S01]  /*d8b0*/  LDL.64 R18, [R1+0xf90] ;  /* 0x000f900001127983 */ /* 0x000f620000100a00 */
[----:B-1----:R-:W-:-:S03]  /*d8c0*/  IMAD.WIDE R4, R0, 0x2, R2 ;  /* 0x0000000200047825 */ /* 0x002fc600078e0202 */
[----:B------:R0:W5:Y:S04]  /*d8d0*/  LDG.E.U16 R29, [R6.64] ;  /* 0x00000006061d7981 */ /* 0x000168000c1e1500 */
[----:B------:R-:W5:Y:S04]  /*d8e0*/  LDL.64 R2, [R1+0xfa0] ;  /* 0x000fa00001027983 */ /* 0x000f680000100a00 */
[----:B----4-:R1:W-:Y:S04]  /*d8f0*/  STL [R1+0x98], R13 ;  /* 0x0000980d01007387 */ /* 0x0103e80000100800 */
[----:B------:R3:W4:Y:S01]  /*d900*/  LDG.E.U16 R28, [R4.64] ;  /* 0x00000006041c7981 */ /* 0x000722000c1e1500 */
[----:B-1----:R-:W-:-:S05]  /*d910*/  IMAD.WIDE R12, R0, 0x2, R26 ;  /* 0x00000002000c7825 */ /* 0x002fca00078e021a */
[----:B------:R1:W4:Y:S01]  /*d920*/  LDG.E.U16 R26, [R12.64] ;  /* 0x000000060c1a7981 */ /* 0x000322000c1e1500 */
[----:B---3--:R-:W-:-:S04]  /*d930*/  IMAD.WIDE R4, R0, 0x2, R14 ;  /* 0x0000000200047825 */ /* 0x008fc800078e020e */
[C---:B0-----:R-:W-:Y:S01]  /*d940*/  IMAD.WIDE R6, R0.reuse, 0x2, R16 ;  /* 0x0000000200067825 */ /* 0x041fe200078e0210 */
[----:B--2---:R0:W-:Y:S04]  /*d950*/  STL [R1+0x94], R11 ;  /* 0x0000940b01007387 */ /* 0x0041e80000100800 */
[----:B-----5:R2:W-:Y:S04]  /*d960*/  STL [R1+0x90], R9 ;  /* 0x0000900901007387 */ /* 0x0205e80000100800 */
[----:B------:R-:W3:Y:S01]  /*d970*/  LDL.64 R14, [R1+0xf80] ;  /* 0x000f8000010e7983 */ /* 0x000ee20000100a00 */
[----:B0-----:R-:W-:-:S03]  /*d980*/  IMAD.WIDE R10, R0, 0x2, R24 ;  /* 0x00000002000a7825 */ /* 0x001fc600078e0218 */
[----:B-1----:R-:W5:Y:S01]  /*d990*/  LDL.64 R12, [R1+0xf78] ;  /* 0x000f7800010c7983 */ /* 0x002f620000100a00 */
[----:B--2---:R-:W-:-:S03]  /*d9a0*/  IMAD.WIDE R8, R0, 0x2, R22 ;  /* 0x0000000200087825 */ /* 0x004fc600078e0216 */
[----:B------:R-:W2:Y:S04]  /*d9b0*/  LDL.64 R16, [R1+0xf88] ;  /* 0x000f880001107983 */ /* 0x000ea80000100a00 */
[----:B------:R0:W5:Y:S04]  /*d9c0*/  LDG.E.U16 R24, [R10.64] ;  /* 0x000000060a187981 */ /* 0x000168000c1e1500 */
[----:B------:R1:W5:Y:S04]  /*d9d0*/  LDG.E.U16 R23, [R8.64] ;  /* 0x0000000608177981 */ /* 0x000368000c1e1500 */
[----:B------:R0:W-:Y:S04]  /*d9e0*/  STL [R1+0x8c], R29 ;  /* 0x00008c1d01007387 */ /* 0x0001e80000100800 */
[----:B------:R4:W5:Y:S01]  /*d9f0*/  LDG.E.U16 R22, [R6.64] ;  /* 0x0000000606167981 */ /* 0x000962000c1e1500 */
[----:B-1----:R-:W-:-:S03]  /*da00*/  IMAD.WIDE R8, R0, 0x2, R2 ;  /* 0x0000000200087825 */ /* 0x002fc600078e0202 */
[----:B------:R-:W5:Y:S04]  /*da10*/  LDL.64 R2, [R1+0xf70] ;  /* 0x000f700001027983 */ /* 0x000f680000100a00 */
[----:B0-----:R0:W5:Y:S01]  /*da20*/  LDG.E.U16 R29, [R4.64] ;  /* 0x00000006041d7981 */ /* 0x001162000c1e1500 */
[----:B----4-:R-:W-:-:S03]  /*da30*/  IMAD.WIDE R6, R0, 0x2, R20 ;  /* 0x0000000200067825 */ /* 0x010fc600078e0214 */
[----:B------:R1:W-:Y:S04]  /*da40*/  STL [R1+0x88], R28 ;  /* 0x0000881c01007387 */ /* 0x0003e80000100800 */
[----:B------:R2:W4:Y:S01]  /*da50*/  LDG.E.U16 R27, [R6.64] ;  /* 0x00000006061b7981 */ /* 0x000522000c1e1500 */
[----:B0-----:R-:W-:-:S03]  /*da60*/  IMAD.WIDE R4, R0, 0x2, R18 ;  /* 0x0000000200047825 */ /* 0x001fc600078e0212 */
[----:B------:R-:W4:Y:S04]  /*da70*/  LDL.64 R18, [R1+0xf68] ;  /* 0x000f680001127983 */ /* 0x000f280000100a00 */
[----:B------:R3:W4:Y:S04]  /*da80*/  LDG.E.U16 R25, [R4.64] ;  /* 0x0000000604197981 */ /* 0x000728000c1e1500 */
[----:B-1----:R0:W4:Y:S04]  /*da90*/  LDG.E.U16 R28, [R8.64] ;  /* 0x00000006081c7981 */ /* 0x002128000c1e1500 */
[----:B------:R-:W4:Y:S04]  /*daa0*/  LDL.64 R10, [R1+0xf60] ;  /* 0x000f6000010a7983 */ /* 0x000f280000100a00 */
[----:B0-----:R-:W4:Y:S04]  /*dab0*/  LDL.64 R8, [R1+0xf58] ;  /* 0x000f580001087983 */ /* 0x001f280000100a00 */
[----:B------:R0:W-:Y:S01]  /*dac0*/  STL [R1+0x84], R26 ;  /* 0x0000841a01007387 */ /* 0x0001e20000100800 */
[----:B---3--:R-:W-:-:S03]  /*dad0*/  IMAD.WIDE R4, R0, 0x2, R14 ;  /* 0x0000000200047825 */ /* 0x008fc600078e020e */
[----:B------:R-:W3:Y:S04]  /*dae0*/  LDL.64 R14, [R1+0xf48] ;  /* 0x000f4800010e7983 */ /* 0x000ee80000100a00 */
[----:B------:R5:W3:Y:S01]  /*daf0*/  LDG.E.U16 R20, [R4.64] ;  /* 0x0000000604147981 */ /* 0x000ae2000c1e1500 */
[----:B--2---:R-:W-:-:S03]  /*db00*/  IMAD.WIDE R6, R0, 0x2, R16 ;  /* 0x0000000200067825 */ /* 0x004fc600078e0210 */
[----:B------:R-:W2:Y:S01]  /*db10*/  LDL.64 R16, [R1+0xf50] ;  /* 0x000f500001107983 */ /* 0x000ea20000100a00 */
[----:B-----5:R-:W-:-:S03]  /*db20*/  IMAD.WIDE R4, R0, 0x2, R12 ;  /* 0x0000000200047825 */ /* 0x020fc600078e020c */
[----:B------:R1:W-:Y:S04]  /*db30*/  STL [R1+0x80], R24 ;  /* 0x0000801801007387 */ /* 0x0003e80000100800 */
[----:B------:R-:W5:Y:S04]  /*db40*/  LDL.64 R12, [R1+0xf40] ;  /* 0x000f4000010c7983 */ /* 0x000f680000100a00 */
[----:B0-----:R0:W2:Y:S04]  /*db50*/  LDG.E.U16 R26, [R6.64] ;  /* 0x00000006061a7981 */ /* 0x0010a8000c1e1500 */
[----:B-1----:R1:W2:Y:S02]  /*db60*/  LDG.E.U16 R24, [R4.64] ;  /* 0x0000000604187981 */ /* 0x0022a4000c1e1500 */
[----:B-1----:R-:W-:-:S05]  /*db70*/  IMAD.WIDE R4, R0, 0x2, R2 ;  /* 0x0000000200047825 */ /* 0x002fca00078e0202 */
[----:B------:R4:W2:Y:S02]  /*db80*/  LDG.E.U16 R2, [R4.64] ;  /* 0x0000000604027981 */ /* 0x0008a4000c1e1500 */
[C---:B----4-:R-:W-:Y:S02]  /*db90*/  IMAD.WIDE R4, R0.reuse, 0x2, R18 ;  /* 0x0000000200047825 */ /* 0x050fe400078e0212 */
[----:B--2---:R-:W-:Y:S04]  /*dba0*/  STL [R1+0x2998], R2 ;  /* 0x0029980201007387 */ /* 0x004fe80000100800 */
[----:B0-----:R-:W2:Y:S04]  /*dbb0*/  LDL.64 R6, [R1+0xee8] ;  /* 0x000ee80001067983 */ /* 0x001ea80000100a00 */
[----:B------:R0:W-:Y:S04]  /*dbc0*/  STL [R1+0x7c], R23 ;  /* 0x00007c1701007387 */ /* 0x0001e80000100800 */
[----:B0-----:R0:W4:Y:S02]  /*dbd0*/  LDG.E.U16 R23, [R4.64] ;  /* 0x0000000604177981 */ /* 0x001124000c1e1500 */
[----:B0-----:R-:W-:-:S02]  /*dbe0*/  IMAD.WIDE R4, R0, 0x2, R10 ;  /* 0x0000000200047825 */ /* 0x001fc400078e020a */
[----:B------:R-:W4:Y:S04]  /*dbf0*/  LDL.64 R10, [R1+0xee0] ;  /* 0x000ee000010a7983 */ /* 0x000f280000100a00 */
[----:B------:R0:W-:Y:S04]  /*dc00*/  STL [R1+0x78], R22 ;  /* 0x0000781601007387 */ /* 0x0001e80000100800 */
[----:B0-----:R0:W4:Y:S02]  /*dc10*/  LDG.E.U16 R22, [R4.64] ;  /* 0x0000000604167981 */ /* 0x001124000c1e1500 */
[----:B0-----:R-:W-:-:S02]  /*dc20*/  IMAD.WIDE R4, R0, 0x2, R8 ;  /* 0x0000000200047825 */ /* 0x001fc400078e0208 */
[----:B------:R-:W4:Y:S04]  /*dc30*/  LDL.64 R8, [R1+0xe68] ;  /* 0x000e680001087983 */ /* 0x000f280000100a00 */
[----:B------:R0:W-:Y:S04]  /*dc40*/  STL [R1+0x74], R29 ;  /* 0x0000741d01007387 */ /* 0x0001e80000100800 */
[----:B------:R-:W4:Y:S04]  /*dc50*/  LDL.64 R2, [R1+0xe60] ;  /* 0x000e600001027983 */ /* 0x000f280000100a00 */
[----:B------:R1:W4:Y:S02]  /*dc60*/  LDG.E.U16 R21, [R4.64] ;  /* 0x0000000604157981 */ /* 0x000324000c1e1500 */
[----:B-1----:R-:W-:-:S05]  /*dc70*/  IMAD.WIDE R4, R0, 0x2, R16 ;  /* 0x0000000200047825 */ /* 0x002fca00078e0210 */
[----:B0-----:R3:W4:Y:S04]  /*dc80*/  LDG.E.U16 R29, [R4.64] ;  /* 0x00000006041d7981 */ /* 0x001728000c1e1500 */
[----:B------:R0:W-:Y:S04]  /*dc90*/  STL [R1+0x70], R28 ;  /* 0x0000701c01007387 */ /* 0x0001e80000100800 */
[----:B------:R-:W4:Y:S01]  /*dca0*/  LDL.64 R16, [R1+0xf38] ;  /* 0x000f380001107983 */ /* 0x000f220000100a00 */
[----:B---3--:R-:W-:-:S05]  /*dcb0*/  IMAD.WIDE R4, R0, 0x2, R14 ;  /* 0x0000000200047825 */ /* 0x008fca00078e020e */
[----:B0-----:R5:W3:Y:S04]  /*dcc0*/  LDG.E.U16 R28, [R4.64] ;  /* 0x00000006041c7981 */ /* 0x001ae8000c1e1500 */
[----:B------:R0:W-:Y:S04]  /*dcd0*/  STL [R1+0x6c], R27 ;  /* 0x00006c1b01007387 */ /* 0x0001e80000100800 */
[----:B------:R-:W3:Y:S01]  /*dce0*/  LDL.64 R14, [R1+0xf30] ;  /* 0x000f3000010e7983 */ /* 0x000ee20000100a00 */
[----:B-----5:R-:W-:-:S05]  /*dcf0*/  IMAD.WIDE R4, R0, 0x2, R12 ;  /* 0x0000000200047825 */ /* 0x020fca00078e020c */
[----:B0-----:R2:W5:Y:S04]  /*dd00*/  LDG.E.U16 R27, [R4.64] ;  /* 0x00000006041b7981 */ /* 0x001568000c1e1500 */
[----:B------:R0:W-:Y:S01]  /*dd10*/  STL [R1+0x68], R25 ;  /* 0x0000681901007387 */ /* 0x0001e20000100800 */
[----:B--2---:R-:W-:-:S03]  /*dd20*/  IMAD.WIDE R4, R0, 0x2, R6 ;  /* 0x0000000200047825 */ /* 0x004fc600078e0206 */
[----:B------:R-:W2:Y:S04]  /*dd30*/  LDL.64 R6, [R1+0xed8] ;  /* 0x000ed80001067983 */ /* 0x000ea80000100a00 */
[----:B0-----:R4:W2:Y:S04]  /*dd40*/  LDG.E.U16 R25, [R4.64] ;  /* 0x0000000604197981 */ /* 0x0018a8000c1e1500 */
[----:B------:R-:W-:Y:S01]  /*dd50*/  STL [R1+0x64], R26 ;  /* 0x0000641a01007387 */ /* 0x000fe20000100800 */
[----:B----4-:R-:W-:-:S03]  /*dd60*/  IMAD.WIDE R4, R0, 0x2, R10 ;  /* 0x0000000200047825 */ /* 0x010fc600078e020a */
[----:B------:R-:W4:Y:S04]  /*dd70*/  LDL.64 R10, [R1+0xed0] ;  /* 0x000ed000010a7983 */ /* 0x000f280000100a00 */
[----:B------:R0:W-:Y:S04]  /*dd80*/  STL [R1+0x60], R20 ;  /* 0x0000601401007387 */ /* 0x0001e80000100800 */
[----:B0-----:R0:W2:Y:S02]  /*dd90*/  LDG.E.U16 R20, [R4.64] ;  /* 0x0000000604147981 */ /* 0x0010a4000c1e1500 */
[----:B0-----:R-:W-:-:S02]  /*dda0*/  IMAD.WIDE R4, R0, 0x2, R8 ;  /* 0x0000000200047825 */ /* 0x001fc400078e0208 */
[----:B------:R-:W2:Y:S04]  /*ddb0*/  LDL.64 R8, [R1+0xe58] ;  /* 0x000e580001087983 */ /* 0x000ea80000100a00 */
[----:B------:R0:W-:Y:S04]  /*ddc0*/  STL [R1+0x5c], R24 ;  /* 0x00005c1801007387 */ /* 0x0001e80000100800 */
[----:B0-----:R0:W2:Y:S02]  /*ddd0*/  LDG.E.U16 R24, [R4.64] ;  /* 0x0000000604187981 */ /* 0x0010a4000c1e1500 */
[----:B0-----:R-:W-:-:S02]  /*dde0*/  IMAD.WIDE R4, R0, 0x2, R2 ;  /* 0x0000000200047825 */ /* 0x001fc400078e0202 */
[----:B------:R-:W2:Y:S04]  /*ddf0*/  LDL.64 R2, [R1+0xe50] ;  /* 0x000e500001027983 */ /* 0x000ea80000100a00 */
[----:B------:R0:W2:Y:S02]  /*de00*/  LDG.E.U16 R13, [R4.64] ;  /* 0x00000006040d7981 */ /* 0x0000a4000c1e1500 */
[----:B0-----:R-:W-:-:S05]  /*de10*/  IMAD.WIDE R4, R0, 0x2, R16 ;  /* 0x0000000200047825 */ /* 0x001fca00078e0210 */
[----:B------:R3:W4:Y:S02]  /*de20*/  LDG.E.U16 R26, [R4.64] ;  /* 0x00000006041a7981 */ /* 0x000724000c1e1500 */
[C---:B---3--:R-:W-:Y:S02]  /*de30*/  IMAD.WIDE R4, R0.reuse, 0x2, R14 ;  /* 0x0000000200047825 */ /* 0x048fe400078e020e */
[----:B--2---:R-:W-:Y:S04]  /*de40*/  STL [R1+0x2a38], R13 ;  /* 0x002a380d01007387 */ /* 0x004fe80000100800 */
[----:B------:R-:W2:Y:S04]  /*de50*/  LDL.64 R18, [R1+0xf28] ;  /* 0x000f280001127983 */ /* 0x000ea80000100a00 */
[----:B------:R0:W-:Y:S04]  /*de60*/  STL [R1+0x54], R23 ;  /* 0x0000541701007387 */ /* 0x0001e80000100800 */
[----:B------:R-:W3:Y:S04]  /*de70*/  LDL.64 R14, [R1+0xec8] ;  /* 0x000ec800010e7983 */ /* 0x000ee80000100a00 */
[----:B0-----:R0:W3:Y:S04]  /*de80*/  LDG.E.U16 R23, [R4.64] ;  /* 0x0000000604177981 */ /* 0x0010e8000c1e1500 */
[----:B------:R1:W-:Y:S01]  /*de90*/  STL [R1+0x50], R22 ;  /* 0x0000501601007387 */ /* 0x0003e20000100800 */
[----:B0-----:R-:W-:-:S03]  /*dea0*/  IMAD.WIDE R4, R0, 0x2, R6 ;  /* 0x0000000200047825 */ /* 0x001fc600078e0206 */
[----:B------:R-:W3:Y:S04]  /*deb0*/  LDL.64 R6, [R1+0xec0] ;  /* 0x000ec00001067983 */ /* 0x000ee80000100a00 */
[----:B-1----:R4:W3:Y:S04]  /*dec0*/  LDG.E.U16 R22, [R4.64] ;  /* 0x0000000604167981 */ /* 0x0028e8000c1e1500 */
[----:B------:R0:W-:Y:S01]  /*ded0*/  STL [R1+0x4c], R21 ;  /* 0x00004c1501007387 */ /* 0x0001e20000100800 */
[----:B----4-:R-:W-:-:S05]  /*dee0*/  IMAD.WIDE R4, R0, 0x2, R10 ;  /* 0x0000000200047825 */ /* 0x010fca00078e020a */
[----:B0-----:R0:W4:Y:S02]  /*def0*/  LDG.E.U16 R21, [R4.64] ;  /* 0x0000000604157981 */ /* 0x001124000c1e1500 */
[----:B0-----:R-:W-:-:S05]  /*df00*/  IMAD.WIDE R4, R0, 0x2, R8 ;  /* 0x0000000200047825 */ /* 0x001fca00078e0208 */
[----:B------:R0:W3:Y:S02]  /*df10*/  LDG.E.U16 R12, [R4.64] ;  /* 0x00000006040c7981 */ /* 0x0000e4000c1e1500 */
[----:B0-----:R-:W-:-:S05]  /*df20*/  IMAD.WIDE R4, R0, 0x2, R2 ;  /* 0x0000000200047825 */ /* 0x001fca00078e0202 */
[----:B------:R2:W4:Y:S04]  /*df30*/  LDG.E.U16 R11, [R4.64] ;  /* 0x00000006040b7981 */ /* 0x000528000c1e1500 */
[----:B------:R-:W-:Y:S04]  /*df40*/  STL [R1+0x48], R29 ;  /* 0x0000481d01007387 */ /* 0x000fe80000100800 */
[----:B------:R-:W4:Y:S04]  /*df50*/  LDL.64 R16, [R1+0xe48] ;  /* 0x000e480001107983 */ /* 0x000f280000100a00 */
[----:B------:R-:W4:Y:S04]  /*df60*/  LDL.64 R8, [R1+0xe40] ;  /* 0x000e400001087983 */ /* 0x000f280000100a00 */
[----:B------:R-:W-:Y:S01]  /*df70*/  STL [R1+0x44], R28 ;  /* 0x0000441c01007387 */ /* 0x000fe20000100800 */
[----:B--2---:R-:W-:-:S03]  /*df80*/  IMAD.WIDE R4, R0, 0x2, R18 ;  /* 0x0000000200047825 */ /* 0x004fc600078e0212 */
[----:B---3--:R0:W-:Y:S04]  /*df90*/  STL [R1+0x2a24], R12 ;  /* 0x002a240c01007387 */ /* 0x0081e80000100800 */
[----:B-----5:R-:W-:Y:S04]  /*dfa0*/  STL [R1+0x40], R27 ;  /* 0x0000401b01007387 */ /* 0x020fe80000100800 */
[----:B------:R-:W2:Y:S04]  /*dfb0*/  LDL.64 R2, [R1+0xf20] ;  /* 0x000f200001027983 */ /* 0x000ea80000100a00 */
[----:B----4-:R-:W-:Y:S04]  /*dfc0*/  STL [R1+0x2a28], R11 ;  /* 0x002a280b01007387 */ /* 0x010fe80000100800 */
[----:B------:R1:W-:Y:S04]  /*dfd0*/  STL [R1+0x34], R25 ;  /* 0x0000341901007387 */ /* 0x0003e80000100800 */
[----:B0-----:R-:W3:Y:S04]  /*dfe0*/  LDL.64 R12, [R1+0xeb8] ;  /* 0x000eb800010c7983 */ /* 0x001ee80000100a00 */
[----:B-1----:R0:W4:Y:S04]  /*dff0*/  LDG.E.U16 R25, [R4.64] ;  /* 0x0000000604197981 */ /* 0x002128000c1e1500 */
[----:B------:R1:W-:Y:S04]  /*e000*/  STL [R1+0x2c], R20 ;  /* 0x00002c1401007387 */ /* 0x0003e80000100800 */
[----:B------:R-:W5:Y:S01]  /*e010*/  LDL.64 R18, [R1+0xeb0] ;  /* 0x000eb00001127983 */ /* 0x000f620000100a00 */
[----:B0-----:R-:W-:-:S05]  /*e020*/  IMAD.WIDE R4, R0, 0x2, R14 ;  /* 0x0000000200047825 */ /* 0x001fca00078e020e */
[----:B-1----:R0:W3:Y:S04]  /*e030*/  LDG.E.U16 R20, [R4.64] ;  /* 0x0000000604147981 */ /* 0x0020e8000c1e1500 */
[----:B------:R1:W-:Y:S04]  /*e040*/  STL [R1+0xc], R24 ;  /* 0x00000c1801007387 */ /* 0x0003e80000100800 */
[----:B------:R-:W3:Y:S01]  /*e050*/  LDL.64 R14, [R1+0xe38] ;  /* 0x000e3800010e7983 */ /* 0x000ee20000100a00 */
[----:B0-----:R-:W-:-:S03]  /*e060*/  IMAD.WIDE R4, R0, 0x2, R6 ;  /* 0x0000000200047825 */ /* 0x001fc600078e0206 */
[----:B------:R-:W3:Y:S04]  /*e070*/  LDL.64 R6, [R1+0xe30] ;  /* 0x000e300001067983 */ /* 0x000ee80000100a00 */
[----:B-1----:R0:W3:Y:S02]  /*e080*/  LDG.E.U16 R24, [R4.64] ;  /* 0x0000000604187981 */ /* 0x0020e4000c1e1500 */
[----:B0-----:R-:W-:-:S05]  /*e090*/  IMAD.WIDE R4, R0, 0x2, R16 ;  /* 0x0000000200047825 */ /* 0x001fca00078e0210 */
[----:B------:R0:W3:Y:S02]  /*e0a0*/  LDG.E.U16 R10, [R4.64] ;  /* 0x00000006040a7981 */ /* 0x0000e4000c1e1500 */
[----:B0-----:R-:W-:-:S05]  /*e0b0*/  IMAD.WIDE R4, R0, 0x2, R8 ;  /* 0x0000000200047825 */ /* 0x001fca00078e0208 */
[----:B------:R2:W4:Y:S02]  /*e0c0*/  LDG.E.U16 R9, [R4.64] ;  /* 0x0000000604097981 */ /* 0x000524000c1e1500 */
[C---:B--2---:R-:W-:Y:S02]  /*e0d0*/  IMAD.WIDE R4, R0.reuse, 0x2, R2 ;  /* 0x0000000200047825 */ /* 0x044fe400078e0202 */
[----:B---3--:R-:W-:Y:S04]  /*e0e0*/  STL [R1+0x2a10], R10 ;  /* 0x002a100a01007387 */ /* 0x008fe80000100800 */
[----:B------:R-:W-:Y:S04]  /*e0f0*/  STL [R1+0x3c], R26 ;  /* 0x00003c1a01007387 */ /* 0x000fe80000100800 */
[----:B------:R-:W2:Y:S04]  /*e100*/  LDL.64 R16, [R1+0xf18] ;  /* 0x000f180001107983 */ /* 0x000ea80000100a00 */
[----:B------:R0:W-:Y:S04]  /*e110*/  STL [R1+0x38], R23 ;  /* 0x0000381701007387 */ /* 0x0001e80000100800 */
[----:B----4-:R-:W-:Y:S04]  /*e120*/  STL [R1+0x2a14], R9 ;  /* 0x002a140901007387 */ /* 0x010fe80000100800 */
[----:B------:R-:W3:Y:S04]  /*e130*/  LDL.64 R2, [R1+0xf10] ;  /* 0x000f100001027983 */ /* 0x000ee80000100a00 */
[----:B0-----:R0:W4:Y:S04]  /*e140*/  LDG.E.U16 R23, [R4.64] ;  /* 0x0000000604177981 */ /* 0x001128000c1e1500 */
[----:B------:R1:W-:Y:S01]  /*e150*/  STL [R1+0x28], R22 ;  /* 0x0000281601007387 */ /* 0x0003e20000100800 */
[----:B0-----:R-:W-:-:S05]  /*e160*/  IMAD.WIDE R4, R0, 0x2, R12 ;  /* 0x0000000200047825 */ /* 0x001fca00078e020c */
[----:B-1----:R5:W3:Y:S04]  /*e170*/  LDG.E.U16 R22, [R4.64] ;  /* 0x0000000604167981 */ /* 0x002ae8000c1e1500 */
[----:B------:R0:W-:Y:S04]  /*e180*/  STL [R1+0x24], R21 ;  /* 0x0000241501007387 */ /* 0x0001e80000100800 */
[----:B------:R-:W3:Y:S01]  /*e190*/  LDL.64 R12, [R1+0xea8] ;  /* 0x000ea800010c7983 */ /* 0x000ee20000100a00 */
[----:B-----5:R-:W-:-:S03]  /*e1a0*/  IMAD.WIDE R4, R0, 0x2, R18 ;  /* 0x0000000200047825 */ /* 0x020fc600078e0212 */
[----:B------:R-:W5:Y:S04]  /*e1b0*/  LDL.64 R10, [R1+0xea0] ;  /* 0x000ea000010a7983 */ /* 0x000f680000100a00 */
[----:B0-----:R0:W3:Y:S02]  /*e1c0*/  LDG.E.U16 R21, [R4.64] ;  /* 0x0000000604157981 */ /* 0x0010e4000c1e1500 */
[----:B0-----:R-:W-:-:S05]  /*e1d0*/  IMAD.WIDE R4, R0, 0x2, R14 ;  /* 0x0000000200047825 */ /* 0x001fca00078e020e */
[----:B------:R0:W3:Y:S02]  /*e1e0*/  LDG.E.U16 R8, [R4.64] ;  /* 0x0000000604087981 */ /* 0x0000e4000c1e1500 */
[----:B0-----:R-:W-:-:S05]  /*e1f0*/  IMAD.WIDE R4, R0, 0x2, R6 ;  /* 0x0000000200047825 */ /* 0x001fca00078e0206 */
[----:B------:R2:W4:Y:S02]  /*e200*/  LDG.E.U16 R7, [R4.64] ;  /* 0x0000000604077981 */ /* 0x000524000c1e1500 */
[C---:B--2---:R-:W-:Y:S02]  /*e210*/  IMAD.WIDE R4, R0.reuse, 0x2, R16 ;  /* 0x0000000200047825 */ /* 0x044fe400078e0210 */
[----:B---3--:R0:W-:Y:S04]  /*e220*/  STL [R1+0x29fc], R8 ;  /* 0x0029fc0801007387 */ /* 0x0081e80000100800 */
[----:B------:R-:W2:Y:S04]  /*e230*/  LDL.64 R18, [R1+0xe28] ;  /* 0x000e280001127983 */ /* 0x000ea80000100a00 */
[----:B------:R-:W3:Y:S04]  /*e240*/  LDL.64 R14, [R1+0xe20] ;  /* 0x000e2000010e7983 */ /* 0x000ee80000100a00 */
[----:B0-----:R-:W2:Y:S04]  /*e250*/  LDL.64 R8, [R1+0xf08] ;  /* 0x000f080001087983 */ /* 0x001ea80000100a00 */
[----:B------:R-:W-:Y:S04]  /*e260*/  STL [R1+0x30], R25 ;  /* 0x0000301901007387 */ /* 0x000fe80000100800 */
[----:B----4-:R-:W-:Y:S04]  /*e270*/  STL [R1+0x2a00], R7 ;  /* 0x002a000701007387 */ /* 0x010fe80000100800 */
[----:B------:R0:W-:Y:S04]  /*e280*/  STL [R1+0x20], R20 ;  /* 0x0000201401007387 */ /* 0x0001e80000100800 */
[----:B------:R-:W4:Y:S04]  /*e290*/  LDL.64 R16, [R1+0xe98] ;  /* 0x000e980001107983 */ /* 0x000f280000100a00 */
[----:B0-----:R0:W2:Y:S02]  /*e2a0*/  LDG.E.U16 R20, [R4.64] ;  /* 0x0000000604147981 */ /* 0x0010a4000c1e1500 */
[----:B0-----:R-:W-:-:S05]  /*e2b0*/  IMAD.WIDE R4, R0, 0x2, R2 ;  /* 0x0000000200047825 */ /* 0x001fca00078e0202 */
[----:B------:R0:W2:Y:S04]  /*e2c0*/  LDG.E.U16 R2, [R4.64] ;  /* 0x0000000604027981 */ /* 0x0000a8000c1e1500 */
[----:B------:R-:W-:Y:S01]  /*e2d0*/  STL [R1+0x18], R24 ;  /* 0x0000181801007387 */ /* 0x000fe20000100800 */
[----:B0-----:R-:W-:-:S03]  /*e2e0*/  IMAD.WIDE R4, R0, 0x2, R12 ;  /* 0x0000000200047825 */ /* 0x001fc600078e020c */
[----:B--2---:R0:W-:Y:S04]  /*e2f0*/  STL [R1+0x29cc], R2 ;  /* 0x0029cc0201007387 */ /* 0x0041e80000100800 */
[----:B------:R-:W2:Y:S04]  /*e300*/  LDL.64 R12, [R1+0xe90] ;  /* 0x000e9000010c7983 */ /* 0x000ea80000100a00 */
[----:B0-----:R5:W2:Y:S02]  /*e310*/  LDG.E.U16 R2, [R4.64] ;  /* 0x0000000604027981 */ /* 0x001aa4000c1e1500 */
[----:B-----5:R-:W-:-:S05]  /*e320*/  IMAD.WIDE R4, R0, 0x2, R10 ;  /* 0x0000000200047825 */ /* 0x020fca00078e020a */
[----:B------:R0:W5:Y:S02]  /*e330*/  LDG.E.U16 R29, [R4.64] ;  /* 0x00000006041d7981 */ /* 0x000164000c1e1500 */
[----:B0-----:R-:W-:-:S05]  /*e340*/  IMAD.WIDE R4, R0, 0x2, R18 ;  /* 0x0000000200047825 */ /* 0x001fca00078e0212 */
[----:B------:R3:W5:Y:S02]  /*e350*/  LDG.E.U16 R6, [R4.64] ;  /* 0x0000000604067981 */ /* 0x000764000c1e1500 */
[----:B---3--:R-:W-:-:S04]  /*e360*/  IMAD.WIDE R4, R0, 0x2, R14 ;  /* 0x0000000200047825 */ /* 0x008fc800078e020e */
[C---:B------:R-:W-:Y:S02]  /*e370*/  IMAD.WIDE R14, R0.reuse, 0x2, R8 ;  /* 0x00000002000e7825 */ /* 0x040fe400078e0208 */
[----:B------:R-:W3:Y:S04]  /*e380*/  LDG.E.U16 R5, [R4.64] ;  /* 0x0000000604057981 */ /* 0x000ee8000c1e1500 */
[----:B------:R4:W3:Y:S02]  /*e390*/  LDG.E.U16 R28, [R14.64] ;  /* 0x000000060e1c7981 */ /* 0x0008e4000c1e1500 */
[----:B----4-:R-:W-:-:S05]  /*e3a0*/  IMAD.WIDE R14, R0, 0x2, R16 ;  /* 0x00000002000e7825 */ /* 0x010fca00078e0210 */
[----:B------:R2:W4:Y:S02]  /*e3b0*/  LDG.E.U16 R27, [R14.64] ;  /* 0x000000060e1b7981 */ /* 0x000524000c1e1500 */
[----:B--2---:R-:W-:-:S05]  /*e3c0*/  IMAD.WIDE R14, R0, 0x2, R12 ;  /* 0x00000002000e7825 */ /* 0x004fca00078e020c */
[----:B------:R-:W2:Y:S04]  /*e3d0*/  LDG.E.U16 R25, [R14.64] ;  /* 0x000000060e197981 */ /* 0x000ea8000c1e1500 */
[----:B------:R0:W-:Y:S04]  /*e3e0*/  STL [R1+0x29e4], R2 ;  /* 0x0029e40201007387 */ /* 0x0001e80000100800 */
[----:B------:R-:W2:Y:S04]  /*e3f0*/  LDL.64 R10, [R1+0xe18] ;  /* 0x000e1800010a7983 */ /* 0x000ea80000100a00 */
[----:B-----5:R-:W-:Y:S04]  /*e400*/  STL [R1+0x29e8], R29 ;  /* 0x0029e81d01007387 */ /* 0x020fe80000100800 */
[----:B------:R-:W-:Y:S04]  /*e410*/  STL [R1+0x1c], R23 ;  /* 0x00001c1701007387 */ /* 0x000fe80000100800 */
[----:B0-----:R-:W5:Y:S04]  /*e420*/  LDL.64 R2, [R1+0xe10] ;  /* 0x000e100001027983 */ /* 0x001f680000100a00 */
[----:B------:R0:W-:Y:S04]  /*e430*/  STL [R1+0x29ec], R6 ;  /* 0x0029ec0601007387 */ /* 0x0001e80000100800 */
[----:B------:R-:W-:Y:S04]  /*e440*/  STL [R1+0x14], R22 ;  /* 0x0000141601007387 */ /* 0x000fe80000100800 */
[----:B---3--:R-:W-:Y:S04]  /*e450*/  STL [R1+0x29f0], R5 ;  /* 0x0029f00501007387 */ /* 0x008fe80000100800 */
[----:B------:R-:W-:Y:S04]  /*e460*/  STL [R1+0x10], R21 ;  /* 0x0000101501007387 */ /* 0x000fe80000100800 */
[----:B------:R-:W3:Y:S04]  /*e470*/  LDL.64 R8, [R1+0xf00] ;  /* 0x000f000001087983 */ /* 0x000ee80000100a00 */
[----:B------:R-:W-:Y:S04]  /*e480*/  STL [R1+0x29ac], R28 ;  /* 0x0029ac1c01007387 */ /* 0x000fe80000100800 */
[----:B0-----:R-:W3:Y:S04]  /*e490*/  LDL.64 R6, [R1+0xe88] ;  /* 0x000e880001067983 */ /* 0x001ee80000100a00 */
[----:B----4-:R-:W-:Y:S04]  /*e4a0*/  STL [R1+0x29d0], R27 ;  /* 0x0029d01b01007387 */ /* 0x010fe80000100800 */
[----:B--2---:R-:W-:Y:S04]  /*e4b0*/  STL [R1+0x29d4], R25 ;  /* 0x0029d41901007387 */ /* 0x004fe80000100800 */
[----:B------:R0:W-:Y:S01]  /*e4c0*/  STL [R1+0x8], R20 ;  /* 0x0000081401007387 */ /* 0x0001e20000100800 */
[----:B------:R-:W-:-:S03]  /*e4d0*/  IMAD.WIDE R14, R0, 0x2, R10 ;  /* 0x00000002000e7825 */ /* 0x000fc600078e020a */
[----:B------:R-:W2:Y:S04]  /*e4e0*/  LDL.64 R16, [R1+0xe80] ;  /* 0x000e800001107983 */ /* 0x000ea80000100a00 */
[----:B------:R5:W4:Y:S02]  /*e4f0*/  LDG.E.U16 R4, [R14.64] ;  /* 0x000000060e047981 */ /* 0x000b24000c1e1500 */
[----:B-----5:R-:W-:-:S05]  /*e500*/  IMAD.WIDE R14, R0, 0x2, R2 ;  /* 0x00000002000e7825 */ /* 0x020fca00078e0202 */
[----:B------:R3:W5:Y:S02]  /*e510*/  LDG.E.U16 R3, [R14.64] ;  /* 0x000000060e037981 */ /* 0x000764000c1e1500 */
[----:B---3--:R-:W-:-:S05]  /*e520*/  IMAD.WIDE R14, R0, 0x2, R8 ;  /* 0x00000002000e7825 */ /* 0x008fca00078e0208 */
[----:B0-----:R0:W3:Y:S02]  /*e530*/  LDG.E.U16 R20, [R14.64] ;  /* 0x000000060e147981 */ /* 0x0010e4000c1e1500 */
[----:B0-----:R-:W-:-:S05]  /*e540*/  IMAD.WIDE R14, R0, 0x2, R6 ;  /* 0x00000002000e7825 */ /* 0x001fca00078e0206 */
[----:B------:R2:W3:Y:S02]  /*e550*/  LDG.E.U16 R18, [R14.64] ;  /* 0x000000060e127981 */ /* 0x0004e4000c1e1500 */
[C---:B--2---:R-:W-:Y:S02]  /*e560*/  IMAD.WIDE R14, R0.reuse, 0x2, R16 ;  /* 0x00000002000e7825 */ /* 0x044fe400078e0210 */
[----:B----4-:R0:W-:Y:S04]  /*e570*/  STL [R1+0x29d8], R4 ;  /* 0x0029d80401007387 */ /* 0x0101e80000100800 */
[----:B------:R-:W2:Y:S04]  /*e580*/  LDG.E.U16 R16, [R14.64] ;  /* 0x000000060e107981 */ /* 0x000ea8000c1e1500 */
[----:B------:R-:W4:Y:S04]  /*e590*/  LDL.64 R22, [R1+0xe00] ;  /* 0x000e000001167983 */ /* 0x000f280000100a00 */
[----:B0-----:R-:W4:Y:S04]  /*e5a0*/  LDL.64 R4, [R1+0xe08] ;  /* 0x000e080001047983 */ /* 0x001f280000100a00 */
[----:B-----5:R0:W-:Y:S04]  /*e5b0*/  STL [R1+0x29dc], R3 ;  /* 0x0029dc0301007387 */ /* 0x0201e80000100800 */
[----:B------:R-:W5:Y:S04]  /*e5c0*/  LDL.64 R12, [R1+0xef8] ;  /* 0x000ef800010c7983 */ /* 0x000f680000100a00 */
[----:B------:R-:W5:Y:S04]  /*e5d0*/  LDL.64 R10, [R1+0xef0] ;  /* 0x000ef000010a7983 */ /* 0x000f680000100a00 */
[----:B---3--:R-:W-:Y:S04]  /*e5e0*/  STL [R1+0x29b0], R20 ;  /* 0x0029b01401007387 */ /* 0x008fe80000100800 */
[----:B------:R-:W3:Y:S04]  /*e5f0*/  LDL.64 R8, [R1+0xe78] ;  /* 0x000e780001087983 */ /* 0x000ee80000100a00 */
[----:B------:R-:W3:Y:S04]  /*e600*/  LDL.64 R6, [R1+0xe70] ;  /* 0x000e700001067983 */ /* 0x000ee80000100a00 */
[----:B------:R-:W-:Y:S04]  /*e610*/  STL [R1+0x29b4], R18 ;  /* 0x0029b41201007387 */ /* 0x000fe80000100800 */
[----:B--2---:R-:W-:Y:S01]  /*e620*/  STL [R1+0x29b8], R16 ;  /* 0x0029b81001007387 */ /* 0x004fe20000100800 */
[----:B----4-:R-:W-:-:S03]  /*e630*/  IMAD.WIDE R14, R0, 0x2, R4 ;  /* 0x00000002000e7825 */ /* 0x010fc600078e0204 */
[----:B------:R-:W2:Y:S04]  /*e640*/  LDL.64 R4, [R1+0xdf8] ;  /* 0x000df80001047983 */ /* 0x000ea80000100a00 */
[----:B------:R1:W4:Y:S02]  /*e650*/  LDG.E.U16 R17, [R14.64] ;  /* 0x000000060e117981 */ /* 0x000324000c1e1500 */
[----:B-1----:R-:W-:-:S05]  /*e660*/  IMAD.WIDE R14, R0, 0x2, R22 ;  /* 0x00000002000e7825 */ /* 0x002fca00078e0216 */
[----:B------:R5:W4:Y:S02]  /*e670*/  LDG.E.U16 R19, [R14.64] ;  /* 0x000000060e137981 */ /* 0x000b24000c1e1500 */
[----:B-----5:R-:W-:-:S05]  /*e680*/  IMAD.WIDE R14, R0, 0x2, R12 ;  /* 0x00000002000e7825 */ /* 0x020fca00078e020c */
[----:B------:R1:W5:Y:S02]  /*e690*/  LDG.E.U16 R21, [R14.64] ;  /* 0x000000060e157981 */ /* 0x000364000c1e1500 */
[----:B-1----:R-:W-:-:S05]  /*e6a0*/  IMAD.WIDE R14, R0, 0x2, R10 ;  /* 0x00000002000e7825 */ /* 0x002fca00078e020a */
[----:B------:R3:W5:Y:S02]  /*e6b0*/  LDG.E.U16 R22, [R14.64] ;  /* 0x000000060e167981 */ /* 0x000764000c1e1500 */
[----:B---3--:R-:W-:-:S05]  /*e6c0*/  IMAD.WIDE R14, R0, 0x2, R8 ;  /* 0x00000002000e7825 */ /* 0x008fca00078e0208 */
[----:B------:R1:W3:Y:S02]  /*e6d0*/  LDG.E.U16 R23, [R14.64] ;  /* 0x000000060e177981 */ /* 0x0002e4000c1e1500 */
[----:B-1----:R-:W-:-:S05]  /*e6e0*/  IMAD.WIDE R14, R0, 0x2, R6 ;  /* 0x00000002000e7825 */ /* 0x002fca00078e0206 */
[----:B------:R2:W3:Y:S02]  /*e6f0*/  LDG.E.U16 R24, [R14.64] ;  /* 0x000000060e187981 */ /* 0x0004e4000c1e1500 */
[----:B--2---:R-:W-:-:S05]  /*e700*/  IMAD.WIDE R14, R0, 0x2, R4 ;  /* 0x00000002000e7825 */ /* 0x004fca00078e0204 */
[----:B------:R-:W2:Y:S04]  /*e710*/  LDG.E.U16 R26, [R14.64] ;  /* 0x000000060e1a7981 */ /* 0x000ea8000c1e1500 */
[----:B------:R-:W1:Y:S04]  /*e720*/  S2R R8, SR_TID.X ;  /* 0x0000000000087919 */ /* 0x000e680000002100 */
[----:B----4-:R-:W-:Y:S04]  /*e730*/  STL [R1+0x29bc], R17 ;  /* 0x0029bc1101007387 */ /* 0x010fe80000100800 */
[----:B0-----:R-:W4:Y:S04]  /*e740*/  LDL.64 R2, [R1+0xdf0] ;  /* 0x000df00001027983 */ /* 0x001f280000100a00 */
[----:B------:R-:W-:Y:S04]  /*e750*/  STL [R1+0x29c0], R19 ;  /* 0x0029c01301007387 */ /* 0x000fe80000100800 */
[----:B-----5:R-:W-:Y:S04]  /*e760*/  STL [R1+0x299c], R21 ;  /* 0x00299c1501007387 */ /* 0x020fe80000100800 */
[----:B------:R-:W-:Y:S04]  /*e770*/  STL [R1+0x29a0], R22 ;  /* 0x0029a01601007387 */ /* 0x000fe80000100800 */
[----:B---3--:R-:W-:Y:S04]  /*e780*/  STL [R1+0x29a4], R23 ;  /* 0x0029a41701007387 */ /* 0x008fe80000100800 */
[----:B------:R-:W-:Y:S04]  /*e790*/  STL [R1+0x29a8], R24 ;  /* 0x0029a81801007387 */ /* 0x000fe80000100800 */
[----:B------:R-:W3:Y:S04]  /*e7a0*/  LDL.LU R11, [R1+0x4c0] ;  /* 0x0004c000010b7983 */ /* 0x000ee80000300800 */
[----:B-1----:R-:W-:Y:S04]  /*e7b0*/  STL [R1+0x2a18], R8 ;  /* 0x002a180801007387 */ /* 0x002fe80000100800 */
[----:B--2---:R-:W-:Y:S04]  /*e7c0*/  STL [R1+0x29c4], R26 ;  /* 0x0029c41a01007387 */ /* 0x004fe80000100800 */
[----:B------:R-:W2:Y:S01]  /*e7d0*/  LDL.LU R12, [R1+0x380] ;  /* 0x00038000010c7983 */ /* 0x000ea20000300800 */
[----:B----4-:R-:W-:-:S06]  /*e7e0*/  IMAD.WIDE R14, R0, 0x2, R2 ;  /* 0x00000002000e7825 */ /* 0x010fcc00078e0202 */
[----:B------:R0:W4:Y:S01]  /*e7f0*/  LDG.E.U16 R14, [R14.64] ;  /* 0x000000060e0e7981 */ /* 0x000122000c1e1500 */
[----:B------:R-:W-:-:S03]  /*e800*/  LOP3.LUT R28, R8, 0x7f, RZ, 0xc0, !PT ;  /* 0x0000007f081c7812 */ /* 0x000fc600078ec0ff */
[----:B------:R-:W-:Y:S06]  /*e810*/  BAR.SYNC.DEFER_BLOCKING 0x0 ;  /* 0x0000000000007b1d */ /* 0x000fec0000010000 */
[----:B--2---:R1:W-:Y:S04]  /*e820*/  STL [R1+0x2a3c], R12 ;  /* 0x002a3c0c01007387 */ /* 0x0043e80000100800 */
[----:B-1----:R-:W2:Y:S04]  /*e830*/  LDL.LU R12, [R1+0x4bc] ;  /* 0x0004bc00010c7983 */ /* 0x002ea80000300800 */
[----:B------:R-:W5:Y:S04]  /*e840*/  LDL.LU R13, [R1+0x37c] ;  /* 0x00037c00010d7983 */ /* 0x000f680000300800 */
        /* <DEDUP_REMOVED lines=14> */
[----:B------:R1:W-:Y:S04]  /*e930*/  STL [R1+0x16a8], R0 ;  /* 0x0016a80001007387 */ /* 0x0003e80000100800 */
[----:B------:R0:W-:Y:S01]  /*e940*/  STL [R1+0x2a04], R28 ;  /* 0x002a041c01007387 */ /* 0x0001e20000100800 */
[----:B-1----:R-:W-:-:S03]  /*e950*/  SHF.L.U32 R0, R28, 0x1, RZ ;  /* 0x000000011c007819 */ /* 0x002fc600000006ff */
[----:B0-----:R-:W5:Y:S04]  /*e960*/  LDL.LU R28, [R1+0x300] ;  /* 0x00030000011c7983 */ /* 0x001f680000300800 */
[----:B------:R-:W5:Y:S04]  /*e970*/  LDL.LU R15, [R1+0x33c] ;  /* 0x00033c00010f7983 */ /* 0x000f680000300800 */
[----:B----4-:R0:W-:Y:S04]  /*e980*/  STL [R1+0x29c8], R14 ;  /* 0x0029c80e01007387 */ /* 0x0101e80000100800 */
[----:B0-----:R-:W4:Y:S04]  /*e990*/  LDL.LU R14, [R1+0x340] ;  /* 0x00034000010e7983 */ /* 0x001f280000300800 */
[----:B------:R-:W4:Y:S04]  /*e9a0*/  LDL.LU R25, [R1+0x110] ;  /* 0x0001100001197983 */ /* 0x000f280000300800 */
[----:B------:R-:W4:Y:S04]  /*e9b0*/  LDL.LU R27, [R1+0xd4] ;  /* 0x0000d400011b7983 */ /* 0x000f280000300800 */
[----:B------:R-:W4:Y:S04]  /*e9c0*/  LDL.LU R5, [R1+0xd0] ;  /* 0x0000d00001057983 */ /* 0x000f280000300800 */
[----:B------:R-:W4:Y:S04]  /*e9d0*/  LDL.LU R6, [R1+0x94] ;  /* 0x0000940001067983 */ /* 0x000f280000300800 */
[----:B------:R-:W4:Y:S04]  /*e9e0*/  LDL.LU R29, [R1+0x90] ;  /* 0x00009000011d7983 */ /* 0x000f280000300800 */
[----:B------:R-:W4:Y:S04]  /*e9f0*/  LDL.LU R2, [R1+0x54] ;  /* 0x0000540001027983 */ /* 0x000f280000300800 */
[----:B------:R-:W4:Y:S04]  /*ea00*/  LDL.LU R7, [R1+0x50] ;  /* 0x0000500001077983 */ /* 0x000f280000300800 */
[----:B---3--:R0:W-:Y:S04]  /*ea10*/  STS.U16 [R0], R11 ;  /* 0x0000000b00007388 */ /* 0x0081e80000000400 */
[----:B------:R-:W3:Y:S04]  /*ea20*/  LDL.LU R9, [R1+0x34] ;  /* 0x0000340001097983 */ /* 0x000ee80000300800 */
[----:B0-----:R-:W3:Y:S04]  /*ea30*/  LDL.LU R11, [R1+0x2c] ;  /* 0x00002c00010b7983 */ /* 0x001ee80000300800 */
[----:B--2---:R0:W-:Y:S04]  /*ea40*/  STS.U16 [R0+0x100], R12 ;  /* 0x0001000c00007388 */ /* 0x0041e80000000400 */
[----:B0-----:R-:W2:Y:S04]  /*ea50*/  LDL.LU R12, [R1+0x2a3c] ;  /* 0x002a3c00010c7983 */ /* 0x001ea80000300800 */
[----:B--2---:R0:W-:Y:S04]  /*ea60*/  STS.U16 [R0+0x1000], R12 ;  /* 0x0010000c00007388 */ /* 0x0041e80000000400 */
[----:B-----5:R-:W-:Y:S04]  /*ea70*/  STS.U16 [R0+0x1100], R13 ;  /* 0x0011000d00007388 */ /* 0x020fe80000000400 */
[----:B----4-:R-:W-:Y:S04]  /*ea80*/  STS.U16 [R0+0x2000], R14 ;  /* 0x0020000e00007388 */ /* 0x010fe80000000400 */
[----:B------:R-:W-:Y:S04]  /*ea90*/  STS.U16 [R0+0x2100], R15 ;  /* 0x0021000f00007388 */ /* 0x000fe80000000400 */
        /* <DEDUP_REMOVED lines=14> */
[----:B------:R1:W-:Y:S04]  /*eb80*/  STS.U16 [R0+0xa000], R10 ;  /* 0x00a0000a00007388 */ /* 0x0003e80000000400 */
[----:B0-----:R-:W2:Y:S04]  /*eb90*/  LDL.LU R12, [R1+0xc] ;  /* 0x00000c00010c7983 */ /* 0x001ea80000300800 */
[----:B-1----:R-:W0:Y:S04]  /*eba0*/  S2R R10, SR_TID.X ;  /* 0x00000000000a7919 */ /* 0x002e280000002100 */
[----:B------:R-:W-:Y:S04]  /*ebb0*/  STS.U16 [R0+0xa100], R25 ;  /* 0x00a1001900007388 */ /* 0x000fe80000000400 */
[----:B------:R-:W-:Y:S04]  /*ebc0*/  STS.U16 [R0+0xb000], R27 ;  /* 0x00b0001b00007388 */ /* 0x000fe80000000400 */
[----:B------:R-:W-:Y:S04]  /*ebd0*/  STS.U16 [R0+0xb100], R5 ;  /* 0x00b1000500007388 */ /* 0x000fe80000000400 */
[----:B------:R-:W-:Y:S04]  /*ebe0*/  STS.U16 [R0+0xc000], R6 ;  /* 0x00c0000600007388 */ /* 0x000fe80000000400 */
[----:B------:R-:W4:Y:S01]  /*ebf0*/  LDL.LU R13, [R1+0x2a38] ;  /* 0x002a3800010d7983 */ /* 0x000f220000300800 */
[----:B0-----:R-:W-:-:S03]  /*ec00*/  LOP3.LUT R10, R10, 0x7f, RZ, 0xc0, !PT ;  /* 0x0000007f0a0a7812 */ /* 0x001fc600078ec0ff */
[----:B------:R-:W-:Y:S01]  /*ec10*/  STS.U16 [R0+0xc100], R29 ;  /* 0x00c1001d00007388 */ /* 0x000fe20000000400 */
[----:B------:R-:W-:-:S03]  /*ec20*/  SHF.L.U32 R10, R10, 0x1, RZ ;  /* 0x000000010a0a7819 */ /* 0x000fc600000006ff */
[----:B------:R0:W-:Y:S04]  /*ec30*/  STS.U16 [R0+0xd000], R2 ;  /* 0x00d0000200007388 */ /* 0x0001e80000000400 */
[----:B------:R1:W-:Y:S01]  /*ec40*/  STL [R1+0x2a2c], R10 ;  /* 0x002a2c0a01007387 */ /* 0x0003e20000100800 */
[----:B0-----:R-:W-:-:S03]  /*ec50*/  LOP3.LUT R2, R10, 0x10, RZ, 0x3c, !PT ;  /* 0x000000100a027812 */ /* 0x001fc600078e3cff */
[----:B-1----:R-:W5:Y:S04]  /*ec60*/  LDL.LU R10, [R1+0x378] ;  /* 0x00037800010a7983 */ /* 0x002f680000300800 */
[----:B-----5:R0:W-:Y:S04]  /*ec70*/  STL [R1+0x2a30], R10 ;  /* 0x002a300a01007387 */ /* 0x0201e80000100800 */
[----:B0-----:R-:W5:Y:S04]  /*ec80*/  LDL.LU R10, [R1+0x4b4] ;  /* 0x0004b400010a7983 */ /* 0x001f680000300800 */
[----:B------:R-:W-:Y:S04]  /*ec90*/  STS.U16 [R0+0xd100], R7 ;  /* 0x00d1000700007388 */ /* 0x000fe80000000400 */
[----:B---3--:R-:W-:Y:S04]  /*eca0*/  STS.U16 [R0+0xe000], R9 ;  /* 0x00e0000900007388 */ /* 0x008fe80000000400 */
[----:B------:R-:W-:Y:S04]  /*ecb0*/  STS.U16 [R0+0xe100], R11 ;  /* 0x00e1000b00007388 */ /* 0x000fe80000000400 */
[----:B--2---:R-:W-:Y:S04]  /*ecc0*/  STS.U16 [R0+0xf000], R12 ;  /* 0x00f0000c00007388 */ /* 0x004fe80000000400 */
[----:B-----5:R0:W-:Y:S04]  /*ecd0*/  STL [R1+0x2a34], R10 ;  /* 0x002a340a01007387 */ /* 0x0201e80000100800 */
[----:B0-----:R-:W2:Y:S04]  /*ece0*/  LDL.LU R10, [R1+0x4b8] ;  /* 0x0004b800010a7983 */ /* 0x001ea80000300800 */
[----:B------:R-:W3:Y:S04]  /*ecf0*/  LDL.LU R11, [R1+0x374] ;  /* 0x00037400010b7983 */ /* 0x000ee80000300800 */
[----:B------:R-:W5:Y:S04]  /*ed00*/  LDL.LU R12, [R1+0x338] ;  /* 0x00033800010c7983 */ /* 0x000f680000300800 */
[----:B------:R-:W3:Y:S04]  /*ed10*/  LDL.LU R14, [R1+0x2f0] ;  /* 0x0002f000010e7983 */ /* 0x000ee80000300800 */
        /* <DEDUP_REMOVED lines=22> */
[----:B----4-:R0:W-:Y:S04]  /*ee80*/  STS.U16 [R0+0xf100], R13 ;  /* 0x00f1000d00007388 */ /* 0x0101e80000000400 */
[----:B0-----:R-:W4:Y:S04]  /*ee90*/  LDL.LU R13, [R1+0x2f4] ;  /* 0x0002f400010d7983 */ /* 0x001f280000300800 */
[----:B------:R0:W-:Y:S04]  /*eea0*/  STL [R1+0x29e0], R0 ;  /* 0x0029e00001007387 */ /* 0x0001e80000100800 */
[----:B0-----:R-:W3:Y:S04]  /*eeb0*/  LDL.LU R0, [R1+0x334] ;  /* 0x0003340001007983 */ /* 0x001ee80000300800 */
[----:B--2---:R0:W-:Y:S04]  /*eec0*/  STS.U16 [R2+0x200], R10 ;  /* 0x0002000a02007388 */ /* 0x0041e80000000400 */
[----:B0-----:R-:W2:Y:S04]  /*eed0*/  LDL.LU R10, [R1+0x2a34] ;  /* 0x002a3400010a7983 */ /* 0x001ea80000300800 */
[----:B--2---:R0:W-:Y:S04]  /*eee0*/  STS.U16 [R2+0x300], R10 ;  /* 0x0003000a02007388 */ /* 0x0041e80000000400 */
[----:B0-----:R-:W2:Y:S04]  /*eef0*/  LDL.LU R10, [R1+0x2a30] ;  /* 0x002a3000010a7983 */ /* 0x001ea80000300800 */
[----:B--2---:R0:W-:Y:S04]  /*ef00*/  STS.U16 [R2+0x1200], R10 ;  /* 0x0012000a02007388 */ /* 0x0041e80000000400 */
[----:B---3--:R1:W-:Y:S04]  /*ef10*/  STS.U16 [R2+0x1300], R11 ;  /* 0x0013000b02007388 */ /* 0x0083e80000000400 */
[----:B-----5:R2:W-:Y:S04]  /*ef20*/  STS.U16 [R2+0x2200], R12 ;  /* 0x0022000c02007388 */ /* 0x0205e80000000400 */
[----:B------:R-:W-:Y:S04]  /*ef30*/  STS.U16 [R2+0x2300], R0 ;  /* 0x0023000002007388 */ /* 0x000fe80000000400 */
[----:B----4-:R-:W-:Y:S04]  /*ef40*/  STS.U16 [R2+0x3200], R13 ;  /* 0x0032000d02007388 */ /* 0x010fe80000000400 */
[----:B------:R-:W-:Y:S04]  /*ef50*/  STS.U16 [R2+0x3300], R14 ;  /* 0x0033000e02007388 */ /* 0x000fe80000000400 */
[----:B------:R-:W-:Y:S04]  /*ef60*/  STS.U16 [R2+0x4200], R15 ;  /* 0x0042000f02007388 */ /* 0x000fe80000000400 */
[----:B0-----:R-:W3:Y:S04]  /*ef70*/  LDL.LU R10, [R1+0x2a2c] ;  /* 0x002a2c00010a7983 */ /* 0x001ee80000300800 */
[----:B------:R-:W-:Y:S04]  /*ef80*/  STS.U16 [R2+0x4300], R28 ;  /* 0x0043001c02007388 */ /* 0x000fe80000000400 */
[----:B-1----:R-:W4:Y:S04]  /*ef90*/  LDL.LU R11, [R1+0x2a28] ;  /* 0x002a2800010b7983 */ /* 0x002f280000300800 */
[----:B------:R-:W-:Y:S04]  /*efa0*/  STS.U16 [R2+0x5200], R26 ;  /* 0x0052001a02007388 */ /* 0x000fe80000000400 */
[----:B--2---:R-:W2:Y:S04]  /*efb0*/  LDL.LU R12, [R1+0x2a24] ;  /* 0x002a2400010c7983 */ /* 0x004ea80000300800 */
[----:B------:R0:W-:Y:S04]  /*efc0*/  STS.U16 [R2+0x5300], R8 ;  /* 0x0053000802007388 */ /* 0x0001e80000000400 */
[----:B0-----:R-:W5:Y:S04]  /*efd0*/  LDL.LU R8, [R1+0x370] ;  /* 0x0003700001087983 */ /* 0x001f680000300800 */
[----:B-----5:R0:W-:Y:S04]  /*efe0*/  STL [R1+0x2a1c], R8 ;  /* 0x002a1c0801007387 */ /* 0x0201e80000100800 */
[----:B0-----:R-:W5:Y:S04]  /*eff0*/  LDL.LU R8, [R1+0x4ac] ;  /* 0x0004ac0001087983 */ /* 0x001f680000300800 */
        /* <DEDUP_REMOVED lines=16> */
[----:B------:R-:W-:Y:S01]  /*f100*/  STS.U16 [R2+0xd200], R6 ;  /* 0x00d2000602007388 */ /* 0x000fe20000000400 */
[----:B---3--:R-:W-:-:S03]  /*f110*/  LOP3.LUT R0, R10, 0x20, RZ, 0x3c, !PT ;  /* 0x000000200a007812 */ /* 0x008fc600078e3cff */
[----:B------:R-:W-:Y:S04]  /*f120*/  STS.U16 [R2+0xd300], R29 ;  /* 0x00d3001d02007388 */ /* 0x000fe80000000400 */
[----:B------:R-:W-:Y:S04]  /*f130*/  STS.U16 [R2+0xe200], R7 ;  /* 0x00e2000702007388 */ /* 0x000fe80000000400 */
[----:B------:R0:W-:Y:S04]  /*f140*/  STS.U16 [R2+0xe300], R9 ;  /* 0x00e3000902007388 */ /* 0x0001e80000000400 */
[----:B0-----:R-:W3:Y:S04]  /*f150*/  LDL.LU R9, [R1+0x36c] ;  /* 0x00036c0001097983 */ /* 0x001ee80000300800 */
        /* <DEDUP_REMOVED lines=18> */
[----:B--2---:R0:W-:Y:S04]  /*f280*/  STS.U16 [R2+0xf200], R12 ;  /* 0x00f2000c02007388 */ /* 0x0041e80000000400 */
[----:B----4-:R1:W-:Y:S04]  /*f290*/  STS.U16 [R2+0xf300], R11 ;  /* 0x00f3000b02007388 */ /* 0x0103e80000000400 */
[----:B0-----:R-:W2:Y:S04]  /*f2a0*/  LDL.LU R12, [R1+0x2ec] ;  /* 0x0002ec00010c7983 */ /* 0x001ea80000300800 */
[----:B-1----:R-:W4:Y:S04]  /*f2b0*/  LDL.LU R11, [R1+0x32c] ;  /* 0x00032c00010b7983 */ /* 0x002f280000300800 */
[----:B------:R-:W2:Y:S04]  /*f2c0*/  LDL.LU R27, [R1+0x84] ;  /* 0x00008400011b7983 */ /* 0x000ea80000300800 */
[----:B------:R-:W2:Y:S04]  /*f2d0*/  LDL.LU R5, [R1+0x80] ;  /* 0x0000800001057983 */ /* 0x000ea80000300800 */
[----:B------:R-:W2:Y:S04]  /*f2e0*/  LDL.LU R6, [R1+0x44] ;  /* 0x0000440001067983 */ /* 0x000ea80000300800 */
[----:B------:R-:W2:Y:S04]  /*f2f0*/  LDL.LU R29, [R1+0x40] ;  /* 0x00004000011d7983 */ /* 0x000ea80000300800 */
[----:B------:R-:W2:Y:S04]  /*f300*/  LDL.LU R2, [R1+0x20] ;  /* 0x0000200001027983 */ /* 0x000ea80000300800 */
[----:B------:R-:W2:Y:S04]  /*f310*/  LDL.LU R7, [R1+0x18] ;  /* 0x0000180001077983 */ /* 0x000ea80000300800 */
[----:B-----5:R0:W-:Y:S04]  /*f320*/  STS.U16 [R0+0x400], R8 ;  /* 0x0004000800007388 */ /* 0x0201e80000000400 */
[----:B0-----:R-:W5:Y:S04]  /*f330*/  LDL.LU R8, [R1+0x2a20] ;  /* 0x002a200001087983 */ /* 0x001f680000300800 */
[----:B-----5:R0:W-:Y:S04]  /*f340*/  STS.U16 [R0+0x500], R8 ;  /* 0x0005000800007388 */ /* 0x0201e80000000400 */
[----:B0-----:R-:W5:Y:S04]  /*f350*/  LDL.LU R8, [R1+0x2a1c] ;  /* 0x002a1c0001087983 */ /* 0x001f680000300800 */
[----:B-----5:R0:W-:Y:S04]  /*f360*/  STS.U16 [R0+0x1400], R8 ;  /* 0x0014000800007388 */ /* 0x0201e80000000400 */
[----:B0-----:R-:W5:Y:S04]  /*f370*/  LDL.LU R8, [R1+0x2a18] ;  /* 0x002a180001087983 */ /* 0x001f680000300800 */
[----:B---3--:R0:W-:Y:S04]  /*f380*/  STS.U16 [R0+0x1500], R9 ;  /* 0x0015000900007388 */ /* 0x0081e80000000400 */
[----:B------:R1:W-:Y:S04]  /*f390*/  STS.U16 [R0+0x2400], R10 ;  /* 0x0024000a00007388 */ /* 0x0003e80000000400 */
[----:B----4-:R-:W-:Y:S04]  /*f3a0*/  STS.U16 [R0+0x2500], R11 ;  /* 0x0025000b00007388 */ /* 0x010fe80000000400 */
[----:B--2---:R-:W-:Y:S04]  /*f3b0*/  STS.U16 [R0+0x3400], R12 ;  /* 0x0034000c00007388 */ /* 0x004fe80000000400 */
        /* <DEDUP_REMOVED lines=23> */
[----:B0-----:R-:W3:Y:S04]  /*f530*/  LDL.LU R9, [R1+0x2a14] ;  /* 0x002a140001097983 */ /* 0x001ee80000300800 */
[----:B-1----:R-:W4:Y:S01]  /*f540*/  LDL.LU R10, [R1+0x2a10] ;  /* 0x002a1000010a7983 */ /* 0x002f220000300800 */
[----:B-----5:R-:W-:-:S05]  /*f550*/  LOP3.LUT R8, R8, 0x7f, RZ, 0xc0, !PT ;  /* 0x0000007f08087812 */ /* 0x020fca00078ec0ff */
[----:B------:R-:W-:-:S05]  /*f560*/  IMAD.SHL.U32 R8, R8, 0x2, RZ ;  /* 0x0000000208087824 */ /* 0x000fca00078e00ff */
[----:B--2---:R-:W-:-:S05]  /*f570*/  LOP3.LUT R0, R8, 0x30, RZ, 0x3c, !PT ;  /* 0x0000003008007812 */ /* 0x004fca00078e3cff */
[----:B------:R0:W-:Y:S04]  /*f580*/  STL [R1+0x2a0c], R0 ;  /* 0x002a0c0001007387 */ /* 0x0001e80000100800 */
[----:B------:R-:W2:Y:S01]  /*f590*/  LDL.LU R28, [R1+0x4a4] ;  /* 0x0004a400011c7983 */ /* 0x000ea20000300800 */
[----:B0-----:R-:W-:-:S05]  /*f5a0*/  LOP3.LUT R0, R8, 0x20, RZ, 0x3c, !PT ;  /* 0x0000002008007812 */ /* 0x001fca00078e3cff */
[----:B----4-:R-:W-:Y:S04]  /*f5b0*/  STS.U16 [R0+0xf400], R10 ;  /* 0x00f4000a00007388 */ /* 0x010fe80000000400 */
[----:B---3--:R-:W-:Y:S04]  /*f5c0*/  STS.U16 [R0+0xf500], R9 ;  /* 0x00f5000900007388 */ /* 0x008fe80000000400 */
[----:B--2---:R0:W-:Y:S04]  /*f5d0*/  STL [R1+0x2a08], R28 ;  /* 0x002a081c01007387 */ /* 0x0041e80000100800 */
[----:B0-----:R-:W2:Y:S04]  /*f5e0*/  LDL.LU R28, [R1+0x4a8] ;  /* 0x0004a800011c7983 */ /* 0x001ea80000300800 */
[----:B------:R-:W3:Y:S04]  /*f5f0*/  LDL.LU R7, [R1+0x368] ;  /* 0x0003680001077983 */ /* 0x000ee80000300800 */
[----:B------:R-:W4:Y:S04]  /*f600*/  LDL.LU R11, [R1+0x324] ;  /* 0x00032400010b7983 */ /* 0x000f280000300800 */
[----:B------:R-:W5:Y:S04]  /*f610*/  LDL.LU R12, [R1+0x2e4] ;  /* 0x0002e400010c7983 */ /* 0x000f680000300800 */
[----:B------:R-:W2:Y:S04]  /*f620*/  LDL.LU R13, [R1+0x2e0] ;  /* 0x0002e000010d7983 */ /* 0x000ea80000300800 */
        /* <DEDUP_REMOVED lines=23> */
[----:B------:R-:W3:Y:S04]  /*f7a0*/  LDL.LU R9, [R1+0x364] ;  /* 0x0003640001097983 */ /* 0x000ee80000300800 */
[----:B--2---:R0:W-:Y:S04]  /*f7b0*/  STS.U16 [R0+0x600], R28 ;  /* 0x0006001c00007388 */ /* 0x0041e80000000400 */
[----:B0-----:R-:W2:Y:S04]  /*f7c0*/  LDL.LU R28, [R1+0x2a08] ;  /* 0x002a0800011c7983 */ /* 0x001ea80000300800 */
[----:B--2---:R0:W-:Y:S04]  /*f7d0*/  STS.U16 [R0+0x700], R28 ;  /* 0x0007001c00007388 */ /* 0x0041e80000000400 */
[----:B---3--:R1:W-:Y:S04]  /*f7e0*/  STS.U16 [R0+0x1600], R7 ;  /* 0x0016000700007388 */ /* 0x0083e80000000400 */
[----:B------:R-:W-:Y:S04]  /*f7f0*/  STS.U16 [R0+0x1700], R9 ;  /* 0x0017000900007388 */ /* 0x000fe80000000400 */
[----:B------:R-:W-:Y:S04]  /*f800*/  STS.U16 [R0+0x2600], R10 ;  /* 0x0026000a00007388 */ /* 0x000fe80000000400 */
[----:B----4-:R-:W-:Y:S04]  /*f810*/  STS.U16 [R0+0x2700], R11 ;  /* 0x0027000b00007388 */ /* 0x010fe80000000400 */
[----:B-----5:R-:W-:Y:S04]  /*f820*/  STS.U16 [R0+0x3600], R12 ;  /* 0x0036000c00007388 */ /* 0x020fe80000000400 */
        /* <DEDUP_REMOVED lines=20> */
[----:B0-----:R-:W2:Y:S04]  /*f970*/  LDL.LU R28, [R1+0x2a04] ;  /* 0x002a0400011c7983 */ /* 0x001ea80000300800 */
[----:B------:R-:W-:Y:S04]  /*f980*/  STS.U16 [R0+0xd700], R2 ;  /* 0x00d7000200007388 */ /* 0x000fe80000000400 */
[----:B-1----:R-:W3:Y:S04]  /*f990*/  LDL.LU R7, [R1+0x2a00] ;  /* 0x002a000001077983 */ /* 0x002ee80000300800 */
[----:B------:R0:W-:Y:S04]  /*f9a0*/  STS.U16 [R0+0xe600], R8 ;  /* 0x00e6000800007388 */ /* 0x0001e80000000400 */
[----:B0-----:R-:W4:Y:S04]  /*f9b0*/  LDL.LU R8, [R1+0x10] ;  /* 0x0000100001087983 */ /* 0x001f280000300800 */
[----:B------:R-:W5:Y:S04]  /*f9c0*/  LDL.LU R5, [R1+0x49c] ;  /* 0x00049c0001057983 */ /* 0x000f680000300800 */
[----:B-----5:R0:W-:Y:S04]  /*f9d0*/  STL [R1+0x29f4], R5 ;  /* 0x0029f40501007387 */ /* 0x0201e80000100800 */
[----:B0-----:R-:W5:Y:S01]  /*f9e0*/  LDL.LU R5, [R1+0x4a0] ;  /* 0x0004a00001057983 */ /* 0x001f620000300800 */
[----:B--2---:R-:W-:-:S02]  /*f9f0*/  SHF.L.U32 R14, R28, 0x1, RZ ;  /* 0x000000011c0e7819 */ /* 0x004fc400000006ff */
[----:B------:R-:W-:Y:S01]  /*fa00*/  SHF.L.U32 R28, R28, 0x1, RZ ;  /* 0x000000011c1c7819 */ /* 0x000fe200000006ff */
[----:B-----5:R0:W-:Y:S04]  /*fa10*/  STL [R1+0x29f8], R5 ;  /* 0x0029f80501007387 */ /* 0x0201e80000100800 */
[----:B------:R-:W2:Y:S04]  /*fa20*/  LDL.LU R6, [R1+0x360] ;  /* 0x0003600001067983 */ /* 0x000ea80000300800 */
        /* <DEDUP_REMOVED lines=13> */
[----:B------:R-:W2:Y:S01]  /*fb00*/  LDL.LU R19, [R1+0x134] ;  /* 0x0001340001137983 */ /* 0x000ea20000300800 */
[----:B0-----:R-:W-:-:S03]  /*fb10*/  LOP3.LUT R5, R28, 0x30, RZ, 0x3c, !PT ;  /* 0x000000301c057812 */ /* 0x001fc600078e3cff */
        /* <DEDUP_REMOVED lines=9> */
[----:B----4-:R0:W-:Y:S04]  /*fbb0*/  STS.U16 [R5+0xe700], R8 ;  /* 0x00e7000805007388 */ /* 0x0101e80000000400 */
[----:B0-----:R-:W4:Y:S01]  /*fbc0*/  LDL.LU R8, [R1+0x29fc] ;  /* 0x0029fc0001087983 */ /* 0x001f220000300800 */
[----:B------:R-:W-:-:S03]  /*fbd0*/  LOP3.LUT R0, R14, 0x40, RZ, 0x3c, !PT ;  /* 0x000000400e007812 */ /* 0x000fc600078e3cff */
[----:B----4-:R0:W-:Y:S04]  /*fbe0*/  STS.U16 [R5+0xf600], R8 ;  /* 0x00f6000805007388 */ /* 0x0101e80000000400 */
[----:B---3--:R1:W-:Y:S04]  /*fbf0*/  STS.U16 [R5+0xf700], R7 ;  /* 0x00f7000705007388 */ /* 0x0083e80000000400 */
[----:B0-----:R-:W3:Y:S04]  /*fc00*/  LDL.LU R8, [R1+0x2dc] ;  /* 0x0002dc0001087983 */ /* 0x001ee80000300800 */
[----:B-1----:R-:W4:Y:S04]  /*fc10*/  LDL.LU R5, [R1+0x29f8] ;  /* 0x0029f80001057983 */ /* 0x002f280000300800 */
[----:B------:R-:W2:Y:S04]  /*fc20*/  LDL.LU R7, [R1+0x31c] ;  /* 0x00031c0001077983 */ /* 0x000ea80000300800 */
[----:B----4-:R0:W-:Y:S04]  /*fc30*/  STS.U16 [R0+0x800], R5 ;  /* 0x0008000500007388 */ /* 0x0101e80000000400 */
[----:B0-----:R-:W4:Y:S04]  /*fc40*/  LDL.LU R5, [R1+0x29f4] ;  /* 0x0029f40001057983 */ /* 0x001f280000300800 */
[----:B----4-:R0:W-:Y:S04]  /*fc50*/  STS.U16 [R0+0x900], R5 ;  /* 0x0009000500007388 */ /* 0x0101e80000000400 */
[----:B--2---:R1:W-:Y:S04]  /*fc60*/  STS.U16 [R0+0x1800], R6 ;  /* 0x0018000600007388 */ /* 0x0043e80000000400 */
[----:B-----5:R2:W-:Y:S04]  /*fc70*/  STS.U16 [R0+0x1900], R29 ;  /* 0x0019001d00007388 */ /* 0x0205e80000000400 */
[----:B0-----:R-:W4:Y:S04]  /*fc80*/  LDL.LU R5, [R1+0x29f0] ;  /* 0x0029f00001057983 */ /* 0x001f280000300800 */
[----:B-1----:R-:W5:Y:S04]  /*fc90*/  LDL.LU R6, [R1+0x29ec] ;  /* 0x0029ec0001067983 */ /* 0x002f680000300800 */
[----:B--2---:R-:W2:Y:S04]  /*fca0*/  LDL.LU R29, [R1+0x29e8] ;  /* 0x0029e800011d7983 */ /* 0x004ea80000300800 */
[----:B------:R0:W-:Y:S04]  /*fcb0*/  STS.U16 [R0+0x2800], R2 ;  /* 0x0028000200007388 */ /* 0x0001e80000000400 */
[----:B0-----:R-:W2:Y:S04]  /*fcc0*/  LDL.LU R2, [R1+0x29e4] ;  /* 0x0029e40001027983 */ /* 0x001ea80000300800 */
[----:B------:R-:W-:Y:S04]  /*fcd0*/  STS.U16 [R0+0x2900], R7 ;  /* 0x0029000700007388 */ /* 0x000fe80000000400 */
[----:B---3--:R-:W-:Y:S04]  /*fce0*/  STS.U16 [R0+0x3800], R8 ;  /* 0x0038000800007388 */ /* 0x008fe80000000400 */
        /* <DEDUP_REMOVED lines=17> */
[----:B------:R1:W-:Y:S04]  /*fe00*/  STS.U16 [R0+0xc800], R4 ;  /* 0x00c8000400007388 */ /* 0x0003e80000000400 */
[----:B------:R3:W-:Y:S04]  /*fe10*/  STS.U16 [R0+0xc900], R25 ;  /* 0x00c9001900007388 */ /* 0x0007e80000000400 */
[----:B0-----:R-:W4:Y:S04]  /*fe20*/  LDL.LU R3, [R1+0x498] ;  /* 0x0004980001037983 */ /* 0x001f280000300800 */
[----:B------:R0:W-:Y:S04]  /*fe30*/  STS.U16 [R0+0xd800], R27 ;  /* 0x00d8001b00007388 */ /* 0x0001e80000000400 */
[----:B-1----:R-:W4:Y:S04]  /*fe40*/  LDL.LU R4, [R1+0x494] ;  /* 0x0004940001047983 */ /* 0x002f280000300800 */
[----:B------:R-:W-:Y:S04]  /*fe50*/  STS.U16 [R0+0xd900], R28 ;  /* 0x00d9001c00007388 */ /* 0x000fe80000000400 */
[----:B---3--:R-:W3:Y:S04]  /*fe60*/  LDL.LU R25, [R1+0x358] ;  /* 0x0003580001197983 */ /* 0x008ee80000300800 */
[----:B0-----:R-:W3:Y:S04]  /*fe70*/  LDL.LU R27, [R1+0x354] ;  /* 0x00035400011b7983 */ /* 0x001ee80000300800 */
[----:B--2---:R0:W-:Y:S04]  /*fe80*/  STS.U16 [R0+0xe800], R2 ;  /* 0x00e8000200007388 */ /* 0x0041e80000000400 */
[----:B0-----:R-:W2:Y:S04]  /*fe90*/  LDL.LU R2, [R1+0x318] ;  /* 0x0003180001027983 */ /* 0x001ea80000300800 */
        /* <DEDUP_REMOVED lines=19> */
[----:B------:R0:W-:Y:S04]  /*ffd0*/  STS.U16 [R0+0xe900], R29 ;  /* 0x00e9001d00007388 */ /* 0x0001e80000000400 */
[----:B-----5:R1:W-:Y:S04]  /*ffe0*/  STS.U16 [R0+0xf800], R6 ;  /* 0x00f8000600007388 */ /* 0x0203e80000000400 */
[----:B----4-:R4:W-:Y:S04]  /*fff0*/  STS.U16 [R0+0xf900], R5 ;  /* 0x00f9000500007388 */ /* 0x0109e80000000400 */
[----:B0-----:R-:W5:Y:S04]  /*10000*/  LDL.LU R29, [R1+0x2d0] ;  /* 0x0002d000011d7983 */ /* 0x001f680000300800 */
[----:B-1----:R-:W5:Y:S04]  /*10010*/  LDL.LU R6, [R1+0x2d4] ;  /* 0x0002d40001067983 */ /* 0x002f680000300800 */
[----:B----4-:R-:W4:Y:S04]  /*10020*/  LDL.LU R0, [R1+0x29e0] ;  /* 0x0029e00001007983 */ /* 0x010f280000300800 */
[----:B------:R-:W4:Y:S01]  /*10030*/  LDL.LU R5, [R1+0x314] ;  /* 0x0003140001057983 */ /* 0x000f220000300800 */
[----:B------:R-:W-:-:S05]  /*10040*/  LOP3.LUT R14, R14, 0x50, RZ, 0x3c, !PT ;  /* 0x000000500e0e7812 */ /* 0x000fca00078e3cff */
[----:B------:R0:W-:Y:S04]  /*10050*/  STS.U16 [R14+0xa00], R3 ;  /* 0x000a00030e007388 */ /* 0x0001e80000000400 */
[----:B------:R1:W-:Y:S04]  /*10060*/  STS.U16 [R14+0xb00], R4 ;  /* 0x000b00040e007388 */ /* 0x0003e80000000400 */
[----:B---3--:R3:W-:Y:S04]  /*10070*/  STS.U16 [R14+0x1a00], R25 ;  /* 0x001a00190e007388 */ /* 0x0087e80000000400 */
[----:B0-----:R-:W5:Y:S04]  /*10080*/  LDL.LU R3, [R1+0x29dc] ;  /* 0x0029dc0001037983 */ /* 0x001f680000300800 */
[----:B-1----:R-:W5:Y:S04]  /*10090*/  LDL.LU R4, [R1+0x29d8] ;  /* 0x0029d80001047983 */ /* 0x002f680000300800 */
[----:B---3--:R-:W3:Y:S04]  /*100a0*/  LDL.LU R25, [R1+0x29d4] ;  /* 0x0029d40001197983 */ /* 0x008ee80000300800 */
[----:B------:R0:W-:Y:S04]  /*100b0*/  STS.U16 [R14+0x1b00], R27 ;  /* 0x001b001b0e007388 */ /* 0x0001e80000000400 */
[----:B0-----:R-:W3:Y:S04]  /*100c0*/  LDL.LU R27, [R1+0x29d0] ;  /* 0x0029d000011b7983 */ /* 0x001ee80000300800 */
[----:B--2---:R0:W-:Y:S04]  /*100d0*/  STS.U16 [R14+0x2a00], R2 ;  /* 0x002a00020e007388 */ /* 0x0041e80000000400 */
[----:B0-----:R-:W2:Y:S04]  /*100e0*/  LDL.LU R2, [R1+0x29cc] ;  /* 0x0029cc0001027983 */ /* 0x001ea80000300800 */
        /* <DEDUP_REMOVED lines=12> */
[----:B------:R-:W-:Y:S04]  /*101b0*/  STS.U16 [R14+0x8b00], R24 ;  /* 0x008b00180e007388 */ /* 0x000fe80000000400 */
[----:B------:R-:W-:Y:S04]  /*101c0*/  STS.U16 [R14+0x9a00], R23 ;  /* 0x009a00170e007388 */ /* 0x000fe80000000400 */
[----:B------:R-:W-:Y:S04]  /*101d0*/  STS.U16 [R14+0x9b00], R22 ;  /* 0x009b00160e007388 */ /* 0x000fe80000000400 */
[----:B------:R-:W-:Y:S04]  /*101e0*/  STS.U16 [R14+0xaa00], R21 ;  /* 0x00aa00150e007388 */ /* 0x000fe80000000400 */
[----:B------:R1:W-:Y:S04]  /*101f0*/  STS.U16 [R14+0xab00], R19 ;  /* 0x00ab00130e007388 */ /* 0x0003e80000000400 */
[----:B0-----:R-:W4:Y:S04]  /*10200*/  LDL.LU R26, [R1+0x490] ;  /* 0x00049000011a7983 */ /* 0x001f280000300800 */
[----:B------:R0:W-:Y:S04]  /*10210*/  STS.U16 [R14+0xba00], R17 ;  /* 0x00ba00110e007388 */ /* 0x0001e80000000400 */
[----:B-1----:R-:W5:Y:S04]  /*10220*/  LDL.LU R19, [R1+0x38c] ;  /* 0x00038c0001137983 */ /* 0x002f680000300800 */
[----:B------:R1:W-:Y:S04]  /*10230*/  STS.U16 [R14+0xbb00], R16 ;  /* 0x00bb00100e007388 */ /* 0x0003e80000000400 */
[----:B0-----:R-:W5:Y:S04]  /*10240*/  LDL.LU R17, [R1+0x350] ;  /* 0x0003500001117983 */ /* 0x001f680000300800 */
[----:B------:R0:W-:Y:S04]  /*10250*/  STS.U16 [R14+0xca00], R18 ;  /* 0x00ca00120e007388 */ /* 0x0001e80000000400 */
[----:B-1----:R-:W5:Y:S04]  /*10260*/  LDL.LU R16, [R1+0x34c] ;  /* 0x00034c0001107983 */ /* 0x002f680000300800 */
[----:B------:R1:W-:Y:S04]  /*10270*/  STS.U16 [R14+0xcb00], R20 ;  /* 0x00cb00140e007388 */ /* 0x0003e80000000400 */
[----:B0-----:R-:W5:Y:S04]  /*10280*/  LDL.LU R18, [R1+0x310] ;  /* 0x0003100001127983 */ /* 0x001f680000300800 */
[----:B------:R0:W-:Y:S04]  /*10290*/  STS.U16 [R14+0xda00], R28 ;  /* 0x00da001c0e007388 */ /* 0x0001e80000000400 */
[----:B-1----:R-:W5:Y:S04]  /*102a0*/  LDL.LU R20, [R1+0x30c] ;  /* 0x00030c0001147983 */ /* 0x002f680000300800 */
[----:B0-----:R-:W5:Y:S04]  /*102b0*/  LDL.LU R28, [R1+0x2cc] ;  /* 0x0002cc00011c7983 */ /* 0x001f680000300800 */
        /* <DEDUP_REMOVED lines=13> */
[----:B------:R-:W5:Y:S01]  /*10390*/  LDL.LU R21, [R1+0x64] ;  /* 0x0000640001157983 */ /* 0x000f620000300800 */
[----:B------:R-:W-:-:S03]  /*103a0*/  LOP3.LUT R24, R0, 0x60, RZ, 0x3c, !PT ;  /* 0x0000006000187812 */ /* 0x000fc600078e3cff */
[----:B--2---:R0:W-:Y:S04]  /*103b0*/  STS.U16 [R14+0xdb00], R2 ;  /* 0x00db00020e007388 */ /* 0x0041e80000000400 */
[----:B---3--:R1:W-:Y:S04]  /*103c0*/  STS.U16 [R14+0xea00], R27 ;  /* 0x00ea001b0e007388 */ /* 0x0083e80000000400 */
[----:B------:R2:W-:Y:S04]  /*103d0*/  STS.U16 [R14+0xeb00], R25 ;  /* 0x00eb00190e007388 */ /* 0x0005e80000000400 */
[----:B0-----:R-:W3:Y:S04]  /*103e0*/  LDL.LU R2, [R1+0x60] ;  /* 0x0000600001027983 */ /* 0x001ee80000300800 */
[----:B-1----:R-:W3:Y:S04]  /*103f0*/  LDL.LU R27, [R1+0x224] ;  /* 0x00022400011b7983 */ /* 0x002ee80000300800 */
[----:B--2---:R-:W2:Y:S04]  /*10400*/  LDL.LU R25, [R1+0x260] ;  /* 0x0002600001197983 */ /* 0x004ea80000300800 */
[----:B------:R0:W-:Y:S04]  /*10410*/  STS.U16 [R14+0xfa00], R4 ;  /* 0x00fa00040e007388 */ /* 0x0001e80000000400 */
[----:B------:R1:W-:Y:S04]  /*10420*/  STS.U16 [R14+0xfb00], R3 ;  /* 0x00fb00030e007388 */ /* 0x0003e80000000400 */
[----:B0-----:R-:W2:Y:S04]  /*10430*/  LDL.LU R4, [R1+0x264] ;  /* 0x0002640001047983 */ /* 0x001ea80000300800 */
[----:B-1----:R-:W2:Y:S04]  /*10440*/  LDL.LU R14, [R1+0x29c8] ;  /* 0x0029c800010e7983 */ /* 0x002ea80000300800 */
[----:B------:R-:W2:Y:S04]  /*10450*/  LDL.LU R3, [R1+0x2c8] ;  /* 0x0002c80001037983 */ /* 0x000ea80000300800 */
[----:B----4-:R0:W-:Y:S04]  /*10460*/  STS.U16 [R24+0xc00], R26 ;  /* 0x000c001a18007388 */ /* 0x0101e80000000400 */
[----:B-----5:R1:W-:Y:S04]  /*10470*/  STS.U16 [R24+0xd00], R19 ;  /* 0x000d001318007388 */ /* 0x0203e80000000400 */
[----:B0-----:R-:W4:Y:S04]  /*10480*/  LDL.LU R26, [R1+0x29c4] ;  /* 0x0029c400011a7983 */ /* 0x001f280000300800 */
[----:B------:R0:W-:Y:S04]  /*10490*/  STS.U16 [R24+0x1c00], R17 ;  /* 0x001c001118007388 */ /* 0x0001e80000000400 */
[----:B-1----:R-:W5:Y:S04]  /*104a0*/  LDL.LU R19, [R1+0x29c0] ;  /* 0x0029c00001137983 */ /* 0x002f680000300800 */
[----:B------:R1:W-:Y:S04]  /*104b0*/  STS.U16 [R24+0x1d00], R16 ;  /* 0x001d001018007388 */ /* 0x0003e80000000400 */
[----:B0-----:R-:W4:Y:S04]  /*104c0*/  LDL.LU R17, [R1+0x29bc] ;  /* 0x0029bc0001117983 */ /* 0x001f280000300800 */
[----:B------:R0:W-:Y:S04]  /*104d0*/  STS.U16 [R24+0x2c00], R18 ;  /* 0x002c001218007388 */ /* 0x0001e80000000400 */
[----:B-1----:R-:W4:Y:S04]  /*104e0*/  LDL.LU R16, [R1+0x29b8] ;  /* 0x0029b80001107983 */ /* 0x002f280000300800 */
[----:B------:R1:W-:Y:S04]  /*104f0*/  STS.U16 [R24+0x2d00], R20 ;  /* 0x002d001418007388 */ /* 0x0003e80000000400 */
[----:B0-----:R-:W4:Y:S04]  /*10500*/  LDL.LU R18, [R1+0x29b4] ;  /* 0x0029b40001127983 */ /* 0x001f280000300800 */
[----:B------:R0:W-:Y:S04]  /*10510*/  STS.U16 [R24+0x3c00], R28 ;  /* 0x003c001c18007388 */ /* 0x0001e80000000400 */
[----:B-1----:R-:W4:Y:S04]  /*10520*/  LDL.LU R20, [R1+0x29b0] ;  /* 0x0029b00001147983 */ /* 0x002f280000300800 */
[----:B0-----:R-:W4:Y:S04]  /*10530*/  LDL.LU R28, [R1+0x29ac] ;  /* 0x0029ac00011c7983 */ /* 0x001f280000300800 */
[----:B--2---:R-:W-:Y:S04]  /*10540*/  STS.U16 [R24+0x3d00], R3 ;  /* 0x003d000318007388 */ /* 0x004fe80000000400 */
[----:B------:R-:W-:Y:S04]  /*10550*/  STS.U16 [R24+0x4c00], R4 ;  /* 0x004c000418007388 */ /* 0x000fe80000000400 */
        /* <DEDUP_REMOVED lines=16> */
[----:B0-----:R-:W3:Y:S04]  /*10660*/  LDL.LU R23, [R1+0x388] ;  /* 0x0003880001177983 */ /* 0x001ee80000300800 */
[----:B-1----:R-:W3:Y:S04]  /*10670*/  LDL.LU R22, [R1+0x384] ;  /* 0x0003840001167983 */ /* 0x002ee80000300800 */
[----:B------:R0:W-:Y:S04]  /*10680*/  STS.U16 [R24+0xcd00], R2 ;  /* 0x00cd000218007388 */ /* 0x0001e80000000400 */
[----:B--2---:R-:W2:Y:S04]  /*10690*/  LDL.LU R21, [R1+0x348] ;  /* 0x0003480001157983 */ /* 0x004ea80000300800 */
        /* <DEDUP_REMOVED lines=16> */
[----:B------:R1:W-:Y:S04]  /*107a0*/  STS.U16 [R24+0xdd00], R20 ;  /* 0x00dd001418007388 */ /* 0x0003e80000000400 */
[----:B------:R4:W-:Y:S04]  /*107b0*/  STS.U16 [R24+0xec00], R18 ;  /* 0x00ec001218007388 */ /* 0x0009e80000000400 */
[----:B0-----:R-:W2:Y:S04]  /*107c0*/  LDL.LU R28, [R1+0x258] ;  /* 0x00025800011c7983 */ /* 0x001ea80000300800 */
[----:B-1----:R-:W2:Y:S04]  /*107d0*/  LDL.LU R20, [R1+0x25c] ;  /* 0x00025c0001147983 */ /* 0x002ea80000300800 */
[----:B----4-:R-:W4:Y:S04]  /*107e0*/  LDL.LU R18, [R1+0x2c0] ;  /* 0x0002c00001127983 */ /* 0x010f280000300800 */
[----:B------:R-:W4:Y:S04]  /*107f0*/  LDL.LU R15, [R1+0x5c] ;  /* 0x00005c00010f7983 */ /* 0x000f280000300800 */
[----:B------:R0:W-:Y:S04]  /*10800*/  STS.U16 [R24+0xed00], R16 ;  /* 0x00ed001018007388 */ /* 0x0001e80000000400 */
[----:B------:R1:W-:Y:S04]  /*10810*/  STS.U16 [R24+0xfc00], R17 ;  /* 0x00fc001118007388 */ /* 0x0003e80000000400 */
[----:B-----5:R5:W-:Y:S04]  /*10820*/  STS.U16 [R24+0xfd00], R19 ;  /* 0x00fd001318007388 */ /* 0x020be80000000400 */
[----:B0-----:R-:W4:Y:S04]  /*10830*/  LDL.LU R16, [R1+0x2c4] ;  /* 0x0002c40001107983 */ /* 0x001f280000300800 */
[----:B-1----:R-:W4:Y:S04]  /*10840*/  LDL.LU R17, [R1+0x304] ;  /* 0x0003040001117983 */ /* 0x002f280000300800 */
[----:B-----5:R-:W5:Y:S04]  /*10850*/  LDL.LU R24, [R1+0x29a8] ;  /* 0x0029a80001187983 */ /* 0x020f680000300800 */
[----:B------:R-:W4:Y:S01]  /*10860*/  LDL.LU R19, [R1+0x308] ;  /* 0x0003080001137983 */ /* 0x000f220000300800 */
[----:B------:R-:W-:-:S05]  /*10870*/  LOP3.LUT R0, R0, 0x70, RZ, 0x3c, !PT ;  /* 0x0000007000007812 */ /* 0x000fca00078e3cff */
[----:B---3--:R0:W-:Y:S04]  /*10880*/  STS.U16 [R0+0xe00], R23 ;  /* 0x000e001700007388 */ /* 0x0081e80000000400 */
[----:B------:R1:W-:Y:S04]  /*10890*/  STS.U16 [R0+0xf00], R22 ;  /* 0x000f001600007388 */ /* 0x0003e80000000400 */
[----:B0-----:R-:W3:Y:S04]  /*108a0*/  LDL.LU R23, [R1+0x29a4] ;  /* 0x0029a40001177983 */ /* 0x001ee80000300800 */
[----:B-1----:R-:W3:Y:S04]  /*108b0*/  LDL.LU R22, [R1+0x29a0] ;  /* 0x0029a00001167983 */ /* 0x002ee80000300800 */
[----:B--2---:R0:W-:Y:S04]  /*108c0*/  STS.U16 [R0+0x1e00], R21 ;  /* 0x001e001500007388 */ /* 0x0041e80000000400 */
[----:B------:R1:W-:Y:S04]  /*108d0*/  STS.U16 [R0+0x1f00], R2 ;  /* 0x001f000200007388 */ /* 0x0003e80000000400 */
[----:B0-----:R-:W2:Y:S04]  /*108e0*/  LDL.LU R21, [R1+0x299c] ;  /* 0x00299c0001157983 */ /* 0x001ea80000300800 */
[----:B-1----:R-:W2:Y:S04]  /*108f0*/  LDL.LU R2, [R1+0x2998] ;  /* 0x0029980001027983 */ /* 0x002ea80000300800 */
[----:B----4-:R-:W-:Y:S04]  /*10900*/  STS.U16 [R0+0x2e00], R19 ;  /* 0x002e001300007388 */ /* 0x010fe80000000400 */
[----:B------:R-:W-:Y:S04]  /*10910*/  STS.U16 [R0+0x2f00], R17 ;  /* 0x002f001100007388 */ /* 0x000fe80000000400 */
[----:B------:R-:W-:Y:S04]  /*10920*/  STS.U16 [R0+0x3e00], R16 ;  /* 0x003e001000007388 */ /* 0x000fe80000000400 */
[----:B------:R-:W-:Y:S04]  /*10930*/  STS.U16 [R0+0x3f00], R18 ;  /* 0x003f001200007388 */ /* 0x000fe80000000400 */
[----:B------:R-:W-:Y:S04]  /*10940*/  STS.U16 [R0+0x4e00], R20 ;  /* 0x004e001400007388 */ /* 0x000fe80000000400 */
[----:B------:R0:W-:Y:S04]  /*10950*/  STS.U16 [R0+0x4f00], R28 ;  /* 0x004f001c00007388 */ /* 0x0001e80000000400 */
[----:B0-----:R-:W4:Y:S04]  /*10960*/  LDL R28, [R1+0x2b0] ;  /* 0x0002b000011c7983 */ /* 0x001f280000100800 */
[----:B------:R0:W-:Y:S04]  /*10970*/  STS.U16 [R0+0x5e00], R3 ;  /* 0x005e000300007388 */ /* 0x0001e80000000400 */
[----:B------:R-:W-:Y:S04]  /*10980*/  STS.U16 [R0+0x5f00], R4 ;  /* 0x005f000400007388 */ /* 0x000fe80000000400 */
[----:B------:R-:W-:Y:S04]  /*10990*/  STS.U16 [R0+0x6e00], R25 ;  /* 0x006e001900007388 */ /* 0x000fe80000000400 */
[----:B------:R-:W-:Y:S04]  /*109a0*/  STS.U16 [R0+0x6f00], R27 ;  /* 0x006f001b00007388 */ /* 0x000fe80000000400 */
[----:B------:R-:W-:Y:S04]  /*109b0*/  STS.U16 [R0+0x7e00], R5 ;  /* 0x007e000500007388 */ /* 0x000fe80000000400 */
[----:B0-----:R-:W4:Y:S04]  /*109c0*/  LDL R3, [R1+0xdd4] ;  /* 0x000dd40001037983 */ /* 0x001f280000100800 */
[----:B------:R-:W-:Y:S04]  /*109d0*/  STS.U16 [R0+0x7f00], R6 ;  /* 0x007f000600007388 */ /* 0x000fe80000000400 */
[----:B------:R0:W-:Y:S04]  /*109e0*/  STS.U16 [R0+0x8e00], R29 ;  /* 0x008e001d00007388 */ /* 0x0001e80000000400 */
[----:B0-----:R-:W4:Y:S04]  /*109f0*/  LDL R29, [R1+0x2b4] ;  /* 0x0002b400011d7983 */ /* 0x001f280000100800 */
        /* <DEDUP_REMOVED lines=8> */
[----:B--2---:R-:W-:Y:S04]  /*10a80*/  STS.U16 [R0+0xcf00], R2 ;  /* 0x00cf000200007388 */ /* 0x004fe80000000400 */
[----:B------:R-:W-:Y:S04]  /*10a90*/  STS.U16 [R0+0xde00], R21 ;  /* 0x00de001500007388 */ /* 0x000fe80000000400 */
[----:B---3--:R-:W-:Y:S04]  /*10aa0*/  STS.U16 [R0+0xdf00], R22 ;  /* 0x00df001600007388 */ /* 0x008fe80000000400 */
[----:B------:R-:W-:Y:S04]  /*10ab0*/  STS.U16 [R0+0xee00], R23 ;  /* 0x00ee001700007388 */ /* 0x000fe80000000400 */
[----:B-----5:R-:W-:Y:S04]  /*10ac0*/  STS.U16 [R0+0xef00], R24 ;  /* 0x00ef001800007388 */ /* 0x020fe80000000400 */
[----:B------:R-:W-:Y:S04]  /*10ad0*/  STS.U16 [R0+0xfe00], R26 ;  /* 0x00fe001a00007388 */ /* 0x000fe80000000400 */
[----:B------:R-:W-:Y:S04]  /*10ae0*/  STS.U16 [R0+0xff00], R14 ;  /* 0x00ff000e00007388 */ /* 0x000fe80000000400 */
[----:B------:R-:W-:Y:S06]  /*10af0*/  BAR.SYNC.DEFER_BLOCKING 0x0 ;  /* 0x0000000000007b1d */ /* 0x000fec0000010000 */
[----:B------:R-:W-:Y:S04]  /*10b00*/  STL [R1+0x1fa0], R0 ;  /* 0x001fa00001007387 */ /* 0x000fe80000100800 */
[----:B----4-:R-:W0:Y:S04]  /*10b10*/  LDSM.16.M88.4 R4, [R28] ;  /* 0x000000001c04783b */ /* 0x010e280000000200 */
[----:B------:R-:W1:Y:S04]  /*10b20*/  LDSM.16.M88.4 R24, [R28+0x8000] ;  /* 0x008000001c18783b */ /* 0x000e680000000200 */
[----:B------:R-:W2:Y:S04]  /*10b30*/  LDSM.16.M88.4 R20, [R28+0x4000] ;  /* 0x004000001c14783b */ /* 0x000ea80000000200 */
[----:B------:R-:W-:Y:S01]  /*10b40*/  LDSM.16.MT88.4 R16, [R3+0x10000] ;  /* 0x010000000310783b */ /* 0x000fe20000004200 */
[----:B0-----:R-:W-:-:S03]  /*10b50*/  IMAD.MOV.U32 R2, RZ, RZ, R4 ;  /* 0x000000ffff027224 */ /* 0x001fc600078e0004 */
[----:B------:R-:W-:Y:S01]  /*10b60*/  STL.64 [R1+0x18], R6 ;  /* 0x0000180601007387 */ /* 0x000fe20000100a00 */
[----:B------:R-:W-:-:S03]  /*10b70*/  MOV R0, R5 ;  /* 0x0000000500007202 */ /* 0x000fc60000000f00 */
[----:B------:R-:W0:Y:S04]  /*10b80*/  LDSM.16.M88.4 R4, [R28+0xc000] ;  /* 0x00c000001c04783b */ /* 0x000e280000000200 */
[----:B-1----:R-:W-:Y:S04]  /*10b90*/  STL.64 [R1+0x2990], R26 ;  /* 0x0029901a01007387 */ /* 0x002fe80000100a00 */
[----:B------:R-:W-:Y:S04]  /*10ba0*/  STL.64 [R1+0x2988], R24 ;  /* 0x0029881801007387 */ /* 0x000fe80000100a00 */
[----:B------:R-:W-:Y:S04]  /*10bb0*/  STL [R1+0x27fc], R28 ;  /* 0x0027fc1c01007387 */ /* 0x000fe80000100800 */
[----:B--2---:R-:W-:Y:S04]  /*10bc0*/  STL.64 [R1+0x8], R22 ;  /* 0x0000081601007387 */ /* 0x004fe80000100a00 */
[----:B------:R-:W1:Y:S04]  /*10bd0*/  LDSM.16.MT88.4 R8, [R29+0x10400] ;  /* 0x010400001d08783b */ /* 0x000e680000004200 */
[----:B------:R-:W-:Y:S04]  /*10be0*/  LDSM.16.MT88.4 R12, [R29+0x10000] ;  /* 0x010000001d0c783b */ /* 0x000fe80000004200 */
[----:B0-----:R-:W-:Y:S04]  /*10bf0*/  STL.64 [R1+0x20], R4 ;  /* 0x0000200401007387 */ /* 0x001fe80000100a00 */
[----:B------:R-:W-:Y:S04]  /*10c00*/  STL.64 [R1+0x28], R6 ;  /* 0x0000280601007387 */ /* 0x000fe80000100a00 */
[----:B------:R-:W0:Y:S04]  /*10c10*/  LDSM.16.MT88.4 R4, [R3+0x10400] ;  /* 0x010400000304783b */ /* 0x000e280000004200 */
[----:B------:R-:W-:Y:S04]  /*10c20*/  STL.64 [R1+0x2980], R18 ;  /* 0x0029801201007387 */ /* 0x000fe80000100a00 */
[----:B------:R2:W-:Y:S04]  /*10c30*/  STL.64 [R1+0x2978], R16 ;  /* 0x0029781001007387 */ /* 0x0005e80000100a00 */
[----:B--2---:R-:W2:Y:S04]  /*10c40*/  LDL.LU.64 R16, [R1+0x20] ;  /* 0x0000200001107983 */ /* 0x004ea80000300a00 */
[----:B-1----:R-:W-:Y:S04]  /*10c50*/  STL.64 [R1+0x2950], R10 ;  /* 0x0029500a01007387 */ /* 0x002fe80000100a00 */
[----:B------:R-:W-:Y:S04]  /*10c60*/  STL.64 [R1+0x2948], R8 ;  /* 0x0029480801007387 */ /* 0x000fe80000100a00 */
[----:B------:R-:W-:Y:S04]  /*10c70*/  STL [R1+0x2960], R3 ;  /* 0x0029600301007387 */ /* 0x000fe80000100800 */
[----:B0-----:R-:W-:Y:S04]  /*10c80*/  STL [R1+0x2908], R6 ;  /* 0x0029080601007387 */ /* 0x001fe80000100800 */
[----:B------:R-:W-:Y:S04]  /*10c90*/  STL [R1+0x2904], R7 ;  /* 0x0029040701007387 */ /* 0x000fe80000100800 */
[----:B------:R0:W-:Y:S02]  /*10ca0*/  STL.64 [R1+0x2970], R4 ;  /* 0x0029700401007387 */ /* 0x0001e40000100a00 */
[----:B0-----:R-:W-:Y:S01]  /*10cb0*/  MOV R4, R2 ;  /* 0x0000000200047202 */ /* 0x001fe20000000f00 */
[----:B------:R-:W-:-:S07]  /*10cc0*/  IMAD.MOV.U32 R5, RZ, RZ, R0 ;  /* 0x000000ffff057224 */ /* 0x000fce00078e0000 */
[----:B------:R-:W-:Y:S11]  /*10cd0*/  HMMA.16816.F32 R24, R12, R4, RZ ;  /* 0x000000040c18723c */ /* 0x000ff600000018ff */
[----:B------:R-:W-:Y:S11]  /*10ce0*/  @!UPT UIADD3 URZ, URZ, URZ, URZ ;  /* 0x0000003f3f3ff290 */ /* 0x000ff6000fffe03f */
[----:B------:R-:W-:Y:S02]  /*10cf0*/  @!UPT UIADD3 URZ, URZ, URZ, URZ ;  /* 0x0000003f3f3ff290 */ /* 0x000fe4000fffe03f */
[----:B------:R-:W-:Y:S01]  /*10d00*/  IMAD.MOV.U32 R9, RZ, RZ, R26 ;  /* 0x000000ffff097224 */ /* 0x000fe200078e001a */
[----:B------:R-:W-:Y:S02]  /*10d10*/  MOV R8, R27 ;  /* 0x0000001b00087202 */ /* 0x000fe40000000f00 */
[----:B------:R-:W-:Y:S01]  /*10d20*/  MOV R11, R24 ;  /* 0x00000018000b7202 */ /* 0x000fe20000000f00 */
[----:B------:R-:W3:Y:S01]  /*10d30*/  LDL.LU.64 R26, [R1+0x2990] ;  /* 0x00299000011a7983 */ /* 0x000ee20000300a00 */
[----:B------:R-:W-:-:S03]  /*10d40*/  MOV R10, R25 ;  /* 0x00000019000a7202 */ /* 0x000fc60000000f00 */
[----:B------:R-:W4:Y:S04]  /*10d50*/  LDL.LU.64 R24, [R1+0x2988] ;  /* 0x0029880001187983 */ /* 0x000f280000300a00 */
[----:B------:R-:W-:Y:S04]  /*10d60*/  STL [R1+0x2968], R8 ;  /* 0x0029680801007387 */ /* 0x000fe80000100800 */
[----:B------:R-:W-:Y:S04]  /*10d70*/  STL [R1+0x2964], R9 ;  /* 0x0029640901007387 */ /* 0x000fe80000100800 */
[----:B------:R-:W-:Y:S04]  /*10d80*/  STL [R1+0x295c], R10 ;  /* 0x00295c0a01007387 */ /* 0x000fe80000100800 */
[----:B------:R0:W-:Y:S02]  /*10d90*/  STL [R1+0x2958], R11 ;  /* 0x0029580b01007387 */ /* 0x0001e40000100800 */
[C---:B0-----:R-:W-:Y:S11]  /*10da0*/  HMMA.16816.F32 R8, R12.reuse, R20, RZ ;  /* 0x000000140c08723c */ /* 0x041ff600000018ff */
[----:B------:R-:W-:Y:S11]  /*10db0*/  @!UPT UIADD3 URZ, URZ, URZ, URZ ;  /* 0x0000003f3f3ff290 */ /* 0x000ff6000fffe03f */
[----:B------:R-:W-:Y:S01]  /*10dc0*/  @!UPT UIADD3 URZ, URZ, URZ, URZ ;  /* 0x0000003f3f3ff290 */ /* 0x000fe2000fffe03f */
[----:B------:R-:W-:Y:S04]  /*10dd0*/  STL.64 [R1+0x60], R8 ;  /* 0x0000600801007387 */ /* 0x000fe80000100a00 */
[----:B------:R4:W-:Y:S04]  /*10de0*/  STL.64 [R1+0x68], R10 ;  /* 0x0000680a01007387 */ /* 0x0009e80000100a00 */
[----:B------:R-:W5:Y:S01]  /*10df0*/  LDL.LU.64 R18, [R1+0x2980] ;  /* 0x0029800001127983 */ /* 0x000f620000300a00 */
[C---:B----4-:R-:W-:Y:S08]  /*10e00*/  HMMA.16816.F32 R8, R12.reuse, R24, RZ ;  /* 0x000000180c08723c */ /* 0x050ff000000018ff */
[----:B--2---:R-:W-:Y:S11]  /*10e10*/  HMMA.16816.F32 R12, R12, R16, RZ ;  /* 0x000000100c0c723c */ /* 0x004ff600000018ff */
[----:B------:R-:W-:Y:S05]  /*10e20*/  @!UPT UIADD3 URZ, URZ, URZ, URZ ;  /* 0x0000003f3f3ff290 */ /* 0x000fea000fffe03f */
[----:B------:R-:W-:Y:S02]  /*10e30*/  MOV R23, R8 ;  /* 0x0000000800177202 */ /* 0x000fe40000000f00 */
[----:B------:R-:W-:Y:S01]  /*10e40*/  MOV R22, R9 ;  /* 0x0000000900167202 */ /* 0x000fe20000000f00 */
[----:B------:R-:W-:Y:S01]  /*10e50*/  IMAD.MOV.U32 R9, RZ, RZ, R17 ;  /* 0x000000ffff097224 */ /* 0x000fe200078e0011 */
[----:B------:R-:W-:Y:S02]  /*10e60*/  MOV R8, R16 ;  /* 0x0000001000087202 */ /* 0x000fe40000000f00 */
[----:B------:R-:W5:Y:S01]  /*10e70*/  LDL.LU.64 R16, [R1+0x2978] ;  /* 0x0029780001107983 */ /* 0x000f620000300a00 */
[----:B------:R-:W-:Y:S01]  /*10e80*/  MOV R2, R20 ;  /* 0x0000001400027202 */ /* 0x000fe20000000f00 */
[----:B------:R-:W-:Y:S01]  /*10e90*/  IMAD.MOV.U32 R0, RZ, RZ, R21 ;  /* 0x000000ffff007224 */ /* 0x000fe200078e0015 */
[----:B------:R-:W-:Y:S01]  /*10ea0*/  MOV R3, R12 ;  /* 0x0000000c00037202 */ /* 0x000fe20000000f00 */
[----:B------:R-:W-:Y:S01]  /*10eb0*/  IMAD.MOV.U32 R21, RZ, RZ, R10 ;  /* 0x000000ffff157224 */ /* 0x000fe200078e000a */
[----:B------:R-:W-:Y:S01]  /*10ec0*/  MOV R10, R13 ;  /* 0x0000000d000a7202 */ /* 0x000fe20000000f00 */
[----:B------:R-:W-:Y:S01]  /*10ed0*/  IMAD.MOV.U32 R13, RZ, RZ, R0 ;  /* 0x000000ffff0d7224 */ /* 0x000fe200078e0000 */
[----:B------:R-:W-:-:S02]  /*10ee0*/  MOV R12, R2 ;  /* 0x00000002000c7202 */ /* 0x000fc40000000f00 */
[----:B------:R-:W-:Y:S01]  /*10ef0*/  MOV R20, R11 ;  /* 0x0000000b00147202 */ /* 0x000fe20000000f00 */
[----:B------:R-:W-:Y:S01]  /*10f00*/  IMAD.MOV.U32 R11, RZ, RZ, R14 ;  /* 0x000000ffff0b7224 */ /* 0x000fe200078e000e */
[----:B------:R-:W-:Y:S01]  /*10f10*/  MOV R28, R15 ;  /* 0x0000000f001c7202 */ /* 0x000fe20000000f00 */
[C---:B-----5:R-:W-:Y:S08]  /*10f20*/  HMMA.16816.F32 R4, R16.reuse, R4, RZ ;  /* 0x000000041004723c */ /* 0x060ff000000018ff */
[C---:B------:R-:W-:Y:S11]  /*10f30*/  HMMA.16816.F32 R12, R16.reuse, R12, RZ ;  /* 0x0000000c100c723c */ /* 0x040ff600000018ff */
[----:B------:R-:W-:Y:S04]  /*10f40*/  @!UPT UIADD3 URZ, URZ, URZ, URZ ;  /* 0x0000003f3f3ff290 */ /* 0x000fe8000fffe03f */
[----:B------:R0:W-:Y:S04]  /*10f50*/  STL.64 [R1+0x30], R4 ;  /* 0x0000300401007387 */ /* 0x0001e80000100a00 */
[----:B------:R1:W-:Y:S04]  /*10f60*/  STL.64 [R1+0x38], R6 ;  /* 0x0000380601007387 */ /* 0x0003e80000100a00 */
[----:B0-----:R-:W2:Y:S01]  /*10f70*/  LDL.LU.64 R4, [R1+0x2970] ;  /* 0x0029700001047983 */ /* 0x001ea20000300a00 */
[----:B-1----:R-:W-:Y:S02]  /*10f80*/  MOV R6, R12 ;  /* 0x0000000c00067202 */ /* 0x002fe40000000f00 */
[----:B------:R-:W-:Y:S01]  /*10f90*/  MOV R7, R13 ;  /* 0x0000000d00077202 */ /* 0x000fe20000000f00 */
[----:B------:R-:W-:Y:S04]  /*10fa0*/  STL.64 [R1+0x88], R14 ;  /* 0x0000880e01007387 */ /* 0x000fe80000100a00 */
[----:B------:R0:W-:Y:S04]  /*10fb0*/  STL.64 [R1+0x2918], R6 ;  /* 0x0029180601007387 */ /* 0x0001e80000100a00 */
[----:B0-----:R-:W4:Y:S01]  /*10fc0*/  LDL R7, [R1+0xddc] ;  /* 0x000ddc0001077983 */ /* 0x001f220000100800 */
[----:B------:R-:W-:Y:S11]  /*10fd0*/  HMMA.16816.F32 R12, R16, R24, RZ ;  /* 0x00000018100c723c */ /* 0x000ff600000018ff */
[----:B------:R-:W-:Y:S11]  /*10fe0*/  @!UPT UIADD3 URZ, URZ, URZ, URZ ;  /* 0x0000003f3f3ff290 */ /* 0x000ff6000fffe03f */
[----:B------:R-:W-:Y:S02]  /*10ff0*/  @!UPT UIADD3 URZ, URZ, URZ, URZ ;  /* 0x0000003f3f3ff290 */ /* 0x000fe4000fffe03f */
[----:B------:R-:W-:Y:S01]  /*11000*/  IMAD.MOV.U32 R2, RZ, RZ, R14 ;  /* 0x000000ffff027224 */ /* 0x000fe200078e000e */
[----:B------:R-:W-:Y:S01]  /*11010*/  MOV R0, R15 ;  /* 0x0000000f00007202 */ /* 0x000fe20000000f00 */
[----:B--2---:R-:W-:Y:S04]  /*11020*/  STL.64 [R1+0x2910], R4 ;  /* 0x0029100401007387 */ /* 0x004fe80000100a00 */
[----:B------:R-:W-:Y:S04]  /*11030*/  STL.64 [R1+0x90], R12 ;  /* 0x0000900c01007387 */ /* 0x000fe80000100a00 */
[----:B------:R-:W0:Y:S04]  /*11040*/  LDSM.16.MT88.4 R12, [R29+0x10800] ;  /* 0x010800001d0c783b */ /* 0x000e280000004200 */
[----:B---3--:R-:W-:Y:S04]  /*11050*/  STL.64 [R1+0x2930], R26 ;  /* 0x0029301a01007387 */ /* 0x008fe80000100a00 */
[----:B----4-:R-:W1:Y:S04]  /*11060*/  LDSM.16.M88.4 R24, [R7] ;  /* 0x000000000718783b */ /* 0x010e680000000200 */
[----:B------:R-:W-:Y:S04]  /*11070*/  STL [R1+0x28cc], R29 ;  /* 0x0028cc1d01007387 */ /* 0x000fe80000100800 */
[----:B0-----:R-:W-:Y:S04]  /*11080*/  STL.64 [R1+0x28b0], R14 ;  /* 0x0028b00e01007387 */ /* 0x001fe80000100a00 */
[----:B------:R0:W-:Y:S02]  /*11090*/  STL.64 [R1+0x28a8], R12 ;  /* 0x0028a80c01007387 */ /* 0x0001e40000100a00 */
[----:B0-----:R-:W-:Y:S01]  /*110a0*/  MOV R12, R8 ;  /* 0x00000008000c7202 */ /* 0x001fe20000000f00 */
[----:B------:R-:W-:Y:S01]  /*110b0*/  IMAD.MOV.U32 R13, RZ, RZ, R9 ;  /* 0x000000ffff0d7224 */ /* 0x000fe200078e0009 */
[----:B------:R-:W2:Y:S04]  /*110c0*/  LDL.LU R8, [R1+0x2968] ;  /* 0x0029680001087983 */ /* 0x000ea80000300800 */
[----:B------:R-:W3:Y:S04]  /*110d0*/  LDL.LU R9, [R1+0x2964] ;  /* 0x0029640001097983 */ /* 0x000ee80000300800 */
[----:B------:R-:W4:Y:S04]  /*110e0*/  LDL.LU R14, [R1+0x28] ;  /* 0x00002800010e7983 */ /* 0x000f280000300800 */
[----:B------:R-:W4:Y:S04]  /*110f0*/  LDL.LU R15, [R1+0x2c] ;  /* 0x00002c00010f7983 */ /* 0x000f280000300800 */
[----:B-1----:R-:W-:Y:S04]  /*11100*/  STL.64 [R1+0xd0], R24 ;  /* 0x0000d01801007387 */ /* 0x002fe80000100a00 */
[----:B------:R-:W-:Y:S04]  /*11110*/  STL.64 [R1+0xd8], R26 ;  /* 0x0000d81a01007387 */ /* 0x000fe80000100a00 */
[----:B------:R-:W0:Y:S04]  /*11120*/  LDSM.16.M88.4 R24, [R7+0x4000] ;  /* 0x004000000718783b */ /* 0x000e280000000200 */
[----:B0-----:R-:W-:Y:S04]  /*11130*/  STL.64 [R1+0xe0], R24 ;  /* 0x0000e01801007387 */ /* 0x001fe80000100a00 */
[----:B------:R-:W-:Y:S04]  /*11140*/  STL.64 [R1+0xe8], R26 ;  /* 0x0000e81a01007387 */ /* 0x000fe80000100a00 */
[----:B------:R-:W0:Y:S04]  /*11150*/  LDSM.16.M88.4 R24, [R7+0x8000] ;  /* 0x008000000718783b */ /* 0x000e280000000200 */
[----:B------:R-:W1:Y:S04]  /*11160*/  LDSM.16.M88.4 R4, [R7+0xc000] ;  /* 0x00c000000704783b */ /* 0x000e680000000200 */
[----:B0-----:R0:W-:Y:S04]  /*11170*/  STL.64 [R1+0xf0], R24 ;  /* 0x0000f01801007387 */ /* 0x0011e80000100a00 */
[----:B------:R5:W-:Y:S04]  /*11180*/  STL.64 [R1+0xf8], R26 ;  /* 0x0000f81a01007387 */ /* 0x000be80000100a00 */
[----:B0-----:R-:W2:Y:S04]  /*11190*/  LDL.LU R24, [R1+0x60] ;  /* 0x0000600001187983 */ /* 0x001ea80000300800 */
[----:B-1----:R0:W-:Y:S04]  /*111a0*/  STL.64 [R1+0x110], R4 ;  /* 0x0001100401007387 */ /* 0x0021e80000100a00 */
[----:B------:R1:W-:Y:S04]  /*111b0*/  STL.64 [R1+0x118], R6 ;  /* 0x0001180601007387 */ /* 0x0003e80000100a00 */
[----:B------:R-:W2:Y:S04]  /*111c0*/  LDL.LU R25, [R1+0x64] ;  /* 0x0000640001197983 */ /* 0x000ea80000300800 */
[----:B-----5:R-:W5:Y:S04]  /*111d0*/  LDL.LU R26, [R1+0x68] ;  /* 0x00006800011a7983 */ /* 0x020f680000300800 */
[----:B------:R-:W5:Y:S01]  /*111e0*/  LDL.LU R27, [R1+0x6c] ;  /* 0x00006c00011b7983 */ /* 0x000f620000300800 */
[----:B0-----:R-:W-:Y:S01]  /*111f0*/  MOV R4, R3 ;  /* 0x0000000300047202 */ /* 0x001fe20000000f00 */
[----:B-1----:R-:W-:Y:S01]  /*11200*/  IMAD.MOV.U32 R6, RZ, RZ, R11 ;  /* 0x000000ffff067224 */ /* 0x002fe200078e000b */
[----:B------:R-:W-:-:S02]  /*11210*/  MOV R5, R10 ;  /* 0x0000000a00057202 */ /* 0x000fc40000000f00 */
[----:B------:R-:W-:Y:S01]  /*11220*/  MOV R7, R28 ;  /* 0x0000001c00077202 */ /* 0x000fe20000000f00 */
[----:B-----5:R0:W-:Y:S04]  /*11230*/  STL.64 [R1+0x2940], R26 ;  /* 0x0029401a01007387 */ /* 0x0201e80000100a00 */
[----:B--2---:R-:W-:Y:S04]  /*11240*/  STL.64 [R1+0x2938], R24 ;  /* 0x0029381801007387 */ /* 0x004fe80000100a00 */
[----:B0-----:R-:W2:Y:S04]  /*11250*/  LDL.LU.64 R26, [R1+0x18] ;  /* 0x00001800011a7983 */ /* 0x001ea80000300a00 */
[----:B------:R-:W5:Y:S04]  /*11260*/  LDL.LU R3, [R1+0x2960] ;  /* 0x0029600001037983 */ /* 0x000f680000300800 */
[----:B------:R-:W2:Y:S04]  /*11270*/  LDL.LU R10, [R1+0x295c] ;  /* 0x00295c00010a7983 */ /* 0x000ea80000300800 */
[----:B------:R-:W2:Y:S04]  /*11280*/  LDL.LU R11, [R1+0x2958] ;  /* 0x00295800010b7983 */ /* 0x000ea80000300800 */
[----:B------:R0:W-:Y:S04]  /*11290*/  STL.64 [R1+0x2928], R6 ;  /* 0x0029280601007387 */ /* 0x0001e80000100a00 */
[----:B------:R1:W-:Y:S01]  /*112a0*/  STL.64 [R1+0x2920], R4 ;  /* 0x0029200401007387 */ /* 0x0003e20000100a00 */
[----:B0-----:R-:W-:-:S02]  /*112b0*/  MOV R6, R21 ;  /* 0x0000001500067202 */ /* 0x001fc40000000f00 */
[----:B------:R-:W-:Y:S02]  /*112c0*/  MOV R7, R20 ;  /* 0x0000001400077202 */ /* 0x000fe40000000f00 */
[----:B-1----:R-:W-:Y:S01]  /*112d0*/  MOV R4, R23 ;  /* 0x0000001700047202 */ /* 0x002fe20000000f00 */
[----:B------:R-:W-:Y:S02]  /*112e0*/  IMAD.MOV.U32 R5, RZ, RZ, R22 ;  /* 0x000000ffff057224 */ /* 0x000fe400078e0016 */
[----:B-----5:R-:W0:Y:S04]  /*112f0*/  LDSM.16.MT88.4 R20, [R3+0x10800] ;  /* 0x010800000314783b */ /* 0x020e280000004200 */
[----:B------:R-:W-:Y:S04]  /*11300*/  STL [R1+0x28c8], R3 ;  /* 0x0028c80301007387 */ /* 0x000fe80000100800 */
[----:B0-----:R2:W-:Y:S04]  /*11310*/  STL [R1+0x285c], R20 ;  /* 0x00285c1401007387 */ /* 0x0015e80000100800 */
[----:B------:R0:W-:Y:S04]  /*11320*/  STL [R1+0x2858], R21 ;  /* 0x0028581501007387 */ /* 0x0001e80000100800 */
[----:B------:R3:W-:Y:S01]  /*11330*/  STL [R1+0x2854], R22 ;  /* 0x0028541601007387 */ /* 0x0007e20000100800 */
[----:B--2---:R-:W-:-:S03]  /*11340*/  IMAD.MOV.U32 R20, RZ, RZ, R11 ;  /* 0x000000ffff147224 */ /* 0x004fc600078e000b */
[----:B------:R1:W-:Y:S01]  /*11350*/  STL [R1+0x2850], R23 ;  /* 0x0028501701007387 */ /* 0x0003e20000100800 */
[----:B0-----:R-:W-:Y:S02]  /*11360*/  MOV R21, R10 ;  /* 0x0000000a00157202 */ /* 0x001fe40000000f00 */
[----:B---3--:R-:W-:Y:S01]  /*11370*/  MOV R22, R9 ;  /* 0x0000000900167202 */ /* 0x008fe20000000f00 */
[----:B-1----:R-:W-:Y:S02]  /*11380*/  IMAD.MOV.U32 R23, RZ, RZ, R8 ;  /* 0x000000ffff177224 */ /* 0x002fe400078e0008 */
[----:B------:R-:W-:Y:S11]  /*11390*/  HMMA.16816.F32 R8, R16, R12, RZ ;  /* 0x0000000c1008723c */ /* 0x000ff600000018ff */
[----:B------:R-:W-:Y:S11]  /*113a0*/  @!UPT UIADD3 URZ, URZ, URZ, URZ ;  /* 0x0000003f3f3ff290 */ /* 0x000ff6000fffe03f */
[----:B------:R-:W-:Y:S02]  /*113b0*/  @!UPT UIADD3 URZ, URZ, URZ, URZ ;  /* 0x0000003f3f3ff290 */ /* 0x000fe4000fffe03f */
[----:B------:R-:W-:Y:S01]  /*113c0*/  IMAD.MOV.U32 R17, RZ, RZ, R10 ;  /* 0x000000ffff117224 */ /* 0x000fe200078e000a */
[----:B------:R-:W-:Y:S02]  /*113d0*/  MOV R16, R11 ;  /* 0x0000000b00107202 */ /* 0x000fe40000000f00 */
[----:B------:R-:W-:Y:S01]  /*113e0*/  MOV R19, R8 ;  /* 0x0000000800137202 */ /* 0x000fe20000000f00 */
[----:B------:R-:W2:Y:S01]  /*113f0*/  LDL.LU.64 R10, [R1+0x2950] ;  /* 0x00295000010a7983 */ /* 0x000ea20000300a00 */
[----:B------:R-:W-:-:S03]  /*11400*/  MOV R18, R9 ;  /* 0x0000000900127202 */ /* 0x000fc60000000f00 */
[----:B------:R-:W2:Y:S04]  /*11410*/  LDL.LU.64 R8, [R1+0x2948] ;  /* 0x0029480001087983 */ /* 0x000ea80000300a00 */
[----:B------:R0:W-:Y:S04]  /*11420*/  STL.64 [R1+0x28d8], R18 ;  /* 0x0028d81201007387 */ /* 0x0001e80000100a00 */
[----:B------:R1:W-:Y:S04]  /*11430*/  STL.64 [R1+0x28d0], R16 ;  /* 0x0028d01001007387 */ /* 0x0003e80000100a00 */
[----:B0-----:R-:W3:Y:S04]  /*11440*/  LDL.LU R18, [R1+0x8] ;  /* 0x0000080001127983 */ /* 0x001ee80000300800 */
[----:B------:R-:W3:Y:S01]  /*11450*/  LDL.LU R19, [R1+0xc] ;  /* 0x00000c0001137983 */ /* 0x000ee20000300800 */
[----:B-1----:R-:W-:Y:S01]  /*11460*/  MOV R17, R26 ;  /* 0x0000001a00117202 */ /* 0x002fe20000000f00 */
[----:B------:R-:W-:Y:S01]  /*11470*/  IMAD.MOV.U32 R16, RZ, RZ, R27 ;  /* 0x000000ffff107224 */ /* 0x000fe200078e001b */
[C---:B--2---:R-:W-:Y:S01]  /*11480*/  HMMA.16816.F32 R20, R8.reuse, R26, R20 ;  /* 0x0000001a0814723c */ /* 0x044fe20000001814 */
[----:B------:R-:W3:Y:S04]  /*11490*/  LDL.LU.64 R26, [R1+0x2940] ;  /* 0x00294000011a7983 */ /* 0x000ee80000300a00 */
[----:B------:R-:W3:Y:S11]  /*114a0*/  LDL.LU.64 R24, [R1+0x2938] ;  /* 0x0029380001187983 */ /* 0x000ef60000300a00 */
[----:B------:R-:W-:Y:S07]  /*114b0*/  @!UPT UIADD3 URZ, URZ, URZ, URZ ;  /* 0x0000003f3f3ff290 */ /* 0x000fee000fffe03f */
[----:B------:R-:W-:Y:S01]  /*114c0*/  STL [R1+0xb0], R20 ;  /* 0x0000b01401007387 */ /* 0x000fe20000100800 */
[C---:B---3--:R-:W-:Y:S11]  /*114d0*/  HMMA.16816.F32 R24, R8.reuse, R18, R24 ;  /* 0x000000120818723c */ /* 0x048ff60000001818 */
[----:B------:R-:W-:Y:S11]  /*114e0*/  @!UPT UIADD3 URZ, URZ, URZ, URZ ;  /* 0x0000003f3f3ff290 */ /* 0x000ff6000fffe03f */
[----:B------:R-:W-:Y:S01]  /*114f0*/  @!UPT UIADD3 URZ, URZ, URZ, URZ ;  /* 0x0000003f3f3ff290 */ /* 0x000fe2000fffe03f */
[----:B------:R-:W-:Y:S01]  /*11500*/  STL.64 [R1+0x70], R24 ;  /* 0x0000701801007387 */ /* 0x000fe20000100a00 */
[----:B------:R-:W-:Y:S02]  /*11510*/  MOV R13, R26 ;  /* 0x0000001a000d7202 */ /* 0x000fe40000000f00 */
[----:B------:R-:W-:Y:S02]  /*11520*/  MOV R12, R27 ;  /* 0x0000001b000c7202 */ /* 0x000fe40000000f00 */
[----:B------:R-:W2:Y:S01]  /*11530*/  LDL.LU.64 R26, [R1+0x2930] ;  /* 0x00293000011a7983 */ /* 0x000ea20000300a00 */
[----:B------:R-:W-:Y:S02]  /*11540*/  MOV R29, R21 ;  /* 0x00000015001d7202 */ /* 0x000fe40000000f00 */
[----:B------:R-:W-:Y:S01]  /*11550*/  MOV R3, R22 ;  /* 0x0000001600037202 */ /* 0x000fe20000000f00 */
[----:B------:R-:W-:Y:S01]  /*11560*/  STL.64 [R1+0x28f0], R18 ;  /* 0x0028f01201007387 */ /* 0x000fe20000100a00 */
[----:B--2---:R-:W-:Y:S11]  /*11570*/  HMMA.16816.F32 R4, R8, R26, R4 ;  /* 0x0000001a0804723c */ /* 0x004ff60000001804 */
[----:B------:R-:W-:Y:S11]  /*11580*/  @!UPT UIADD3 URZ, URZ, URZ, URZ ;  /* 0x0000003f3f3ff290 */ /* 0x000ff6000fffe03f */
[----:B------:R-:W-:Y:S01]  /*11590*/  @!UPT UIADD3 URZ, URZ, URZ, URZ ;  /* 0x0000003f3f3ff290 */ /* 0x000fe2000fffe03f */
[----:B------:R0:W-:Y:S01]  /*115a0*/  STL [R1+0xa0], R4 ;  /* 0x0000a00401007387 */ /* 0x0001e20000100800 */
[----:B------:R-:W-:Y:S01]  /*115b0*/  IMAD.MOV.U32 R22, RZ, RZ, R6 ;  /* 0x000000ffff167224 */ /* 0x000fe200078e0006 */
[----:B------:R-:W-:Y:S02]  /*115c0*/  MOV R21, R7 ;  /* 0x0000000700157202 */ /* 0x000fe40000000f00 */
[----:B------:R-:W-:Y:S01]  /*115d0*/  MOV R28, R5 ;  /* 0x00000005001c7202 */ /* 0x000fe20000000f00 */
[----:B------:R-:W4:Y:S04]  /*115e0*/  LDL.LU.64 R6, [R1+0x2928] ;  /* 0x0029280001067983 */ /* 0x000f280000300a00 */
[----:B0-----:R-:W4:Y:S01]  /*115f0*/  LDL.LU.64 R4, [R1+0x2920] ;  /* 0x0029200001047983 */ /* 0x001f220000300a00 */
[----:B------:R-:W-:-:S03]  /*11600*/  IMAD.MOV.U32 R20, RZ, RZ, R23 ;  /* 0x000000ffff147224 */ /* 0x000fc600078e0017 */
[----:B------:R-:W-:Y:S04]  /*11610*/  STL [R1+0x2900], R22 ;  /* 0x0029001601007387 */ /* 0x000fe80000100800 */
[----:B------:R0:W-:Y:S04]  /*11620*/  STL.64 [R1+0x28f8], R20 ;  /* 0x0028f81401007387 */ /* 0x0001e80000100a00 */
[----:B0-----:R-:W2:Y:S04]  /*11630*/  LDL.LU R20, [R1+0x30] ;  /* 0x0000300001147983 */ /* 0x001ea80000300800 */
[----:B------:R-:W2:Y:S04]  /*11640*/  LDL.LU R21, [R1+0x34] ;  /* 0x0000340001157983 */ /* 0x000ea80000300800 */
[----:B------:R-:W2:Y:S04]  /*11650*/  LDL.LU R22, [R1+0x38] ;  /* 0x0000380001167983 */ /* 0x000ea80000300800 */
[----:B------:R-:W2:Y:S01]  /*11660*/  LDL.LU R23, [R1+0x3c] ;  /* 0x00003c0001177983 */ /* 0x000ea20000300800 */
[----:B----4-:R-:W-:Y:S03]  /*11670*/  HMMA.16816.F32 R8, R8, R14, R4 ;  /* 0x0000000e0808723c */ /* 0x010fe60000001804 */
[----:B------:R-:W3:Y:S04]  /*11680*/  LDL.LU.64 R6, [R1+0x2918] ;  /* 0x0029180001067983 */ /* 0x000ee80000300a00 */
[----:B------:R-:W2:Y:S11]  /*11690*/  LDL.LU.64 R4, [R1+0x2910] ;  /* 0x0029100001047983 */ /* 0x000eb60000300a00 */
[----:B------:R-:W-:Y:S05]  /*116a0*/  @!UPT UIADD3 URZ, URZ, URZ, URZ ;  /* 0x0000003f3f3ff290 */ /* 0x000fea000fffe03f */
[----:B------:R-:W-:Y:S04]  /*116b0*/  STL.64 [R1+0x58], R10 ;  /* 0x0000580a01007387 */ /* 0x000fe80000100a00 */
[----:B------:R-:W-:Y:S04]  /*116c0*/  STL.64 [R1+0x28e8], R14 ;  /* 0x0028e80e01007387 */ /* 0x000fe80000100a00 */
[----:B------:R3:W-:Y:S02]  /*116d0*/  STL.64 [R1+0x28e0], R12 ;  /* 0x0028e00c01007387 */ /* 0x0007e40000100a00 */
[----:B---3--:R-:W-:-:S02]  /*116e0*/  MOV R12, R6 ;  /* 0x00000006000c7202 */ /* 0x008fc40000000f00 */
[----:B------:R-:W2:Y:S01]  /*116f0*/  LDL.LU R6, [R1+0x2908] ;  /* 0x0029080001067983 */ /* 0x000ea20000300800 */
[----:B------:R-:W-:-:S03]  /*11700*/  MOV R13, R7 ;  /* 0x00000007000d7202 */ /* 0x000fc60000000f00 */
[----:B------:R-:W2:Y:S01]  /*11710*/  LDL.LU R7, [R1+0x2904] ;  /* 0x0029040001077983 */ /* 0x000ea20000300800 */
[----:B------:R-:W-:Y:S01]  /*11720*/  IMAD.MOV.U32 R18, RZ, RZ, R17 ;  /* 0x000000ffff127224 */ /* 0x000fe200078e0011 */
[----:B------:R-:W-:Y:S02]  /*11730*/  MOV R19, R16 ;  /* 0x0000001000137202 */ /* 0x000fe40000000f00 */
[----:B------:R-:W3:Y:S01]  /*11740*/  LDL.LU R14, [R1+0x88] ;  /* 0x00008800010e7983 */ /* 0x000ee20000300800 */
[----:B------:R-:W-:Y:S01]  /*11750*/  MOV R24, R8 ;  /* 0x0000000800187202 */ /* 0x000fe20000000f00 */
[----:B------:R-:W-:Y:S02]  /*11760*/  IMAD.MOV.U32 R25, RZ, RZ, R9 ;  /* 0x000000ffff197224 */ /* 0x000fe400078e0009 */
[----:B------:R-:W3:Y:S04]  /*11770*/  LDL.LU R15, [R1+0x8c] ;  /* 0x00008c00010f7983 */ /* 0x000ee80000300800 */
[----:B------:R-:W4:Y:S04]  /*11780*/  LDL.LU R8, [R1+0x90] ;  /* 0x0000900001087983 */ /* 0x000f280000300800 */
[----:B------:R-:W4:Y:S01]  /*11790*/  LDL.LU R9, [R1+0x94] ;  /* 0x0000940001097983 */ /* 0x000f220000300800 */
[----:B--2---:R-:W-:Y:S03]  /*117a0*/  HMMA.16816.F32 R16, R4, R18, R20 ;  /* 0x000000120410723c */ /* 0x004fe60000001814 */
[----:B------:R-:W2:Y:S04]  /*117b0*/  LDL.LU R22, [R1+0x2900] ;  /* 0x0029000001167983 */ /* 0x000ea80000300800 */
[----:B------:R-:W5:Y:S11]  /*117c0*/  LDL.LU.64 R20, [R1+0x28f8] ;  /* 0x0028f80001147983 */ /* 0x000f760000300a00 */
[----:B------:R-:W-:Y:S05]  /*117d0*/  @!UPT UIADD3 URZ, URZ, URZ, URZ ;  /* 0x0000003f3f3ff290 */ /* 0x000fea000fffe03f */
[----:B------:R-:W-:Y:S04]  /*117e0*/  STL [R1+0x34], R17 ;  /* 0x0000341101007387 */ /* 0x000fe80000100800 */
[----:B------:R0:W-:Y:S04]  /*117f0*/  STL.64 [R1+0x38], R18 ;  /* 0x0000381201007387 */ /* 0x0001e80000100a00 */
[----:B0-----:R-:W3:Y:S01]  /*11800*/  LDL.LU.64 R18, [R1+0x28f0] ;  /* 0x0028f00001127983 */ /* 0x001ee20000300a00 */
[----:B------:R-:W-:Y:S01]  /*11810*/  IMAD.MOV.U32 R10, RZ, RZ, R2 ;  /* 0x000000ffff0a7224 */ /* 0x000fe200078e0002 */
[----:B------:R-:W-:-:S02]  /*11820*/  MOV R11, R0 ;  /* 0x00000000000b7202 */ /* 0x000fc40000000f00 */
[----:B------:R-:W-:-:S05]  /*11830*/  MOV R23, R16 ;  /* 0x0000001000177202 */ /* 0x000fca0000000f00 */
[C---:B----4-:R-:W-:Y:S07]  /*11840*/  HMMA.16816.F32 R8, R4.reuse, R26, R8 ;  /* 0x0000001a0408723c */ /* 0x050fee0000001808 */
[----:B------:R-:W-:Y:S01]  /*11850*/  IMAD.MOV.U32 R26, RZ, RZ, R3 ;  /* 0x000000ffff1a7224 */ /* 0x000fe200078e0003 */
[----:B--2---:R-:W-:Y:S04]  /*11860*/  STL.64 [R1+0x2898], R22 ;  /* 0x0028981601007387 */ /* 0x004fe80000100a00 */
[----:B-----5:R-:W-:Y:S01]  /*11870*/  STL [R1+0x2890], R21 ;  /* 0x0028901501007387 */ /* 0x020fe20000100800 */
[----:B---3--:R-:W-:Y:S03]  /*11880*/  HMMA.16816.F32 R16, R4, R18, R12 ;  /* 0x000000120410723c */ /* 0x008fe6000000180c */
[----:B------:R-:W2:Y:S04]  /*11890*/  LDL.LU.64 R14, [R1+0x28e8] ;  /* 0x0028e800010e7983 */ /* 0x000ea80000300a00 */
[----:B------:R-:W3:Y:S11]  /*118a0*/  LDL.LU.64 R12, [R1+0x28e0] ;  /* 0x0028e000010c7983 */ /* 0x000ef60000300a00 */
[----:B------:R-:W-:Y:S05]  /*118b0*/  @!UPT UIADD3 URZ, URZ, URZ, URZ ;  /* 0x0000003f3f3ff290 */ /* 0x000fea000fffe03f */
[----:B------:R-:W-:Y:S04]  /*118c0*/  STL.64 [R1+0x10], R16 ;  /* 0x0000101001007387 */ /* 0x000fe80000100a00 */
[----:B------:R0:W-:Y:S04]  /*118d0*/  STL.64 [R1+0x18], R18 ;  /* 0x0000181201007387 */ /* 0x0001e80000100a00 */
[----:B0-----:R-:W4:Y:S04]  /*118e0*/  LDL.LU.64 R18, [R1+0x28d8] ;  /* 0x0028d80001127983 */ /* 0x001f280000300a00 */
[----:B------:R-:W5:Y:S04]  /*118f0*/  LDL.LU.64 R16, [R1+0x28d0] ;  /* 0x0028d00001107983 */ /* 0x000f680000300a00 */
[----:B------:R-:W-:Y:S04]  /*11900*/  STL.64 [R1], R8 ;  /* 0x0000000801007387 */ /* 0x000fe80000100a00 */
[----:B------:R0:W-:Y:S04]  /*11910*/  STL.64 [R1+0x28a0], R24 ;  /* 0x0028a01801007387 */ /* 0x0001e80000100a00 */
[----:B0-----:R-:W2:Y:S01]  /*11920*/  LDL.LU R24, [R1+0xb0] ;  /* 0x0000b00001187983 */ /* 0x001ea20000300800 */
[----:B------:R-:W-:-:S03]  /*11930*/  MOV R25, R29 ;  /* 0x0000001d00197202 */ /* 0x000fc60000000f00 */
[----:B------:R-:W2:Y:S04]  /*11940*/  LDL.LU R29, [R1+0x28cc] ;  /* 0x0028cc00011d7983 */ /* 0x000ea80000300800 */
[----:B------:R-:W3:Y:S01]  /*11950*/  LDL.LU R3, [R1+0x28c8] ;  /* 0x0028c80001037983 */ /* 0x000ee20000300800 */
[----:B------:R-:W-:Y:S01]  /*11960*/  IMAD.MOV.U32 R2, RZ, RZ, R10 ;  /* 0x000000ffff027224 */ /* 0x000fe200078e000a */
[----:B------:R-:W-:Y:S02]  /*11970*/  MOV R0, R11 ;  /* 0x0000000b00007202 */ /* 0x000fe40000000f00 */
[----:B------:R-:W-:-:S05]  /*11980*/  MOV R27, R20 ;  /* 0x00000014001b7202 */ /* 0x000fca0000000f00 */
[----:B------:R5:W-:Y:S02]  /*11990*/  STL.64 [R1+0x28c0], R26 ;  /* 0x0028c01a01007387 */ /* 0x000be40000100a00 */
[----:B-----5:R-:W-:Y:S02]  /*119a0*/  MOV R26, R17 ;  /* 0x00000011001a7202 */ /* 0x020fe40000000f00 */
[----:B------:R-:W-:Y:S01]  /*119b0*/  MOV R27, R16 ;  /* 0x00000010001b7202 */ /* 0x000fe20000000f00 */
[----:B--2---:R-:W0:Y:S04]  /*119c0*/  LDSM.16.MT88.4 R8, [R29+0x10c00] ;  /* 0x010c00001d08783b */ /* 0x004e280000004200 */
[----:B------:R4:W-:Y:S04]  /*119d0*/  STL.64 [R1+0x28b8], R24 ;  /* 0x0028b81801007387 */ /* 0x0009e80000100a00 */
[----:B------:R-:W2:Y:S01]  /*119e0*/  LDL.LU.64 R20, [R1+0xd0] ;  /* 0x0000d00001147983 */ /* 0x000ea20000300a00 */
[----:B----4-:R-:W-:Y:S01]  /*119f0*/  MOV R24, R19 ;  /* 0x0000001300187202 */ /* 0x010fe20000000f00 */
[----:B------:R-:W-:-:S02]  /*11a00*/  IMAD.MOV.U32 R25, RZ, RZ, R18 ;  /* 0x000000ffff197224 */ /* 0x000fc400078e0012 */
[----:B---3--:R-:W1:Y:S04]  /*11a10*/  LDSM.16.MT88.4 R16, [R3+0x10c00] ;  /* 0x010c00000310783b */ /* 0x008e680000004200 */
[----:B------:R-:W-:Y:S04]  /*11a20*/  STL [R1+0x2860], R2 ;  /* 0x0028600201007387 */ /* 0x000fe80000100800 */
[----:B0-----:R-:W-:Y:S04]  /*11a30*/  STL [R1+0x280c], R8 ;  /* 0x00280c0801007387 */ /* 0x001fe80000100800 */
[----:B------:R-:W-:Y:S04]  /*11a40*/  STL [R1+0x2808], R29 ;  /* 0x0028081d01007387 */ /* 0x000fe80000100800 */
[----:B------:R0:W-:Y:S04]  /*11a50*/  STL [R1+0x2804], R9 ;  /* 0x0028040901007387 */ /* 0x0001e80000100800 */
[----:B------:R-:W-:Y:S04]  /*11a60*/  STL [R1+0x2800], R10 ;  /* 0x0028000a01007387 */ /* 0x000fe80000100800 */
[----:B------:R-:W-:Y:S04]  /*11a70*/  STL [R1+0x27f8], R11 ;  /* 0x0027f80b01007387 */ /* 0x000fe80000100800 */
[----:B0-----:R-:W3:Y:S04]  /*11a80*/  LDL.LU.64 R8, [R1+0xe0] ;  /* 0x0000e00001087983 */ /* 0x001ee80000300a00 */
[----:B------:R-:W-:Y:S04]  /*11a90*/  STL [R1+0x2810], R3 ;  /* 0x0028100301007387 */ /* 0x000fe80000100800 */
[----:B-1----:R-:W-:Y:S04]  /*11aa0*/  STL.64 [R1+0x27b8], R18 ;  /* 0x0027b81201007387 */ /* 0x002fe80000100a00 */
[----:B------:R0:W-:Y:S04]  /*11ab0*/  STL.64 [R1+0x27b0], R16 ;  /* 0x0027b01001007387 */ /* 0x0001e80000100a00 */
[----:B0-----:R-:W4:Y:S04]  /*11ac0*/  LDL.LU.64 R16, [R1+0x110] ;  /* 0x0001100001107983 */ /* 0x001f280000300a00 */
[----:B------:R-:W5:Y:S04]  /*11ad0*/  LDL.LU.64 R18, [R1+0x118] ;  /* 0x0001180001127983 */ /* 0x000f680000300a00 */
[----:B-----5:R0:W-:Y:S04]  /*11ae0*/  STL [R1+0x27c4], R18 ;  /* 0x0027c41201007387 */ /* 0x0201e80000100800 */
[----:B------:R1:W-:Y:S01]  /*11af0*/  STL [R1+0x27c0], R19 ;  /* 0x0027c01301007387 */ /* 0x0003e20000100800 */
[----:B0-----:R-:W-:Y:S01]  /*11b00*/  IMAD.MOV.U32 R18, RZ, RZ, R13 ;  /* 0x000000ffff127224 */ /* 0x001fe200078e000d */
[----:B-1----:R-:W-:-:S02]  /*11b10*/  MOV R19, R12 ;  /* 0x0000000c00137202 */ /* 0x002fc40000000f00 */
[----:B------:R-:W-:Y:S01]  /*11b20*/  HMMA.16816.F32 R12, R4, R14, R24 ;  /* 0x0000000e040c723c */ /* 0x000fe20000001818 */
[----:B----4-:R0:W-:Y:S04]  /*11b30*/  STL.64 [R1+0x2888], R16 ;  /* 0x0028881001007387 */ /* 0x0101e80000100a00 */
[----:B0-----:R-:W3:Y:S04]  /*11b40*/  LDL.LU R16, [R1+0x70] ;  /* 0x0000700001107983 */ /* 0x001ee80000300800 */
[----:B------:R-:W3:Y:S04]  /*11b50*/  LDL.LU R17, [R1+0x74] ;  /* 0x0000740001117983 */ /* 0x000ee80000300800 */
[----:B------:R-:W4:Y:S11]  /*11b60*/  LDL.LU.64 R26, [R1+0x28c0] ;  /* 0x0028c000011a7983 */ /* 0x000f360000300a00 */
[----:B------:R-:W-:Y:S01]  /*11b70*/  MOV R5, R14 ;  /* 0x0000000e00057202 */ /* 0x000fe20000000f00 */
[----:B------:R-:W4:Y:S01]  /*11b80*/  LDL.LU.64 R24, [R1+0x28b8] ;  /* 0x0028b80001187983 */ /* 0x000f220000300a00 */
[----:B------:R-:W-:Y:S01]  /*11b90*/  MOV R4, R15 ;  /* 0x0000000f00047202 */ /* 0x000fe20000000f00 */
[----:B------:R-:W-:Y:S01]  /*11ba0*/  IMAD.MOV.U32 R6, RZ, RZ, R13 ;  /* 0x000000ffff067224 */ /* 0x000fe200078e000d */
[----:B------:R-:W-:Y:S01]  /*11bb0*/  MOV R7, R12 ;  /* 0x0000000c00077202 */ /* 0x000fe20000000f00 */
[----:B------:R-:W4:Y:S04]  /*11bc0*/  LDL.LU.64 R14, [R1+0x28b0] ;  /* 0x0028b000010e7983 */ /* 0x000f280000300a00 */
[----:B------:R-:W4:Y:S04]  /*11bd0*/  LDL.LU.64 R12, [R1+0x28a8] ;  /* 0x0028a800010c7983 */ /* 0x000f280000300a00 */
[----:B------:R-:W-:Y:S04]  /*11be0*/  STL [R1+0x2814], R7 ;  /* 0x0028140701007387 */ /* 0x000fe80000100800 */
[----:B------:R-:W-:Y:S04]  /*11bf0*/  STL [R1+0x2880], R6 ;  /* 0x0028800601007387 */ /* 0x000fe80000100800 */
[----:B------:R0:W-:Y:S01]  /*11c00*/  STL.64 [R1+0x2878], R4 ;  /* 0x0028780401007387 */ /* 0x0001e20000100a00 */
[----:B--2---:R-:W-:-:S03]  /*11c10*/  IMAD.MOV.U32 R2, RZ, RZ, R20 ;  /* 0x000000ffff027224 */ /* 0x004fc600078e0014 */
[----:B0-----:R-:W2:Y:S01]  /*11c20*/  LDL.LU.64 R4, [R1+0xf0] ;  /* 0x0000f00001047983 */ /* 0x001ea20000300a00 */
[C---:B----4-:R-:W-:Y:S07]  /*11c30*/  HMMA.16816.F32 R24, R12.reuse, R20, R24 ;  /* 0x000000140c18723c */ /* 0x050fee0000001818 */
[----:B------:R-:W-:Y:S11]  /*11c40*/  MOV R20, R21 ;  /* 0x0000001500147202 */ /* 0x000ff60000000f00 */
[----:B------:R-:W-:Y:S05]  /*11c50*/  @!UPT UIADD3 URZ, URZ, URZ, URZ ;  /* 0x0000003f3f3ff290 */ /* 0x000fea000fffe03f */
[----:B------:R0:W-:Y:S04]  /*11c60*/  STL.64 [R1+0x60], R24 ;  /* 0x0000601801007387 */ /* 0x0001e80000100a00 */
[----:B------:R1:W-:Y:S04]  /*11c70*/  STL.64 [R1+0x68], R26 ;  /* 0x0000681a01007387 */ /* 0x0003e80000100a00 */
[----:B0-----:R-:W4:Y:S04]  /*11c80*/  LDL.LU.64 R24, [R1+0x28a0] ;  /* 0x0028a00001187983 */ /* 0x001f280000300a00 */
[----:B------:R-:W5:Y:S04]  /*11c90*/  LDL.LU.64 R22, [R1+0x2898] ;  /* 0x0028980001167983 */ /* 0x000f680000300a00 */
[----:B------:R-:W2:Y:S04]  /*11ca0*/  LDL.LU R21, [R1+0x2890] ;  /* 0x0028900001157983 */ /* 0x000ea80000300800 */
[----:B-1----:R-:W2:Y:S04]  /*11cb0*/  LDL.LU R26, [R1+0x58] ;  /* 0x00005800011a7983 */ /* 0x002ea80000300800 */
[----:B------:R-:W2:Y:S04]  /*11cc0*/  LDL.LU R27, [R1+0x5c] ;  /* 0x00005c00011b7983 */ /* 0x000ea80000300800 */
[----:B--2---:R-:W-:Y:S04]  /*11cd0*/  STL.64 [R1+0x2870], R26 ;  /* 0x0028701a01007387 */ /* 0x004fe80000100a00 */
[----:B----4-:R0:W-:Y:S04]  /*11ce0*/  STL.64 [R1+0x2868], R24 ;  /* 0x0028681801007387 */ /* 0x0101e80000100a00 */
[----:B0-----:R-:W2:Y:S01]  /*11cf0*/  LDL.LU R24, [R1+0xa0] ;  /* 0x0000a00001187983 */ /* 0x001ea20000300800 */
[----:B------:R-:W-:Y:S01]  /*11d00*/  MOV R25, R28 ;  /* 0x0000001c00197202 */ /* 0x000fe20000000f00 */
[----:B-----5:R-:W-:Y:S01]  /*11d10*/  IMAD.MOV.U32 R26, RZ, RZ, R22 ;  /* 0x000000ffff1a7224 */ /* 0x020fe200078e0016 */
[----:B------:R-:W-:Y:S01]  /*11d20*/  MOV R27, R21 ;  /* 0x00000015001b7202 */ /* 0x000fe20000000f00 */
[----:B---3--:R-:W-:Y:S01]  /*11d30*/  HMMA.16816.F32 R16, R12, R8, R16 ;  /* 0x000000080c10723c */ /* 0x008fe20000001810 */
[----:B------:R-:W-:Y:S01]  /*11d40*/  IMAD.MOV.U32 R22, RZ, RZ, R9 ;  /* 0x000000ffff167224 */ /* 0x000fe200078e0009 */
[----:B------:R-:W-:Y:S11]  /*11d50*/  MOV R21, R8 ;  /* 0x0000000800157202 */ /* 0x000ff60000000f00 */
[----:B------:R-:W-:Y:S11]  /*11d60*/  @!UPT UIADD3 URZ, URZ, URZ, URZ ;  /* 0x0000003f3f3ff290 */ /* 0x000ff6000fffe03f */
[----:B------:R-:W-:Y:S01]  /*11d70*/  MOV R9, R16 ;  /* 0x0000001000097202 */ /* 0x000fe20000000f00 */
[----:B------:R-:W-:Y:S01]  /*11d80*/  IMAD.MOV.U32 R28, RZ, RZ, R18 ;  /* 0x000000ffff1c7224 */ /* 0x000fe200078e0012 */
[----:B------:R-:W-:Y:S01]  /*11d90*/  MOV R10, R17 ;  /* 0x00000011000a7202 */ /* 0x000fe20000000f00 */
[----:B------:R-:W-:Y:S01]  /*11da0*/  IMAD.MOV.U32 R18, RZ, RZ, R5 ;  /* 0x000000ffff127224 */ /* 0x000fe200078e0005 */
[----:B------:R-:W-:Y:S01]  /*11db0*/  MOV R11, R19 ;  /* 0x00000013000b7202 */ /* 0x000fe20000000f00 */
[----:B------:R-:W3:Y:S01]  /*11dc0*/  LDL.LU.64 R16, [R1+0x2888] ;  /* 0x0028880001107983 */ /* 0x000ee20000300a00 */
[----:B------:R-:W-:-:S03]  /*11dd0*/  MOV R19, R4 ;  /* 0x0000000400137202 */ /* 0x000fc60000000f00 */
[----:B------:R-:W4:Y:S01]  /*11de0*/  LDL.LU R6, [R1+0x2880] ;  /* 0x0028800001067983 */ /* 0x000f220000300800 */
[----:B--2---:R-:W-:Y:S03]  /*11df0*/  HMMA.16816.F32 R24, R12, R4, R24 ;  /* 0x000000040c18723c */ /* 0x004fe60000001818 */
[----:B------:R-:W2:Y:S11]  /*11e00*/  LDL.LU.64 R4, [R1+0x2878] ;  /* 0x0028780001047983 */ /* 0x000eb60000300a00 */
[----:B------:R-:W-:Y:S10]  /*11e10*/  @!UPT UIADD3 URZ, URZ, URZ, URZ ;  /* 0x0000003f3f3ff290 */ /* 0x000ff4000fffe03f */
[----:B------:R-:W-:Y:S01]  /*11e20*/  IMAD.MOV.U32 R8, RZ, RZ, R26 ;  /* 0x000000ffff087224 */ /* 0x000fe200078e001a */
[----:B------:R-:W-:Y:S02]  /*11e30*/  MOV R29, R27 ;  /* 0x0000001b001d7202 */ /* 0x000fe40000000f00 */
[----:B------:R-:W-:Y:S01]  /*11e40*/  MOV R7, R24 ;  /* 0x0000001800077202 */ /* 0x000fe20000000f00 */
[----:B------:R-:W3:Y:S01]  /*11e50*/  LDL.LU.64 R26, [R1+0x2870] ;  /* 0x00287000011a7983 */ /* 0x000ee20000300a00 */
[----:B------:R-:W-:-:S03]  /*11e60*/  MOV R3, R25 ;  /* 0x0000001900037202 */ /* 0x000fc60000000f00 */
[----:B------:R-:W3:Y:S04]  /*11e70*/  LDL.LU.64 R24, [R1+0x2868] ;  /* 0x0028680001187983 */ /* 0x000ee80000300a00 */
[----:B------:R-:W-:Y:S04]  /*11e80*/  STL.64 [R1+0x2830], R10 ;  /* 0x0028300a01007387 */ /* 0x000fe80000100a00 */
[----:B------:R0:W-:Y:S04]  /*11e90*/  STL.64 [R1+0x2828], R8 ;  /* 0x0028280801007387 */ /* 0x0001e80000100a00 */
[----:B0-----:R-:W5:Y:S04]  /*11ea0*/  LDL.LU R8, [R1+0x10] ;  /* 0x0000100001087983 */ /* 0x001f680000300800 */
[----:B------:R-:W5:Y:S04]  /*11eb0*/  LDL.LU R9, [R1+0x14] ;  /* 0x0000140001097983 */ /* 0x000f680000300800 */
[----:B------:R-:W2:Y:S04]  /*11ec0*/  LDL.LU R10, [R1+0x18] ;  /* 0x00001800010a7983 */ /* 0x000ea80000300800 */
[----:B------:R-:W2:Y:S04]  /*11ed0*/  LDL.LU R11, [R1+0x1c] ;  /* 0x00001c00010b7983 */ /* 0x000ea80000300800 */
[----:B--2---:R-:W-:Y:S04]  /*11ee0*/  STL.64 [R1+0x2840], R10 ;  /* 0x0028400a01007387 */ /* 0x004fe80000100a00 */
[----:B-----5:R0:W-:Y:S02]  /*11ef0*/  STL.64 [R1+0x2838], R8 ;  /* 0x0028380801007387 */ /* 0x0201e40000100a00 */
[----:B0-----:R-:W-:Y:S01]  /*11f00*/  MOV R8, R2 ;  /* 0x0000000200087202 */ /* 0x001fe20000000f00 */
[----:B------:R-:W-:Y:S01]  /*11f10*/  IMAD.MOV.U32 R9, RZ, RZ, R20 ;  /* 0x000000ffff097224 */ /* 0x000fe200078e0014 */
[----:B------:R-:W2:Y:S04]  /*11f20*/  LDL.LU R2, [R1+0x2860] ;  /* 0x0028600001027983 */ /* 0x000ea80000300800 */
[----:B------:R-:W5:Y:S04]  /*11f30*/  LDL.LU R20, [R1+0x285c] ;  /* 0x00285c0001147983 */ /* 0x000f680000300800 */
[----:B----4-:R-:W-:Y:S04]  /*11f40*/  STL.64 [R1+0x2820], R6 ;  /* 0x0028200601007387 */ /* 0x010fe80000100a00 */
[----:B------:R0:W-:Y:S02]  /*11f50*/  STL.64 [R1+0x2818], R4 ;  /* 0x0028180401007387 */ /* 0x0001e40000100a00 */
[----:B0-----:R-:W-:-:S02]  /*11f60*/  MOV R4, R21 ;  /* 0x0000001500047202 */ /* 0x001fc40000000f00 */
[----:B------:R-:W-:Y:S01]  /*11f70*/  MOV R5, R22 ;  /* 0x0000001600057202 */ /* 0x000fe20000000f00 */
[----:B------:R-:W5:Y:S04]  /*11f80*/  LDL.LU R21, [R1+0x2858] ;  /* 0x0028580001157983 */ /* 0x000f680000300800 */
[----:B------:R-:W5:Y:S04]  /*11f90*/  LDL.LU R22, [R1+0x2854] ;  /* 0x0028540001167983 */ /* 0x000f680000300800 */
[----:B------:R0:W-:Y:S02]  /*11fa0*/  STL.64 [R1+0x2848], R4 ;  /* 0x0028480401007387 */ /* 0x0001e40000100a00 */
[----:B0-----:R-:W-:-:S02]  /*11fb0*/  IMAD.MOV.U32 R4, RZ, RZ, R23 ;  /* 0x000000ffff047224 */ /* 0x001fc400078e0017 */
[----:B------:R-:W5:Y:S04]  /*11fc0*/  LDL.LU R23, [R1+0x2850] ;  /* 0x0028500001177983 */ /* 0x000f680000300800 */
[----:B------:R-:W5:Y:S04]  /*11fd0*/  LDL.LU R5, [R1+0x34] ;  /* 0x0000340001057983 */ /* 0x000f680000300800 */
[----:B------:R-:W5:Y:S04]  /*11fe0*/  LDL.LU R6, [R1+0x38] ;  /* 0x0000380001067983 */ /* 0x000f680000300800 */
[----:B------:R-:W5:Y:S01]  /*11ff0*/  LDL.LU R7, [R1+0x3c] ;  /* 0x00003c0001077983 */ /* 0x000f620000300800 */
[----:B---3--:R-:W-:Y:S11]  /*12000*/  HMMA.16816.F32 R24, R12, R16, R24 ;  /* 0x000000100c18723c */ /* 0x008ff60000001818 */
[----:B------:R-:W-:Y:S11]  /*12010*/  @!UPT UIADD3 URZ, URZ, URZ, URZ ;  /* 0x0000003f3f3ff290 */ /* 0x000ff6000fffe03f */
[----:B------:R-:W-:Y:S01]  /*12020*/  @!UPT UIADD3 URZ, URZ, URZ, URZ ;  /* 0x0000003f3f3ff290 */ /* 0x000fe2000fffe03f */
[----:B------:R-:W-:Y:S04]  /*12030*/  STL [R1+0x27cc], R26 ;  /* 0x0027cc1a01007387 */ /* 0x000fe80000100800 */
[----:B------:R-:W-:Y:S01]  /*12040*/  STL [R1+0x27c8], R27 ;  /* 0x0027c81b01007387 */ /* 0x000fe20000100800 */
[----:B-----5:R-:W-:Y:S03]  /*12050*/  HMMA.16816.F32 R8, R20, R8, R4 ;  /* 0x000000081408723c */ /* 0x020fe60000001804 */
[----:B------:R-:W3:Y:S11]  /*12060*/  LDL.LU.64 R4, [R1+0x2848] ;  /* 0x0028480001047983 */ /* 0x000ef60000300a00 */
[----:B------:R-:W-:Y:S09]  /*12070*/  @!UPT UIADD3 URZ, URZ, URZ, URZ ;  /* 0x0000003f3f3ff290 */ /* 0x000ff2000fffe03f */
[----:B------:R-:W-:Y:S04]  /*12080*/  STL.64 [R1+0x20], R8 ;  /* 0x0000200801007387 */ /* 0x000fe80000100a00 */
[----:B------:R0:W-:Y:S04]  /*12090*/  STL.64 [R1+0x28], R10 ;  /* 0x0000280a01007387 */ /* 0x0001e80000100a00 */
[----:B0-----:R-:W3:Y:S04]  /*120a0*/  LDL.LU.64 R10, [R1+0x2840] ;  /* 0x00284000010a7983 */ /* 0x001ee80000300a00 */
[----:B------:R-:W3:Y:S01]  /*120b0*/  LDL.LU.64 R8, [R1+0x2838] ;  /* 0x0028380001087983 */ /* 0x000ee20000300a00 */
[----:B------:R-:W-:-:S02]  /*120c0*/  MOV R12, R19 ;  /* 0x00000013000c7202 */ /* 0x000fc40000000f00 */
[----:B------:R-:W-:Y:S01]  /*120d0*/  MOV R13, R18 ;  /* 0x00000012000d7202 */ /* 0x000fe20000000f00 */
[----:B---3--:R-:W-:Y:S01]  /*120e0*/  HMMA.16816.F32 R4, R20, R4, R8 ;  /* 0x000000041404723c */ /* 0x008fe20000001808 */
[----:B------:R-:W3:Y:S04]  /*120f0*/  LDL.LU.64 R10, [R1+0x2830] ;  /* 0x00283000010a7983 */ /* 0x000ee80000300a00 */
[----:B------:R-:W4:Y:S11]  /*12100*/  LDL.LU.64 R8, [R1+0x2828] ;  /* 0x0028280001087983 */ /* 0x000f360000300a00 */
[----:B------:R-:W-:Y:S08]  /*12110*/  @!UPT UIADD3 URZ, URZ, URZ, URZ ;  /* 0x0000003f3f3ff290 */ /* 0x000ff0000fffe03f */
[----:B------:R-:W-:Y:S01]  /*12120*/  IMAD.MOV.U32 R26, RZ, RZ, R4 ;  /* 0x000000ffff1a7224 */ /* 0x000fe200078e0004 */
[----:B------:R-:W-:Y:S01]  /*12130*/  MOV R27, R5 ;  /* 0x00000005001b7202 */ /* 0x000fe20000000f00 */
[----:B------:R-:W-:Y:S01]  /*12140*/  IMAD.MOV.U32 R19, RZ, RZ, R7 ;  /* 0x000000ffff137224 */ /* 0x000fe200078e0007 */
[----:B------:R-:W-:Y:S02]  /*12150*/  MOV R18, R6 ;  /* 0x0000000600127202 */ /* 0x000fe40000000f00 */
[----:B------:R-:W5:Y:S04]  /*12160*/  LDL.LU.64 R6, [R1+0x2820] ;  /* 0x0028200001067983 */ /* 0x000f680000300a00 */
[----:B------:R-:W3:Y:S04]  /*12170*/  LDL.LU.64 R4, [R1+0x2818] ;  /* 0x0028180001047983 */ /* 0x000ee80000300a00 */
[----:B------:R-:W-:Y:S04]  /*12180*/  STL.64 [R1+0x27d8], R26 ;  /* 0x0027d81a01007387 */ /* 0x000fe80000100a00 */
[----:B------:R0:W-:Y:S04]  /*12190*/  STL.64 [R1+0x27d0], R24 ;  /* 0x0027d01801007387 */ /* 0x0001e80000100a00 */
[----:B0-----:R-:W3:Y:S04]  /*121a0*/  LDL.LU R24, [R1] ;  /* 0x0000000001187983 */ /* 0x001ee80000300800 */
[----:B------:R-:W3:Y:S01]  /*121b0*/  LDL.LU R25, [R1+0x4] ;  /* 0x0000040001197983 */ /* 0x000ee20000300800 */
[----:B--2---:R-:W-:-:S02]  /*121c0*/  MOV R26, R2 ;  /* 0x00000002001a7202 */ /* 0x004fc40000000f00 */
[----:B------:R-:W-:-:S07]  /*121d0*/  MOV R27, R0 ;  /* 0x00000000001b7202 */ /* 0x000fce0000000f00 */
[----:B---3--:R-:W-:Y:S07]  /*121e0*/  HMMA.16816.F32 R12, R20, R12, R24 ;  /* 0x0000000c140c723c */ /* 0x008fee0000001818 */
[----:B-----5:R-:W-:Y:S01]  /*121f0*/  MOV R24, R7 ;  /* 0x0000000700187202 */ /* 0x020fe20000000f00 */
[----:B------:R-:W-:Y:S01]  /*12200*/  IMAD.MOV.U32 R25, RZ, RZ, R3 ;  /* 0x000000ffff197224 */ /* 0x000fe200078e0003 */
[----:B----4-:R-:W-:Y:S02]  /*12210*/  MOV R26, R8 ;  /* 0x00000008001a7202 */ /* 0x010fe40000000f00 */
[----:B------:R-:W-:Y:S11]  /*12220*/  MOV R27, R29 ;  /* 0x0000001d001b7202 */ /* 0x000ff60000000f00 */
[----:B------:R-:W-:Y:S01]  /*12230*/  @!UPT UIADD3 URZ, URZ, URZ, URZ ;  /* 0x0000003f3f3ff290 */ /* 0x000fe2000fffe03f */
[----:B------:R-:W-:Y:S04]  /*12240*/  STL.64 [R1], R12 ;  /* 0x0000000c01007387 */ /* 0x000fe80000100a00 */
[----:B------:R-:W2:Y:S04]  /*12250*/  LDL.LU R7, [R1+0x2814] ;  /* 0x0028140001077983 */ /* 0x000ea80000300800 */
[----:B------:R-:W3:Y:S04]  /*12260*/  LDL.LU R3, [R1+0x2810] ;  /* 0x0028100001037983 */ /* 0x000ee80000300800 */
[----:B------:R-:W4:Y:S04]  /*12270*/  LDL.LU R8, [R1+0x280c] ;  /* 0x00280c0001087983 */ /* 0x000f280000300800 */
[----:B------:R-:W5:Y:S04]  /*12280*/  LDL.LU R29, [R1+0x2808] ;  /* 0x00280800011d7983 */ /* 0x000f680000300800 */
[----:B------:R0:W-:Y:S04]  /*12290*/  STL.64 [R1+0x27f0], R26 ;  /* 0x0027f01a01007387 */ /* 0x0001e80000100a00 */
[----:B------:R1:W-:Y:S01]  /*122a0*/  STL.64 [R1+0x27e8], R24 ;  /* 0x0027e81801007387 */ /* 0x0003e20000100a00 */
[----:B0-----:R-:W-:Y:S01]  /*122b0*/  MOV R26, R28 ;  /* 0x0000001c001a7202 */ /* 0x001fe20000000f00 */
[----:B-1----:R-:W-:Y:S01]  /*122c0*/  IMAD.MOV.U32 R24, RZ, RZ, R9 ;  /* 0x000000ffff187224 */ /* 0x002fe200078e0009 */
[----:B------:R-:W-:Y:S01]  /*122d0*/  MOV R25, R10 ;  /* 0x0000000a00197202 */ /* 0x000fe20000000f00 */
[----:B------:R-:W4:Y:S04]  /*122e0*/  LDL.LU R9, [R1+0x2804] ;  /* 0x0028040001097983 */ /* 0x000f280000300800 */
[----:B------:R-:W4:Y:S04]  /*122f0*/  LDL.LU R10, [R1+0x2800] ;  /* 0x00280000010a7983 */ /* 0x000f280000300800 */
[----:B------:R-:W2:Y:S01]  /*12300*/  LDL.LU R28, [R1+0x27fc] ;  /* 0x0027fc00011c7983 */ /* 0x000ea20000300800 */
[----:B------:R-:W-:Y:S01]  /*12310*/  IMAD.MOV.U32 R2, RZ, RZ, R14 ;  /* 0x000000ffff027224 */ /* 0x000fe200078e000e */
[----:B------:R-:W-:Y:S01]  /*12320*/  MOV R0, R15 ;  /* 0x0000000f00007202 */ /* 0x000fe20000000f00 */
[----:B------:R-:W-:-:S02]  /*12330*/  IMAD.MOV.U32 R27, RZ, RZ, R11 ;  /* 0x000000ffff1b7224 */ /* 0x000fc400078e000b */
[----:B------:R-:W4:Y:S04]  /*12340*/  LDL.LU R11, [R1+0x27f8] ;  /* 0x0027f800010b7983 */ /* 0x000f280000300800 */
[----:B-----5:R-:W0:Y:S04]  /*12350*/  LDSM.16.MT88.4 R12, [R29+0x11000] ;  /* 0x011000001d0c783b */ /* 0x020e280000004200 */
[----:B------:R-:W-:Y:S04]  /*12360*/  STL [R1+0x2778], R29 ;  /* 0x0027781d01007387 */ /* 0x000fe80000100800 */
[----:B0-----:R0:W-:Y:S04]  /*12370*/  STL.64 [R1+0x2768], R14 ;  /* 0x0027680e01007387 */ /* 0x0011e80000100a00 */
[----:B------:R2:W-:Y:S01]  /*12380*/  STL.64 [R1+0x2760], R12 ;  /* 0x0027600c01007387 */ /* 0x0005e20000100a00 */
[----:B0-----:R-:W-:Y:S01]  /*12390*/  IMAD.MOV.U32 R14, RZ, RZ, R5 ;  /* 0x000000ffff0e7224 */ /* 0x001fe200078e0005 */
[----:B------:R-:W-:-:S02]  /*123a0*/  MOV R15, R4 ;  /* 0x00000004000f7202 */ /* 0x000fc40000000f00 */
[----:B--2---:R-:W-:Y:S02]  /*123b0*/  MOV R12, R7 ;  /* 0x00000007000c7202 */ /* 0x004fe40000000f00 */
[----:B------:R-:W-:Y:S02]  /*123c0*/  MOV R13, R6 ;  /* 0x00000006000d7202 */ /* 0x000fe40000000f00 */
[----:B------:R-:W0:Y:S04]  /*123d0*/  LDSM.16.M88.4 R4, [R28+0x80] ;  /* 0x000080001c04783b */ /* 0x000e280000000200 */
[----:B0-----:R-:W-:Y:S04]  /*123e0*/  STL.64 [R1+0x90], R4 ;  /* 0x0000900401007387 */ /* 0x001fe80000100a00 */
[----:B------:R-:W-:Y:S04]  /*123f0*/  STL.64 [R1+0x98], R6 ;  /* 0x0000980601007387 */ /* 0x000fe80000100a00 */
[----:B------:R-:W0:Y:S04]  /*12400*/  LDSM.16.M88.4 R4, [R28+0x4080] ;  /* 0x004080001c04783b */ /* 0x000e280000000200 */
[----:B0-----:R-:W-:Y:S04]  /*12410*/  STL.64 [R1+0xc0], R4 ;  /* 0x0000c00401007387 */ /* 0x001fe80000100a00 */
[----:B------:R-:W-:Y:S04]  /*12420*/  STL.64 [R1+0xc8], R6 ;  /* 0x0000c80601007387 */ /* 0x000fe80000100a00 */
[----:B------:R-:W0:Y:S04]  /*12430*/  LDSM.16.M88.4 R4, [R28+0x8080] ;  /* 0x008080001c04783b */ /* 0x000e280000000200 */
[----:B0-----:R-:W-:Y:S04]  /*12440*/  STL.64 [R1+0x100], R4 ;  /* 0x0001000401007387 */ /* 0x001fe80000100a00 */
[----:B------:R-:W-:Y:S04]  /*12450*/  STL.64 [R1+0x108], R6 ;  /* 0x0001080601007387 */ /* 0x000fe80000100a00 */
[----:B------:R-:W0:Y:S04]  /*12460*/  LDSM.16.M88.4 R4, [R28+0xc080] ;  /* 0x00c080001c04783b */ /* 0x000e280000000200 */
[----:B------:R-:W-:Y:S01]  /*12470*/  STL [R1+0x2618], R28 ;  /* 0x0026181c01007387 */ /* 0x000fe20000100800 */
[----:B------:R-:W-:Y:S03]  /*12480*/  HMMA.16816.F32 R12, R20, R16, R12 ;  /* 0x00000010140c723c */ /* 0x000fe6000000180c */
[----:B0-----:R-:W-:Y:S04]  /*12490*/  STL.64 [R1+0x120], R4 ;  /* 0x0001200401007387 */ /* 0x001fe80000100a00 */
[----:B------:R-:W-:Y:S04]  /*124a0*/  STL.64 [R1+0x128], R6 ;  /* 0x0001280601007387 */ /* 0x000fe80000100a00 */
[----:B---3--:R-:W0:Y:S04]  /*124b0*/  LDSM.16.MT88.4 R4, [R3+0x11000] ;  /* 0x011000000304783b */ /* 0x008e280000004200 */
[----:B------:R-:W-:Y:S04]  /*124c0*/  STL [R1+0x2770], R3 ;  /* 0x0027700301007387 */ /* 0x000fe80000100800 */
[----:B0-----:R-:W-:Y:S04]  /*124d0*/  STL [R1+0x271c], R4 ;  /* 0x00271c0401007387 */ /* 0x001fe80000100800 */
[----:B------:R-:W-:Y:S04]  /*124e0*/  STL [R1+0x2718], R5 ;  /* 0x0027180501007387 */ /* 0x000fe80000100800 */
[----:B------:R0:W-:Y:S04]  /*124f0*/  STL [R1+0x2714], R6 ;  /* 0x0027140601007387 */ /* 0x0001e80000100800 */
[----:B------:R1:W-:Y:S04]  /*12500*/  STL [R1+0x2710], R7 ;  /* 0x0027100701007387 */ /* 0x0003e80000100800 */
[----:B0-----:R-:W4:Y:S04]  /*12510*/  LDL.LU R6, [R1+0xe8] ;  /* 0x0000e80001067983 */ /* 0x001f280000300800 */
[----:B-1----:R-:W4:Y:S04]  /*12520*/  LDL.LU R7, [R1+0xec] ;  /* 0x0000ec0001077983 */ /* 0x002f280000300800 */
[----:B------:R-:W2:Y:S04]  /*12530*/  LDL.LU.64 R22, [R1+0xd8] ;  /* 0x0000d80001167983 */ /* 0x000ea80000300a00 */
[----:B------:R0:W-:Y:S04]  /*12540*/  STL.64 [R1+0x27e0], R18 ;  /* 0x0027e01201007387 */ /* 0x0001e80000100a00 */
[----:B0-----:R-:W3:Y:S04]  /*12550*/  LDL.LU.64 R18, [R1+0xf8] ;  /* 0x0000f80001127983 */ /* 0x001ee80000300a00 */
[----:B------:R0:W-:Y:S04]  /*12560*/  STL [R1+0x2784], R12 ;  /* 0x0027840c01007387 */ /* 0x0001e80000100800 */
[----:B------:R1:W-:Y:S04]  /*12570*/  STL [R1+0x2780], R13 ;  /* 0x0027800d01007387 */ /* 0x0003e80000100800 */
[----:B------:R5:W-:Y:S04]  /*12580*/  STL [R1+0x277c], R14 ;  /* 0x00277c0e01007387 */ /* 0x000be80000100800 */
[----:B------:R5:W-:Y:S04]  /*12590*/  STL [R1+0x2774], R15 ;  /* 0x0027740f01007387 */ /* 0x000be80000100800 */
[----:B0-----:R-:W2:Y:S04]  /*125a0*/  LDL.LU R12, [R1+0x60] ;  /* 0x00006000010c7983 */ /* 0x001ea80000300800 */
[----:B-1----:R-:W2:Y:S04]  /*125b0*/  LDL.LU R13, [R1+0x64] ;  /* 0x00006400010d7983 */ /* 0x002ea80000300800 */
[----:B-----5:R-:W2:Y:S04]  /*125c0*/  LDL.LU R14, [R1+0x68] ;  /* 0x00006800010e7983 */ /* 0x020ea80000300800 */
[----:B------:R-:W2:Y:S01]  /*125d0*/  LDL.LU R15, [R1+0x6c] ;  /* 0x00006c00010f7983 */ /* 0x000ea20000300800 */
[C---:B----4-:R-:W-:Y:S08]  /*125e0*/  HMMA.16816.F32 R24, R8.reuse, R6, R24 ;  /* 0x000000060818723c */ /* 0x050ff00000001818 */
[----:B--2---:R-:W-:Y:S11]  /*125f0*/  HMMA.16816.F32 R12, R8, R22, R12 ;  /* 0x00000016080c723c */ /* 0x004ff6000000180c */
[----:B------:R-:W-:Y:S11]  /*12600*/  @!UPT UIADD3 URZ, URZ, URZ, URZ ;  /* 0x0000003f3f3ff290 */ /* 0x000ff6000fffe03f */
[----:B------:R-:W-:Y:S01]  /*12610*/  @!UPT UIADD3 URZ, URZ, URZ, URZ ;  /* 0x0000003f3f3ff290 */ /* 0x000fe2000fffe03f */
[----:B------:R0:W-:Y:S01]  /*12620*/  STL [R1+0x40], R12 ;  /* 0x0000400c01007387 */ /* 0x0001e20000100800 */
[----:B------:R-:W-:Y:S02]  /*12630*/  MOV R28, R13 ;  /* 0x0000000d001c7202 */ /* 0x000fe40000000f00 */
[----:B------:R-:W-:Y:S01]  /*12640*/  MOV R13, R27 ;  /* 0x0000001b000d7202 */ /* 0x000fe20000000f00 */
[----:B------:R1:W-:Y:S01]  /*12650*/  STL.64 [R1+0x50], R24 ;  /* 0x0000501801007387 */ /* 0x0003e20000100a00 */
[----:B0-----:R-:W-:-:S03]  /*12660*/  MOV R12, R26 ;  /* 0x0000001a000c7202 */ /* 0x001fc60000000f00 */
[----:B------:R-:W2:Y:S04]  /*12670*/  LDL.LU.64 R26, [R1+0x27f0] ;  /* 0x0027f000011a7983 */ /* 0x000ea80000300a00 */
[----:B-1----:R-:W2:Y:S01]  /*12680*/  LDL.LU.64 R24, [R1+0x27e8] ;  /* 0x0027e80001187983 */ /* 0x002ea20000300a00 */
[----:B------:R-:W-:Y:S01]  /*12690*/  MOV R4, R22 ;  /* 0x0000001600047202 */ /* 0x000fe20000000f00 */
[----:B------:R-:W-:Y:S02]  /*126a0*/  IMAD.MOV.U32 R3, RZ, RZ, R23 ;  /* 0x000000ffff037224 */ /* 0x000fe400078e0017 */
[----:B------:R0:W-:Y:S01]  /*126b0*/  STL.64 [R1+0x2798], R6 ;  /* 0x0027980601007387 */ /* 0x0001e20000100a00 */
[----:B------:R-:W-:Y:S01]  /*126c0*/  IMAD.MOV.U32 R22, RZ, RZ, R15 ;  /* 0x000000ffff167224 */ /* 0x000fe200078e000f */
[----:B---3--:R-:W-:Y:S01]  /*126d0*/  MOV R5, R18 ;  /* 0x0000001200057202 */ /* 0x008fe20000000f00 */
[----:B0-----:R-:W-:Y:S01]  /*126e0*/  IMAD.MOV.U32 R6, RZ, RZ, R4 ;  /* 0x000000ffff067224 */ /* 0x001fe200078e0004 */
[----:B------:R-:W-:-:S02]  /*126f0*/  MOV R7, R3 ;  /* 0x0000000300077202 */ /* 0x000fc40000000f00 */
[----:B------:R-:W-:Y:S01]  /*12700*/  MOV R4, R19 ;  /* 0x0000001300047202 */ /* 0x000fe20000000f00 */
[----:B--2---:R-:W-:Y:S01]  /*12710*/  HMMA.16816.F32 R24, R8, R18, R24 ;  /* 0x000000120818723c */ /* 0x004fe20000001818 */
[----:B------:R-:W2:Y:S11]  /*12720*/  LDL.LU.64 R18, [R1+0x27e0] ;  /* 0x0027e00001127983 */ /* 0x000eb60000300a00 */
[----:B------:R-:W-:Y:S11]  /*12730*/  @!UPT UIADD3 URZ, URZ, URZ, URZ ;  /* 0x0000003f3f3ff290 */ /* 0x000ff6000fffe03f */
[----:B------:R-:W-:Y:S01]  /*12740*/  @!UPT UIADD3 URZ, URZ, URZ, URZ ;  /* 0x0000003f3f3ff290 */ /* 0x000fe2000fffe03f */
[----:B------:R-:W-:Y:S02]  /*12750*/  MOV R15, R26 ;  /* 0x0000001a000f7202 */ /* 0x000fe40000000f00 */
[----:B------:R-:W-:Y:S02]  /*12760*/  MOV R3, R27 ;  /* 0x0000001b00037202 */ /* 0x000fe40000000f00 */
[----:B------:R-:W3:Y:S01]  /*12770*/  LDL.LU.64 R26, [R1+0x27d8] ;  /* 0x0027d800011a7983 */ /* 0x000ee20000300a00 */
[----:B------:R-:W-:Y:S01]  /*12780*/  MOV R23, R14 ;  /* 0x0000000e00177202 */ /* 0x000fe20000000f00 */
[----:B------:R-:W-:Y:S01]  /*12790*/  IMAD.MOV.U32 R14, RZ, RZ, R24 ;  /* 0x000000ffff0e7224 */ /* 0x000fe200078e0018 */
[----:B------:R-:W-:Y:S02]  /*127a0*/  MOV R29, R25 ;  /* 0x00000019001d7202 */ /* 0x000fe40000000f00 */
[----:B------:R-:W4:Y:S04]  /*127b0*/  LDL.LU.64 R24, [R1+0x27d0] ;  /* 0x0027d00001187983 */ /* 0x000f280000300a00 */
[----:B------:R2:W-:Y:S04]  /*127c0*/  STL.64 [R1+0x2790], R14 ;  /* 0x0027900e01007387 */ /* 0x0005e80000100a00 */
[----:B------:R3:W-:Y:S01]  /*127d0*/  STL.64 [R1+0x2788], R12 ;  /* 0x0027880c01007387 */ /* 0x0007e20000100a00 */
[----:B--2---:R-:W-:-:S02]  /*127e0*/  MOV R14, R18 ;  /* 0x00000012000e7202 */ /* 0x004fc40000000f00 */
[----:B------:R-:W-:Y:S01]  /*127f0*/  MOV R15, R19 ;  /* 0x00000013000f7202 */ /* 0x000fe20000000f00 */
[----:B---3--:R-:W-:Y:S01]  /*12800*/  IMAD.MOV.U32 R12, RZ, RZ, R26 ;  /* 0x000000ffff0c7224 */ /* 0x008fe200078e001a */
[----:B------:R-:W-:Y:S01]  /*12810*/  MOV R13, R27 ;  /* 0x0000001b000d7202 */ /* 0x000fe20000000f00 */
[----:B------:R-:W4:Y:S04]  /*12820*/  LDL.LU R26, [R1+0x27cc] ;  /* 0x0027cc00011a7983 */ /* 0x000f280000300800 */
[----:B------:R-:W4:Y:S04]  /*12830*/  LDL.LU R27, [R1+0x27c8] ;  /* 0x0027c800011b7983 */ /* 0x000f280000300800 */
[----:B------:R-:W2:Y:S04]  /*12840*/  LDL.LU R18, [R1+0x27c4] ;  /* 0x0027c40001127983 */ /* 0x000ea80000300800 */
[----:B------:R-:W4:Y:S04]  /*12850*/  LDL.LU R19, [R1+0x27c0] ;  /* 0x0027c00001137983 */ /* 0x000f280000300800 */
[----:B------:R-:W-:Y:S04]  /*12860*/  STL.64 [R1+0x27a8], R14 ;  /* 0x0027a80e01007387 */ /* 0x000fe80000100a00 */
[----:B------:R0:W-:Y:S04]  /*12870*/  STL.64 [R1+0x27a0], R12 ;  /* 0x0027a00c01007387 */ /* 0x0001e80000100a00 */
[----:B0-----:R-:W3:Y:S04]  /*12880*/  LDL.LU R12, [R1+0x20] ;  /* 0x00002000010c7983 */ /* 0x001ee80000300800 */
[----:B------:R-:W3:Y:S04]  /*12890*/  LDL.LU R13, [R1+0x24] ;  /* 0x00002400010d7983 */ /* 0x000ee80000300800 */
[----:B------:R-:W3:Y:S04]  /*128a0*/  LDL.LU R14, [R1+0x28] ;  /* 0x00002800010e7983 */ /* 0x000ee80000300800 */
[----:B------:R-:W3:Y:S01]  /*128b0*/  LDL.LU R15, [R1+0x2c] ;  /* 0x00002c00010f7983 */ /* 0x000ee20000300800 */
[----:B--2---:R-:W-:Y:S01]  /*128c0*/  IMAD.MOV.U32 R21, RZ, RZ, R18 ;  /* 0x000000ffff157224 */ /* 0x004fe200078e0012 */
[----:B----4-:R-:W-:Y:S01]  /*128d0*/  HMMA.16816.F32 R24, R8, R18, R24 ;  /* 0x000000120818723c */ /* 0x010fe20000001818 */
[----:B------:R-:W-:-:S02]  /*128e0*/  MOV R20, R19 ;  /* 0x0000001300147202 */ /* 0x000fc40000000f00 */
[----:B------:R-:W3:Y:S04]  /*128f0*/  LDL.LU.64 R18, [R1+0x27b8] ;  /* 0x0027b80001127983 */ /* 0x000ee80000300a00 */
[----:B------:R-:W3:Y:S01]  /*12900*/  LDL.LU.64 R16, [R1+0x27b0] ;  /* 0x0027b00001107983 */ /* 0x000ee20000300a00 */
[----:B------:R-:W-:Y:S02]  /*12910*/  MOV R10, R5 ;  /* 0x00000005000a7202 */ /* 0x000fe40000000f00 */
[----:B------:R-:W-:Y:S11]  /*12920*/  MOV R11, R4 ;  /* 0x00000004000b7202 */ /* 0x000ff60000000f00 */
[----:B------:R-:W-:Y:S02]  /*12930*/  @!UPT UIADD3 URZ, URZ, URZ, URZ ;  /* 0x0000003f3f3ff290 */ /* 0x000fe4000fffe03f */
[----:B------:R0:W-:Y:S04]  /*12940*/  STL.64 [R1+0x2728], R26 ;  /* 0x0027281a01007387 */ /* 0x0001e80000100a00 */
[----:B------:R1:W-:Y:S01]  /*12950*/  STL.64 [R1+0x2720], R24 ;  /* 0x0027201801007387 */ /* 0x0003e20000100a00 */
[----:B0-----:R-:W-:Y:S01]  /*12960*/  IMAD.MOV.U32 R26, RZ, RZ, R2 ;  /* 0x000000ffff1a7224 */ /* 0x001fe200078e0002 */
[----:B------:R-:W-:Y:S02]  /*12970*/  MOV R27, R0 ;  /* 0x00000000001b7202 */ /* 0x000fe40000000f00 */
[----:B-1----:R-:W2:Y:S04]  /*12980*/  LDL.LU R24, [R1] ;  /* 0x0000000001187983 */ /* 0x002ea80000300800 */
[----:B------:R-:W2:Y:S01]  /*12990*/  LDL.LU R25, [R1+0x4] ;  /* 0x0000040001197983 */ /* 0x000ea20000300800 */
[C---:B---3--:R-:W-:Y:S03]  /*129a0*/  HMMA.16816.F32 R4, R16.reuse, R6, R12 ;  /* 0x000000061004723c */ /* 0x048fe6000000180c */
[----:B------:R-:W3:Y:S04]  /*129b0*/  LDL.LU.64 R14, [R1+0x27a8] ;  /* 0x0027a800010e7983 */ /* 0x000ee80000300a00 */
[----:B------:R-:W3:Y:S11]  /*129c0*/  LDL.LU.64 R12, [R1+0x27a0] ;  /* 0x0027a000010c7983 */ /* 0x000ef60000300a00 */
[----:B------:R-:W-:Y:S05]  /*129d0*/  @!UPT UIADD3 URZ, URZ, URZ, URZ ;  /* 0x0000003f3f3ff290 */ /* 0x000fea000fffe03f */
[----:B------:R0:W-:Y:S01]  /*129e0*/  STL.64 [R1+0x20], R4 ;  /* 0x0000200401007387 */ /* 0x0001e20000100a00 */
[----:B------:R-:W-:Y:S02]  /*129f0*/  MOV R2, R6 ;  /* 0x0000000600027202 */ /* 0x000fe40000000f00 */
[----:B------:R-:W-:Y:S02]  /*12a00*/  MOV R0, R7 ;  /* 0x0000000700007202 */ /* 0x000fe40000000f00 */
[----:B------:R-:W3:Y:S01]  /*12a10*/  LDL.LU.64 R6, [R1+0x2798] ;  /* 0x0027980001067983 */ /* 0x000ee20000300a00 */
[C---:B--2---:R-:W-:Y:S08]  /*12a20*/  HMMA.16816.F32 R8, R16.reuse, R10, R24 ;  /* 0x0000000a1008723c */ /* 0x044ff00000001818 */
[----:B---3--:R-:W-:Y:S11]  /*12a30*/  HMMA.16816.F32 R12, R16, R6, R12 ;  /* 0x00000006100c723c */ /* 0x008ff6000000180c */
[----:B------:R-:W-:Y:S05]  /*12a40*/  @!UPT UIADD3 URZ, URZ, URZ, URZ ;  /* 0x0000003f3f3ff290 */ /* 0x000fea000fffe03f */
[----:B------:R-:W-:Y:S02]  /*12a50*/  MOV R6, R8 ;  /* 0x0000000800067202 */ /* 0x000fe40000000f00 */
[----:B------:R-:W-:-:S05]  /*12a60*/  MOV R7, R9 ;  /* 0x0000000900077202 */ /* 0x000fca0000000f00 */
[----:B------:R1:W-:Y:S01]  /*12a70*/  STL.64 [R1+0x10], R12 ;  /* 0x0000100c01007387 */ /* 0x0003e20000100a00 */
[----:B0-----:R-:W-:Y:S01]  /*12a80*/  IMAD.MOV.U32 R4, RZ, RZ, R14 ;  /* 0x000000ffff047224 */ /* 0x001fe200078e000e */
[----:B------:R-:W-:Y:S02]  /*12a90*/  MOV R5, R15 ;  /* 0x0000000f00057202 */ /* 0x000fe40000000f00 */
[----:B------:R-:W2:Y:S04]  /*12aa0*/  LDL.LU.64 R14, [R1+0x2790] ;  /* 0x00279000010e7983 */ /* 0x000ea80000300a00 */
[----:B-1----:R-:W3:Y:S04]  /*12ab0*/  LDL.LU.64 R12, [R1+0x2788] ;  /* 0x00278800010c7983 */ /* 0x002ee80000300a00 */
[----:B------:R-:W-:Y:S04]  /*12ac0*/  STL.64 [R1+0x8], R10 ;  /* 0x0000080a01007387 */ /* 0x000fe80000100a00 */
[----:B------:R-:W-:Y:S04]  /*12ad0*/  STL.64 [R1+0x2738], R6 ;  /* 0x0027380601007387 */ /* 0x000fe80000100a00 */
[----:B------:R0:W-:Y:S04]  /*12ae0*/  STL.64 [R1+0x2730], R4 ;  /* 0x0027300401007387 */ /* 0x0001e80000100a00 */
[----:B0-----:R-:W4:Y:S04]  /*12af0*/  LDL.LU R4, [R1+0x50] ;  /* 0x0000500001047983 */ /* 0x001f280000300800 */
[----:B------:R-:W4:Y:S01]  /*12b00*/  LDL.LU R5, [R1+0x54] ;  /* 0x0000540001057983 */ /* 0x000f220000300800 */
[----:B------:R-:W-:-:S02]  /*12b10*/  MOV R25, R29 ;  /* 0x0000001d00197202 */ /* 0x000fc40000000f00 */
[----:B------:R-:W-:Y:S02]  /*12b20*/  MOV R27, R3 ;  /* 0x00000003001b7202 */ /* 0x000fe40000000f00 */
[----:B--2---:R-:W-:Y:S01]  /*12b30*/  MOV R24, R14 ;  /* 0x0000000e00187202 */ /* 0x004fe20000000f00 */
[----:B---3--:R-:W-:Y:S01]  /*12b40*/  IMAD.MOV.U32 R6, RZ, RZ, R12 ;  /* 0x000000ffff067224 */ /* 0x008fe200078e000c */
[----:B------:R-:W-:Y:S01]  /*12b50*/  MOV R7, R13 ;  /* 0x0000000d00077202 */ /* 0x000fe20000000f00 */
[----:B------:R-:W2:Y:S04]  /*12b60*/  LDL.LU R12, [R1+0x2784] ;  /* 0x00278400010c7983 */ /* 0x000ea80000300800 */
[----:B------:R-:W2:Y:S04]  /*12b70*/  LDL.LU R13, [R1+0x2780] ;  /* 0x00278000010d7983 */ /* 0x000ea80000300800 */
[----:B------:R-:W-:Y:S04]  /*12b80*/  STL.64 [R1+0x2748], R6 ;  /* 0x0027480601007387 */ /* 0x000fe80000100a00 */
[----:B----4-:R0:W-:Y:S04]  /*12b90*/  STL.64 [R1+0x2740], R4 ;  /* 0x0027400401007387 */ /* 0x0101e80000100a00 */
[----:B0-----:R-:W3:Y:S04]  /*12ba0*/  LDL R4, [R1+0x90] ;  /* 0x0000900001047983 */ /* 0x001ee80000100800 */
[----:B------:R-:W3:Y:S04]  /*12bb0*/  LDL R5, [R1+0x94] ;  /* 0x0000940001057983 */ /* 0x000ee80000100800 */
[----:B------:R-:W2:Y:S04]  /*12bc0*/  LDL.LU R14, [R1+0x277c] ;  /* 0x00277c00010e7983 */ /* 0x000ea80000300800 */
[----:B------:R-:W4:Y:S01]  /*12bd0*/  LDL.LU R29, [R1+0x2778] ;  /* 0x00277800011d7983 */ /* 0x000f220000300800 */
[----:B------:R-:W-:-:S03]  /*12be0*/  IMAD.MOV.U32 R26, RZ, RZ, R15 ;  /* 0x000000ffff1a7224 */ /* 0x000fc600078e000f */
[----:B------:R-:W2:Y:S04]  /*12bf0*/  LDL.LU R15, [R1+0x2774] ;  /* 0x00277400010f7983 */ /* 0x000ea80000300800 */
[----:B------:R-:W5:Y:S04]  /*12c00*/  LDL.LU R3, [R1+0x2770] ;  /* 0x0027700001037983 */ /* 0x000f680000300800 */
[----:B------:R0:W-:Y:S04]  /*12c10*/  STL.64 [R1+0x2758], R26 ;  /* 0x0027581a01007387 */ /* 0x0001e80000100a00 */
[----:B------:R1:W-:Y:S01]  /*12c20*/  STL.64 [R1+0x2750], R24 ;  /* 0x0027501801007387 */ /* 0x0003e20000100a00 */
[----:B0-----:R-:W-:Y:S01]  /*12c30*/  MOV R26, R23 ;  /* 0x00000017001a7202 */ /* 0x001fe20000000f00 */
[----:B------:R-:W-:-:S02]  /*12c40*/  IMAD.MOV.U32 R27, RZ, RZ, R22 ;  /* 0x000000ffff1b7224 */ /* 0x000fc400078e0016 */
[----:B-1----:R-:W3:Y:S04]  /*12c50*/  LDL.LU R24, [R1+0x40] ;  /* 0x0000400001187983 */ /* 0x002ee80000300800 */
[----:B----4-:R-:W0:Y:S04]  /*12c60*/  LDSM.16.MT88.4 R8, [R29+0x11400] ;  /* 0x011400001d08783b */ /* 0x010e280000004200 */
[----:B0-----:R0:W-:Y:S02]  /*12c70*/  STL.64 [R1+0x26d8], R10 ;  /* 0x0026d80a01007387 */ /* 0x0011e40000100a00 */
[----:B0-----:R-:W-:-:S02]  /*12c80*/  MOV R10, R21 ;  /* 0x00000015000a7202 */ /* 0x001fc40000000f00 */
[----:B------:R-:W-:Y:S02]  /*12c90*/  MOV R11, R20 ;  /* 0x00000014000b7202 */ /* 0x000fe40000000f00 */
[----:B-----5:R-:W0:Y:S04]  /*12ca0*/  LDSM.16.MT88.4 R20, [R3+0x11400] ;  /* 0x011400000314783b */ /* 0x020e280000004200 */
[----:B------:R-:W-:Y:S04]  /*12cb0*/  STL.64 [R1+0x26d0], R8 ;  /* 0x0026d00801007387 */ /* 0x000fe80000100a00 */
[----:B0-----:R-:W-:Y:S04]  /*12cc0*/  STL.64 [R1+0x2690], R22 ;  /* 0x0026901601007387 */ /* 0x001fe80000100a00 */
[----:B------:R0:W-:Y:S04]  /*12cd0*/  STL.64 [R1+0x2688], R20 ;  /* 0x0026881401007387 */ /* 0x0001e80000100a00 */
[----:B0-----:R-:W4:Y:S04]  /*12ce0*/  LDL.LU.64 R20, [R1+0x120] ;  /* 0x0001200001147983 */ /* 0x001f280000300a00 */
[----:B------:R-:W5:Y:S01]  /*12cf0*/  LDL.LU.64 R22, [R1+0x128] ;  /* 0x0001280001167983 */ /* 0x000f620000300a00 */
[----:B--2---:R-:W-:Y:S01]  /*12d00*/  HMMA.16816.F32 R8, R16, R10, R12 ;  /* 0x0000000a1008723c */ /* 0x004fe2000000180c */
[----:B------:R-:W-:-:S02]  /*12d10*/  MOV R25, R28 ;  /* 0x0000001c00197202 */ /* 0x000fc40000000f00 */
[----:B-----5:R-:W-:Y:S04]  /*12d20*/  STL [R1+0x269c], R22 ;  /* 0x00269c1601007387 */ /* 0x020fe80000100800 */
[----:B------:R-:W-:Y:S04]  /*12d30*/  STL [R1+0x2698], R23 ;  /* 0x0026981701007387 */ /* 0x000fe80000100800 */
[----:B------:R-:W3:Y:S04]  /*12d40*/  LDL.LU.64 R14, [R1+0x2768] ;  /* 0x00276800010e7983 */ /* 0x000ee80000300a00 */
[----:B------:R-:W3:Y:S08]  /*12d50*/  LDL.LU.64 R12, [R1+0x2760] ;  /* 0x00276000010c7983 */ /* 0x000ef00000300a00 */
[----:B------:R-:W-:Y:S04]  /*12d60*/  STL.64 [R1+0x26e8], R10 ;  /* 0x0026e80a01007387 */ /* 0x000fe80000100a00 */
[----:B------:R0:W-:Y:S04]  /*12d70*/  STL.64 [R1+0x26e0], R8 ;  /* 0x0026e00801007387 */ /* 0x0001e80000100a00 */
[----:B0-----:R-:W2:Y:S04]  /*12d80*/  LDL.LU R8, [R1+0x100] ;  /* 0x0001000001087983 */ /* 0x001ea80000300800 */
[----:B------:R-:W2:Y:S04]  /*12d90*/  LDL.LU R9, [R1+0x104] ;  /* 0x0001040001097983 */ /* 0x000ea80000300800 */
[----:B------:R-:W5:Y:S01]  /*12da0*/  LDL R19, [R1+0xddc] ;  /* 0x000ddc0001137983 */ /* 0x000f620000100800 */
[C---:B---3--:R-:W-:Y:S03]  /*12db0*/  HMMA.16816.F32 R4, R12.reuse, R4, R24 ;  /* 0x000000040c04723c */ /* 0x048fe60000001818 */
[----:B-----5:R0:W-:Y:S04]  /*12dc0*/  STL [R1+0x26f0], R19 ;  /* 0x0026f01301007387 */ /* 0x0201e80000100800 */
[----:B------:R-:W3:Y:S11]  /*12dd0*/  LDL.LU R16, [R1+0xc0] ;  /* 0x0000c00001107983 */ /* 0x000ef60000300800 */
[----:B------:R-:W-:Y:S06]  /*12de0*/  @!UPT UIADD3 URZ, URZ, URZ, URZ ;  /* 0x0000003f3f3ff290 */ /* 0x000fec000fffe03f */
[----:B------:R-:W-:Y:S01]  /*12df0*/  MOV R18, R7 ;  /* 0x0000000700127202 */ /* 0x000fe20000000f00 */
[----:B------:R-:W3:Y:S01]  /*12e00*/  LDL.LU R17, [R1+0xc4] ;  /* 0x0000c40001117983 */ /* 0x000ee20000300800 */
[----:B------:R-:W-:Y:S01]  /*12e10*/  MOV R28, R5 ;  /* 0x00000005001c7202 */ /* 0x000fe20000000f00 */
[----:B0-----:R-:W-:Y:S02]  /*12e20*/  IMAD.MOV.U32 R19, RZ, RZ, R6 ;  /* 0x000000ffff137224 */ /* 0x001fe400078e0006 */
[----:B------:R-:W2:Y:S04]  /*12e30*/  LDL.LU.64 R26, [R1+0x2758] ;  /* 0x00275800011a7983 */ /* 0x000ea80000300a00 */
[----:B------:R-:W2:Y:S04]  /*12e40*/  LDL.LU.64 R24, [R1+0x2750] ;  /* 0x0027500001187983 */ /* 0x000ea80000300a00 */
[----:B------:R0:W-:Y:S04]  /*12e50*/  STL [R1+0x40], R4 ;  /* 0x0000400401007387 */ /* 0x0001e80000100800 */
[----:B------:R-:W3:Y:S04]  /*12e60*/  LDL.LU.64 R6, [R1+0x2748] ;  /* 0x0027480001067983 */ /* 0x000ee80000300a00 */
[----:B0-----:R-:W3:Y:S01]  /*12e70*/  LDL.LU.64 R4, [R1+0x2740] ;  /* 0x0027400001047983 */ /* 0x001ee20000300a00 */
[C---:B--2---:R-:W-:Y:S08]  /*12e80*/  HMMA.16816.F32 R24, R12.reuse, R8, R24 ;  /* 0x000000080c18723c */ /* 0x044ff00000001818 */
[----:B---3--:R-:W-:Y:S11]  /*12e90*/  HMMA.16816.F32 R4, R12, R16, R4 ;  /* 0x000000100c04723c */ /* 0x008ff60000001804 */
[----:B------:R-:W-:Y:S11]  /*12ea0*/  @!UPT UIADD3 URZ, URZ, URZ, URZ ;  /* 0x0000003f3f3ff290 */ /* 0x000ff6000fffe03f */
[----:B------:R-:W-:Y:S01]  /*12eb0*/  @!UPT UIADD3 URZ, URZ, URZ, URZ ;  /* 0x0000003f3f3ff290 */ /* 0x000fe2000fffe03f */
[----:B------:R0:W-:Y:S01]  /*12ec0*/  STL.64 [R1+0x60], R4 ;  /* 0x0000600401007387 */ /* 0x0001e20000100a00 */
[----:B------:R-:W-:Y:S02]  /*12ed0*/  MOV R23, R6 ;  /* 0x0000000600177202 */ /* 0x000fe40000000f00 */
[----:B------:R-:W-:Y:S02]  /*12ee0*/  MOV R22, R7 ;  /* 0x0000000700167202 */ /* 0x000fe40000000f00 */
[----:B------:R-:W2:Y:S04]  /*12ef0*/  LDL.LU.64 R6, [R1+0x2738] ;  /* 0x0027380001067983 */ /* 0x000ea80000300a00 */
[----:B0-----:R-:W3:Y:S04]  /*12f00*/  LDL.LU.64 R4, [R1+0x2730] ;  /* 0x0027300001047983 */ /* 0x001ee80000300a00 */
[----:B------:R0:W-:Y:S04]  /*12f10*/  STL.64 [R1+0x2708], R18 ;  /* 0x0027081201007387 */ /* 0x0001e80000100a00 */
[----:B------:R1:W-:Y:S01]  /*12f20*/  STL.64 [R1+0x2700], R16 ;  /* 0x0027001001007387 */ /* 0x0003e20000100a00 */
[----:B0-----:R-:W-:Y:S01]  /*12f30*/  IMAD.MOV.U32 R18, RZ, RZ, R2 ;  /* 0x000000ffff127224 */ /* 0x001fe200078e0002 */
[----:B------:R-:W-:-:S02]  /*12f40*/  MOV R19, R0 ;  /* 0x0000000000137202 */ /* 0x000fc40000000f00 */
[----:B-1----:R-:W5:Y:S01]  /*12f50*/  LDL.LU R16, [R1+0x20] ;  /* 0x0000200001107983 */ /* 0x002f620000300800 */
[----:B------:R-:W-:Y:S02]  /*12f60*/  MOV R2, R26 ;  /* 0x0000001a00027202 */ /* 0x000fe40000000f00 */
[----:B------:R-:W-:Y:S01]  /*12f70*/  MOV R0, R27 ;  /* 0x0000001b00007202 */ /* 0x000fe20000000f00 */
[----:B------:R-:W5:Y:S04]  /*12f80*/  LDL.LU R17, [R1+0x24] ;  /* 0x0000240001117983 */ /* 0x000f680000300800 */
[----:B------:R0:W-:Y:S04]  /*12f90*/  STL.64 [R1+0x70], R24 ;  /* 0x0000701801007387 */ /* 0x0001e80000100a00 */
[----:B------:R-:W4:Y:S04]  /*12fa0*/  LDL.LU.64 R26, [R1+0x2728] ;  /* 0x00272800011a7983 */ /* 0x000f280000300a00 */
[----:B0-----:R-:W4:Y:S04]  /*12fb0*/  LDL.LU.64 R24, [R1+0x2720] ;  /* 0x0027200001187983 */ /* 0x001f280000300a00 */
[----:B------:R0:W-:Y:S04]  /*12fc0*/  STL.64 [R1+0x26f8], R8 ;  /* 0x0026f80801007387 */ /* 0x0001e80000100a00 */
[----:B0-----:R-:W5:Y:S04]  /*12fd0*/  LDL.LU R8, [R1+0x10] ;  /* 0x0000100001087983 */ /* 0x001f680000300800 */
[----:B------:R-:W5:Y:S01]  /*12fe0*/  LDL.LU R9, [R1+0x14] ;  /* 0x0000140001097983 */ /* 0x000f620000300800 */
[----:B---3--:R-:W-:Y:S01]  /*12ff0*/  IMAD.MOV.U32 R10, RZ, RZ, R4 ;  /* 0x000000ffff0a7224 */ /* 0x008fe200078e0004 */
[----:B------:R-:W-:-:S02]  /*13000*/  MOV R11, R5 ;  /* 0x00000005000b7202 */ /* 0x000fc40000000f00 */
[----:B------:R-:W5:Y:S04]  /*13010*/  LDL.LU R4, [R1+0x271c] ;  /* 0x00271c0001047983 */ /* 0x000f680000300800 */
[----:B------:R-:W5:Y:S01]  /*13020*/  LDL.LU R5, [R1+0x2718] ;  /* 0x0027180001057983 */ /* 0x000f620000300800 */
[----:B----4-:R-:W-:Y:S07]  /*13030*/  HMMA.16816.F32 R24, R12, R20, R24 ;  /* 0x000000140c18723c */ /* 0x010fee0000001818 */
[----:B--2---:R-:W-:-:S02]  /*13040*/  MOV R12, R6 ;  /* 0x00000006000c7202 */ /* 0x004fc40000000f00 */
[----:B------:R-:W5:Y:S01]  /*13050*/  LDL.LU R6, [R1+0x2714] ;  /* 0x0027140001067983 */ /* 0x000f620000300800 */
[----:B------:R-:W-:-:S03]  /*13060*/  MOV R13, R7 ;  /* 0x00000007000d7202 */ /* 0x000fc60000000f00 */
[----:B------:R-:W5:Y:S04]  /*13070*/  LDL.LU R7, [R1+0x2710] ;  /* 0x0027100001077983 */ /* 0x000f680000300800 */
[----:B------:R-:W2:Y:S04]  /*13080*/  LDL.LU R14, [R1+0x8] ;  /* 0x00000800010e7983 */ /* 0x000ea80000300800 */
[----:B------:R-:W2:Y:S04]  /*13090*/  LDL.LU R15, [R1+0xc] ;  /* 0x00000c00010f7983 */ /* 0x000ea80000300800 */
[----:B------:R-:W-:Y:S04]  /*130a0*/  STL [R1+0x26a4], R26 ;  /* 0x0026a41a01007387 */ /* 0x000fe80000100800 */
[----:B------:R-:W-:Y:S04]  /*130b0*/  STL [R1+0x26a0], R27 ;  /* 0x0026a01b01007387 */ /* 0x000fe80000100800 */
[----:B------:R0:W-:Y:S04]  /*130c0*/  STL.64 [R1+0x26c8], R24 ;  /* 0x0026c81801007387 */ /* 0x0001e80000100a00 */
[----:B0-----:R-:W5:Y:S04]  /*130d0*/  LDL.LU R24, [R1+0x90] ;  /* 0x0000900001187983 */ /* 0x001f680000300800 */
[----:B------:R-:W5:Y:S02]  /*130e0*/  LDL.LU R25, [R1+0x94] ;  /* 0x0000940001197983 */ /* 0x000f640000300800 */
[----:B-----5:R-:W-:Y:S02]  /*130f0*/  HMMA.16816.F32 R24, R4, R24, R16 ;  /* 0x000000180418723c */ /* 0x020fe40000001810 */
[----:B------:R-:W3:Y:S04]  /*13100*/  LDL.LU.64 R18, [R1+0x2708] ;  /* 0x0027080001127983 */ /* 0x000ee80000300a00 */
[----:B------:R-:W4:Y:S11]  /*13110*/  LDL.LU.64 R16, [R1+0x2700] ;  /* 0x0027000001107983 */ /* 0x000f360000300a00 */
[----:B------:R-:W-:Y:S06]  /*13120*/  @!UPT UIADD3 URZ, URZ, URZ, URZ ;  /* 0x0000003f3f3ff290 */ /* 0x000fec000fffe03f */
[----:B------:R0:W-:Y:S04]  /*13130*/  STL.64 [R1+0x20], R24 ;  /* 0x0000201801007387 */ /* 0x0001e80000100a00 */
[----:B------:R3:W-:Y:S04]  /*13140*/  STL.64 [R1+0x28], R26 ;  /* 0x0000281a01007387 */ /* 0x0007e80000100a00 */
[----:B0-----:R-:W5:Y:S01]  /*13150*/  LDL.LU R24, [R1+0x40] ;  /* 0x0000400001187983 */ /* 0x001f620000300800 */
[----:B---3--:R-:W-:Y:S02]  /*13160*/  MOV R26, R19 ;  /* 0x00000013001a7202 */ /* 0x008fe40000000f00 */
[----:B------:R-:W-:-:S02]  /*13170*/  MOV R27, R18 ;  /* 0x00000012001b7202 */ /* 0x000fc40000000f00 */
[C---:B----4-:R-:W-:Y:S01]  /*13180*/  HMMA.16816.F32 R16, R4.reuse, R16, R8 ;  /* 0x000000100410723c */ /* 0x050fe20000001808 */
[----:B------:R-:W2:Y:S11]  /*13190*/  LDL.LU.64 R8, [R1+0x26f8] ;  /* 0x0026f80001087983 */ /* 0x000eb60000300a00 */
[----:B------:R-:W-:Y:S11]  /*131a0*/  @!UPT UIADD3 URZ, URZ, URZ, URZ ;  /* 0x0000003f3f3ff290 */ /* 0x000ff6000fffe03f */
[----:B------:R-:W-:Y:S04]  /*131b0*/  STL.64 [R1+0x10], R16 ;  /* 0x0000101001007387 */ /* 0x000fe80000100a00 */
[----:B------:R0:W-:Y:S04]  /*131c0*/  STL.64 [R1+0x18], R18 ;  /* 0x0000181201007387 */ /* 0x0001e80000100a00 */
[----:B0-----:R-:W3:Y:S01]  /*131d0*/  LDL.LU R19, [R1+0x26f0] ;  /* 0x0026f00001137983 */ /* 0x001ee20000300800 */
[----:B------:R-:W-:Y:S01]  /*131e0*/  IMAD.MOV.U32 R25, RZ, RZ, R28 ;  /* 0x000000ffff197224 */ /* 0x000fe200078e001c */
[----:B--2---:R-:W-:Y:S02]  /*131f0*/  HMMA.16816.F32 R8, R4, R8, R12 ;  /* 0x000000080408723c */ /* 0x004fe4000000180c */
[----:B------:R-:W0:Y:S11]  /*13200*/  LDSM.16.MT88.4 R12, [R29+0x11800] ;  /* 0x011800001d0c783b */ /* 0x000e360000004200 */
[----:B------:R-:W-:Y:S10]  /*13210*/  @!UPT UIADD3 URZ, URZ, URZ, URZ ;  /* 0x0000003f3f3ff290 */ /* 0x000ff4000fffe03f */
[----:B------:R-:W-:Y:S01]  /*13220*/  STL.64 [R1], R8 ;  /* 0x0000000801007387 */ /* 0x000fe20000100a00 */
[----:B------:R-:W-:-:S03]  /*13230*/  MOV R28, R11 ;  /* 0x0000000b001c7202 */ /* 0x000fc60000000f00 */
[----:B------:R-:W-:Y:S04]  /*13240*/  STL [R1+0x8], R10 ;  /* 0x0000080a01007387 */ /* 0x000fe80000100800 */
[----:B---3--:R-:W1:Y:S04]  /*13250*/  LDSM.16.M88.4 R8, [R19+0x80] ;  /* 0x000080001308783b */ /* 0x008e680000000200 */
[----:B0-----:R-:W-:Y:S04]  /*13260*/  STL [R1+0x264c], R12 ;  /* 0x00264c0c01007387 */ /* 0x001fe80000100800 */
[----:B------:R-:W-:Y:S04]  /*13270*/  STL [R1+0x2648], R13 ;  /* 0x0026480d01007387 */ /* 0x000fe80000100800 */
[----:B------:R-:W-:Y:S04]  /*13280*/  STL [R1+0x2644], R14 ;  /* 0x0026440e01007387 */ /* 0x000fe80000100800 */
[----:B------:R0:W-:Y:S04]  /*13290*/  STL [R1+0x2640], R15 ;  /* 0x0026400f01007387 */ /* 0x0001e80000100800 */
[----:B0-----:R-:W5:Y:S04]  /*132a0*/  LDL.LU.64 R14, [R1+0x98] ;  /* 0x00009800010e7983 */ /* 0x001f680000300a00 */
[----:B-1----:R-:W-:Y:S04]  /*132b0*/  STL.64 [R1+0x80], R8 ;  /* 0x0000800801007387 */ /* 0x002fe80000100a00 */
[----:B------:R-:W-:Y:S04]  /*132c0*/  STL.64 [R1+0x88], R10 ;  /* 0x0000880a01007387 */ /* 0x000fe80000100a00 */
[----:B------:R-:W0:Y:S04]  /*132d0*/  LDSM.16.M88.4 R8, [R19+0x4080] ;  /* 0x004080001308783b */ /* 0x000e280000000200 */
[----:B0-----:R-:W-:Y:S04]  /*132e0*/  STL.64 [R1+0xa0], R8 ;  /* 0x0000a00801007387 */ /* 0x001fe80000100a00 */
[----:B------:R-:W-:Y:S04]  /*132f0*/  STL.64 [R1+0xa8], R10 ;  /* 0x0000a80a01007387 */ /* 0x000fe80000100a00 */
[----:B------:R-:W0:Y:S04]  /*13300*/  LDSM.16.M88.4 R8, [R19+0x8080] ;  /* 0x008080001308783b */ /* 0x000e280000000200 */
[----:B------:R-:W1:Y:S04]  /*13310*/  LDSM.16.M88.4 R16, [R19+0xc080] ;  /* 0x00c080001310783b */ /* 0x000e680000000200 */
[----:B0-----:R-:W-:Y:S04]  /*13320*/  STL.64 [R1+0xb0], R8 ;  /* 0x0000b00801007387 */ /* 0x001fe80000100a00 */
[----:B------:R0:W-:Y:S04]  /*13330*/  STL.64 [R1+0xb8], R10 ;  /* 0x0000b80a01007387 */ /* 0x0001e80000100a00 */
[----:B0-----:R-:W2:Y:S04]  /*13340*/  LDL.LU.64 R10, [R1+0x26e8] ;  /* 0x0026e800010a7983 */ /* 0x001ea80000300a00 */
[----:B------:R-:W2:Y:S04]  /*13350*/  LDL.LU.64 R8, [R1+0x26e0] ;  /* 0x0026e00001087983 */ /* 0x000ea80000300a00 */
[----:B-1----:R-:W-:Y:S04]  /*13360*/  STL.64 [R1+0xe0], R16 ;  /* 0x0000e01001007387 */ /* 0x002fe80000100a00 */
[----:B------:R-:W-:Y:S04]  /*13370*/  STL.64 [R1+0xe8], R18 ;  /* 0x0000e81201007387 */ /* 0x000fe80000100a00 */
[----:B------:R-:W0:Y:S04]  /*13380*/  LDSM.16.MT88.4 R16, [R3+0x11800] ;  /* 0x011800000310783b */ /* 0x000e280000004200 */
[----:B0-----:R0:W-:Y:S04]  /*13390*/  STL.64 [R1+0x2600], R18 ;  /* 0x0026001201007387 */ /* 0x0011e80000100a00 */
[----:B------:R-:W-:Y:S04]  /*133a0*/  STL.64 [R1+0x25f8], R16 ;  /* 0x0025f81001007387 */ /* 0x000fe80000100a00 */
[----:B0-----:R-:W3:Y:S01]  /*133b0*/  LDL.LU.64 R18, [R1+0xc8] ;  /* 0x0000c80001127983 */ /* 0x001ee20000300a00 */
[----:B--2---:R-:W-:Y:S11]  /*133c0*/  HMMA.16816.F32 R8, R4, R20, R8 ;  /* 0x000000140408723c */ /* 0x004ff60000001808 */
[----:B------:R-:W-:Y:S11]  /*133d0*/  @!UPT UIADD3 URZ, URZ, URZ, URZ ;  /* 0x0000003f3f3ff290 */ /* 0x000ff6000fffe03f */
[----:B------:R-:W-:Y:S02]  /*133e0*/  @!UPT UIADD3 URZ, URZ, URZ, URZ ;  /* 0x0000003f3f3ff290 */ /* 0x000fe4000fffe03f */
[----:B------:R-:W-:Y:S01]  /*133f0*/  MOV R5, R10 ;  /* 0x0000000a00057202 */ /* 0x000fe20000000f00 */
[----:B------:R-:W-:Y:S01]  /*13400*/  IMAD.MOV.U32 R21, RZ, RZ, R8 ;  /* 0x000000ffff157224 */ /* 0x000fe200078e0008 */
[----:B------:R-:W-:Y:S02]  /*13410*/  MOV R4, R11 ;  /* 0x0000000b00047202 */ /* 0x000fe40000000f00 */
[----:B------:R-:W-:Y:S01]  /*13420*/  MOV R20, R9 ;  /* 0x0000000900147202 */ /* 0x000fe20000000f00 */
[----:B------:R-:W5:Y:S04]  /*13430*/  LDL.LU.64 R10, [R1+0x26d8] ;  /* 0x0026d800010a7983 */ /* 0x000f680000300a00 */
[----:B------:R-:W5:Y:S04]  /*13440*/  LDL.LU.64 R8, [R1+0x26d0] ;  /* 0x0026d00001087983 */ /* 0x000f680000300a00 */
[----:B------:R-:W2:Y:S04]  /*13450*/  LDL.LU R6, [R1+0x108] ;  /* 0x0001080001067983 */ /* 0x000ea80000300800 */
[----:B------:R-:W2:Y:S04]  /*13460*/  LDL.LU R7, [R1+0x10c] ;  /* 0x00010c0001077983 */ /* 0x000ea80000300800 */
[----:B--2---:R-:W-:Y:S04]  /*13470*/  STL.64 [R1+0x26c0], R6 ;  /* 0x0026c00601007387 */ /* 0x004fe80000100a00 */
[----:B------:R0:W-:Y:S04]  /*13480*/  STL.64 [R1+0x26b8], R4 ;  /* 0x0026b80401007387 */ /* 0x0001e80000100a00 */
[----:B0-----:R-:W3:Y:S04]  /*13490*/  LDL.LU R4, [R1+0x60] ;  /* 0x0000600001047983 */ /* 0x001ee80000300800 */
[----:B------:R-:W3:Y:S01]  /*134a0*/  LDL.LU R5, [R1+0x64] ;  /* 0x0000640001057983 */ /* 0x000ee20000300800 */
[----:B------:R-:W-:Y:S01]  /*134b0*/  IMAD.MOV.U32 R6, RZ, RZ, R23 ;  /* 0x000000ffff067224 */ /* 0x000fe200078e0017 */
[----:B------:R-:W-:Y:S01]  /*134c0*/  MOV R7, R22 ;  /* 0x0000001600077202 */ /* 0x000fe20000000f00 */
[----:B-----5:R-:W-:Y:S01]  /*134d0*/  HMMA.16816.F32 R24, R8, R14, R24 ;  /* 0x0000000e0818723c */ /* 0x020fe20000001818 */
[----:B------:R-:W-:-:S02]  /*134e0*/  MOV R22, R14 ;  /* 0x0000000e00167202 */ /* 0x000fc40000000f00 */
[----:B------:R-:W-:Y:S11]  /*134f0*/  MOV R23, R15 ;  /* 0x0000000f00177202 */ /* 0x000ff60000000f00 */
[----:B------:R-:W-:Y:S09]  /*13500*/  @!UPT UIADD3 URZ, URZ, URZ, URZ ;  /* 0x0000003f3f3ff290 */ /* 0x000ff2000fffe03f */
[----:B------:R0:W-:Y:S04]  /*13510*/  STL.64 [R1+0x50], R24 ;  /* 0x0000501801007387 */ /* 0x0001e80000100a00 */
[----:B0-----:R-:W2:Y:S04]  /*13520*/  LDL.LU.64 R24, [R1+0x26c8] ;  /* 0x0026c80001187983 */ /* 0x001ea80000300a00 */
[----:B------:R0:W-:Y:S04]  /*13530*/  STL.64 [R1+0x26b0], R22 ;  /* 0x0026b01601007387 */ /* 0x0001e80000100a00 */
[----:B------:R1:W-:Y:S01]  /*13540*/  STL.64 [R1+0x26a8], R20 ;  /* 0x0026a81401007387 */ /* 0x0003e20000100a00 */
[----:B0-----:R-:W-:-:S02]  /*13550*/  MOV R22, R2 ;  /* 0x0000000200167202 */ /* 0x001fc40000000f00 */
[----:B------:R-:W-:Y:S01]  /*13560*/  MOV R23, R0 ;  /* 0x0000000000177202 */ /* 0x000fe20000000f00 */
[----:B-1----:R-:W4:Y:S04]  /*13570*/  LDL.LU R20, [R1+0x70] ;  /* 0x0000700001147983 */ /* 0x002f280000300800 */
[----:B------:R-:W4:Y:S01]  /*13580*/  LDL.LU R21, [R1+0x74] ;  /* 0x0000740001157983 */ /* 0x000f220000300800 */
[----:B---3--:R-:W-:Y:S11]  /*13590*/  HMMA.16816.F32 R4, R8, R18, R4 ;  /* 0x000000120804723c */ /* 0x008ff60000001804 */
[----:B------:R-:W-:Y:S11]  /*135a0*/  @!UPT UIADD3 URZ, URZ, URZ, URZ ;  /* 0x0000003f3f3ff290 */ /* 0x000ff6000fffe03f */
[----:B------:R-:W-:Y:S02]  /*135b0*/  @!UPT UIADD3 URZ, URZ, URZ, URZ ;  /* 0x0000003f3f3ff290 */ /* 0x000fe4000fffe03f */
[----:B------:R-:W-:Y:S01]  /*135c0*/  IMAD.MOV.U32 R2, RZ, RZ, R6 ;  /* 0x000000ffff027224 */ /* 0x000fe200078e0006 */
[----:B------:R-:W-:Y:S02]  /*135d0*/  MOV R0, R7 ;  /* 0x0000000700007202 */ /* 0x000fe40000000f00 */
[----:B------:R-:W4:Y:S01]  /*135e0*/  LDL.LU.64 R6, [R1+0x26c0] ;  /* 0x0026c00001067983 */ /* 0x000f220000300a00 */
[----:B------:R-:W-:Y:S02]  /*135f0*/  MOV R17, R4 ;  /* 0x0000000400117202 */ /* 0x000fe40000000f00 */
[----:B------:R-:W-:Y:S02]  /*13600*/  MOV R16, R5 ;  /* 0x0000000500107202 */ /* 0x000fe40000000f00 */
[----:B------:R-:W3:Y:S01]  /*13610*/  LDL.LU.64 R4, [R1+0x26b8] ;  /* 0x0026b80001047983 */ /* 0x000ee20000300a00 */
[----:B------:R-:W-:Y:S01]  /*13620*/  IMAD.MOV.U32 R12, RZ, RZ, R26 ;  /* 0x000000ffff0c7224 */ /* 0x000fe200078e001a */
[----:B------:R-:W-:-:S02]  /*13630*/  MOV R13, R27 ;  /* 0x0000001b000d7202 */ /* 0x000fc40000000f00 */
[----:B------:R0:W-:Y:S01]  /*13640*/  STL.64 [R1+0x2680], R16 ;  /* 0x0026801001007387 */ /* 0x0001e20000100a00 */
[----:B------:R-:W-:Y:S01]  /*13650*/  IMAD.MOV.U32 R26, RZ, RZ, R18 ;  /* 0x000000ffff1a7224 */ /* 0x000fe200078e0012 */
[----:B------:R-:W-:Y:S02]  /*13660*/  MOV R27, R19 ;  /* 0x00000013001b7202 */ /* 0x000fe40000000f00 */
[----:B0-----:R-:W5:Y:S04]  /*13670*/  LDL.LU R16, [R1+0x20] ;  /* 0x0000200001107983 */ /* 0x001f680000300800 */
[----:B------:R-:W5:Y:S04]  /*13680*/  LDL.LU R17, [R1+0x24] ;  /* 0x0000240001117983 */ /* 0x000f680000300800 */
[----:B------:R-:W5:Y:S04]  /*13690*/  LDL.LU R18, [R1+0x28] ;  /* 0x0000280001127983 */ /* 0x000f680000300800 */
[----:B------:R-:W5:Y:S01]  /*136a0*/  LDL.LU R19, [R1+0x2c] ;  /* 0x00002c0001137983 */ /* 0x000f620000300800 */
[----:B----4-:R-:W-:Y:S11]  /*136b0*/  HMMA.16816.F32 R20, R8, R6, R20 ;  /* 0x000000060814723c */ /* 0x010ff60000001814 */
[----:B------:R-:W-:Y:S11]  /*136c0*/  @!UPT UIADD3 URZ, URZ, URZ, URZ ;  /* 0x0000003f3f3ff290 */ /* 0x000ff6000fffe03f */
[----:B------:R-:W-:Y:S01]  /*136d0*/  @!UPT UIADD3 URZ, URZ, URZ, URZ ;  /* 0x0000003f3f3ff290 */ /* 0x000fe2000fffe03f */
[----:B------:R0:W-:Y:S04]  /*136e0*/  STL.64 [R1+0x78], R22 ;  /* 0x0000781601007387 */ /* 0x0001e80000100a00 */
[----:B0-----:R-:W4:Y:S01]  /*136f0*/  LDL.LU.64 R22, [R1+0x26b0] ;  /* 0x0026b00001167983 */ /* 0x001f220000300a00 */
[----:B------:R-:W-:Y:S02]  /*13700*/  MOV R14, R20 ;  /* 0x00000014000e7202 */ /* 0x000fe40000000f00 */
[----:B------:R-:W-:Y:S02]  /*13710*/  MOV R15, R21 ;  /* 0x00000015000f7202 */ /* 0x000fe40000000f00 */
[----:B------:R-:W2:Y:S04]  /*13720*/  LDL.LU.64 R20, [R1+0x26a8] ;  /* 0x0026a80001147983 */ /* 0x000ea80000300a00 */
[----:B------:R0:W-:Y:S02]  /*13730*/  STL.64 [R1+0x2660], R6 ;  /* 0x0026600601007387 */ /* 0x0001e40000100a00 */
[----:B0-----:R-:W-:Y:S01]  /*13740*/  IMAD.MOV.U32 R6, RZ, RZ, R26 ;  /* 0x000000ffff067224 */ /* 0x001fe200078e001a */
[----:B------:R-:W-:Y:S01]  /*13750*/  MOV R7, R27 ;  /* 0x0000001b00077202 */ /* 0x000fe20000000f00 */
[----:B------:R-:W2:Y:S04]  /*13760*/  LDL.LU R26, [R1+0x26a4] ;  /* 0x0026a400011a7983 */ /* 0x000ea80000300800 */
[----:B------:R-:W5:Y:S04]  /*13770*/  LDL.LU R27, [R1+0x26a0] ;  /* 0x0026a000011b7983 */ /* 0x000f680000300800 */
[----:B------:R4:W-:Y:S02]  /*13780*/  STL.64 [R1+0x2678], R6 ;  /* 0x0026780601007387 */ /* 0x0009e40000100a00 */
[----:B----4-:R-:W-:-:S02]  /*13790*/  MOV R6, R22 ;  /* 0x0000001600067202 */ /* 0x010fc40000000f00 */
[----:B------:R-:W4:Y:S01]  /*137a0*/  LDL.LU R22, [R1+0x269c] ;  /* 0x00269c0001167983 */ /* 0x000f220000300800 */
[----:B------:R-:W-:-:S03]  /*137b0*/  MOV R7, R23 ;  /* 0x0000001700077202 */ /* 0x000fc60000000f00 */
[----:B------:R-:W5:Y:S04]  /*137c0*/  LDL.LU R23, [R1+0x2698] ;  /* 0x0026980001177983 */ /* 0x000f680000300800 */
[----:B------:R3:W-:Y:S04]  /*137d0*/  STL.64 [R1+0x2658], R14 ;  /* 0x0026580e01007387 */ /* 0x0007e80000100a00 */
[----:B------:R2:W-:Y:S01]  /*137e0*/  STL.64 [R1+0x2650], R12 ;  /* 0x0026500c01007387 */ /* 0x0005e20000100a00 */
[----:B---3--:R-:W-:Y:S02]  /*137f0*/  MOV R14, R5 ;  /* 0x00000005000e7202 */ /* 0x008fe40000000f00 */
[----:B------:R-:W-:Y:S01]  /*13800*/  MOV R15, R4 ;  /* 0x00000004000f7202 */ /* 0x000fe20000000f00 */
[----:B--2---:R-:W-:Y:S01]  /*13810*/  IMAD.MOV.U32 R12, RZ, RZ, R21 ;  /* 0x000000ffff0c7224 */ /* 0x004fe200078e0015 */
[----:B------:R-:W-:-:S03]  /*13820*/  MOV R13, R20 ;  /* 0x00000014000d7202 */ /* 0x000fc60000000f00 */
[----:B------:R-:W-:Y:S04]  /*13830*/  STL.64 [R1+0x2670], R14 ;  /* 0x0026700e01007387 */ /* 0x000fe80000100a00 */
[----:B------:R0:W-:Y:S04]  /*13840*/  STL.64 [R1+0x2668], R12 ;  /* 0x0026680c01007387 */ /* 0x0001e80000100a00 */
[----:B0-----:R-:W2:Y:S04]  /*13850*/  LDL.LU R12, [R1+0x10] ;  /* 0x00001000010c7983 */ /* 0x001ea80000300800 */
[----:B------:R-:W2:Y:S04]  /*13860*/  LDL.LU R13, [R1+0x14] ;  /* 0x00001400010d7983 */ /* 0x000ea80000300800 */
[----:B------:R-:W2:Y:S04]  /*13870*/  LDL.LU R14, [R1+0x18] ;  /* 0x00001800010e7983 */ /* 0x000ea80000300800 */
[----:B------:R-:W2:Y:S01]  /*13880*/  LDL.LU R15, [R1+0x1c] ;  /* 0x00001c00010f7983 */ /* 0x000ea20000300800 */
[----:B----4-:R-:W-:Y:S01]  /*13890*/  IMAD.MOV.U32 R5, RZ, RZ, R22 ;  /* 0x000000ffff057224 */ /* 0x010fe200078e0016 */
[----:B-----5:R-:W-:Y:S01]  /*138a0*/  HMMA.16816.F32 R24, R8, R22, R24 ;  /* 0x000000160818723c */ /* 0x020fe20000001818 */
[----:B------:R-:W-:-:S02]  /*138b0*/  MOV R4, R23 ;  /* 0x0000001700047202 */ /* 0x000fc40000000f00 */
[----:B------:R-:W3:Y:S04]  /*138c0*/  LDL.LU.64 R22, [R1+0x2690] ;  /* 0x0026900001167983 */ /* 0x000ee80000300a00 */
[----:B------:R-:W3:Y:S04]  /*138d0*/  LDL.LU.64 R20, [R1+0x2688] ;  /* 0x0026880001147983 */ /* 0x000ee80000300a00 */
[----:B------:R-:W4:Y:S04]  /*138e0*/  LDL.LU R8, [R1] ;  /* 0x0000000001087983 */ /* 0x000f280000300800 */
[----:B------:R-:W4:Y:S04]  /*138f0*/  LDL.LU R9, [R1+0x4] ;  /* 0x0000040001097983 */ /* 0x000f280000300800 */
[----:B------:R-:W4:Y:S04]  /*13900*/  LDL.LU R10, [R1+0x8] ;  /* 0x00000800010a7983 */ /* 0x000f280000300800 */
[----:B------:R0:W-:Y:S02]  /*13910*/  STL.64 [R1+0x2610], R26 ;  /* 0x0026101a01007387 */ /* 0x0001e40000100a00 */
[----:B0-----:R-:W-:Y:S01]  /*13920*/  MOV R26, R5 ;  /* 0x00000005001a7202 */ /* 0x001fe20000000f00 */
[----:B------:R-:W-:Y:S01]  /*13930*/  IMAD.MOV.U32 R27, RZ, RZ, R4 ;  /* 0x000000ffff1b7224 */ /* 0x000fe200078e0004 */
[----:B------:R-:W-:Y:S01]  /*13940*/  STL.64 [R1+0x2608], R24 ;  /* 0x0026081801007387 */ /* 0x000fe20000100a00 */
[C---:B---3--:R-:W-:Y:S03]  /*13950*/  HMMA.16816.F32 R4, R20.reuse, R6, R16 ;  /* 0x000000061404723c */ /* 0x048fe60000001810 */
[----:B------:R-:W3:Y:S11]  /*13960*/  LDL.LU.64 R16, [R1+0x2680] ;  /* 0x0026800001107983 */ /* 0x000ef60000300a00 */
[----:B------:R-:W-:Y:S09]  /*13970*/  @!UPT UIADD3 URZ, URZ, URZ, URZ ;  /* 0x0000003f3f3ff290 */ /* 0x000ff2000fffe03f */
[----:B------:R2:W-:Y:S01]  /*13980*/  STL [R1+0x20], R4 ;  /* 0x0000200401007387 */ /* 0x0005e20000100800 */
[----:B------:R-:W-:Y:S02]  /*13990*/  MOV R19, R6 ;  /* 0x0000000600137202 */ /* 0x000fe40000000f00 */
[----:B------:R-:W-:Y:S02]  /*139a0*/  MOV R18, R7 ;  /* 0x0000000700127202 */ /* 0x000fe40000000f00 */
[----:B------:R-:W2:Y:S01]  /*139b0*/  LDL.LU.64 R6, [R1+0x2678] ;  /* 0x0026780001067983 */ /* 0x000ea20000300a00 */
[----:B------:R-:W-:Y:S02]  /*139c0*/  MOV R11, R28 ;  /* 0x0000001c000b7202 */ /* 0x000fe40000000f00 */
[----:B------:R-:W-:Y:S01]  /*139d0*/  MOV R28, R5 ;  /* 0x00000005001c7202 */ /* 0x000fe20000000f00 */
[----:B------:R-:W-:Y:S04]  /*139e0*/  STL [R1+0x2624], R18 ;  /* 0x0026241201007387 */ /* 0x000fe80000100800 */
[----:B------:R-:W-:Y:S04]  /*139f0*/  STL [R1+0x2620], R19 ;  /* 0x0026201301007387 */ /* 0x000fe80000100800 */
[----:B------:R-:W-:Y:S01]  /*13a00*/  STL [R1+0x261c], R28 ;  /* 0x00261c1c01007387 */ /* 0x000fe20000100800 */
[C---:B--2---:R-:W-:Y:S03]  /*13a10*/  HMMA.16816.F32 R4, R20.reuse, R6, R12 ;  /* 0x000000061404723c */ /* 0x044fe6000000180c */
[----:B------:R-:W2:Y:S04]  /*13a20*/  LDL.LU.64 R14, [R1+0x2670] ;  /* 0x00267000010e7983 */ /* 0x000ea80000300a00 */
[----:B------:R-:W2:Y:S11]  /*13a30*/  LDL.LU.64 R12, [R1+0x2668] ;  /* 0x00266800010c7983 */ /* 0x000eb60000300a00 */
[----:B------:R-:W-:Y:S05]  /*13a40*/  @!UPT UIADD3 URZ, URZ, URZ, URZ ;  /* 0x0000003f3f3ff290 */ /* 0x000fea000fffe03f */
[----:B------:R-:W-:Y:S04]  /*13a50*/  STL.64 [R1+0x10], R4 ;  /* 0x0000100401007387 */ /* 0x000fe80000100a00 */
[----:B------:R0:W-:Y:S04]  /*13a60*/  STL.64 [R1+0x18], R6 ;  /* 0x0000180601007387 */ /* 0x0001e80000100a00 */
[----:B0-----:R-:W4:Y:S02]  /*13a70*/  LDL.LU.64 R6, [R1+0x2660] ;  /* 0x0026600001067983 */ /* 0x001f240000300a00 */
[C---:B----4-:R-:W-:Y:S02]  /*13a80*/  HMMA.16816.F32 R4, R20.reuse, R6, R8 ;  /* 0x000000061404723c */ /* 0x050fe40000001808 */
[----:B------:R-:W0:Y:S11]  /*13a90*/  LDSM.16.MT88.4 R8, [R29+0x11c00] ;  /* 0x011c00001d08783b */ /* 0x000e360000004200 */
[----:B------:R-:W-:Y:S10]  /*13aa0*/  @!UPT UIADD3 URZ, URZ, URZ, URZ ;  /* 0x0000003f3f3ff290 */ /* 0x000ff4000fffe03f */
[----:B------:R-:W-:Y:S01]  /*13ab0*/  STL [R1], R4 ;  /* 0x0000000401007387 */ /* 0x000fe20000100800 */
[----:B------:R-:W-:Y:S01]  /*13ac0*/  IMAD.MOV.U32 R18, RZ, RZ, R5 ;  /* 0x000000ffff127224 */ /* 0x000fe200078e0005 */
[----:B------:R-:W-:Y:S02]  /*13ad0*/  MOV R19, R6 ;  /* 0x0000000600137202 */ /* 0x000fe40000000f00 */
[----:B------:R-:W-:Y:S02]  /*13ae0*/  MOV R28, R7 ;  /* 0x00000007001c7202 */ /* 0x000fe40000000f00 */
[----:B------:R-:W1:Y:S04]  /*13af0*/  LDSM.16.MT88.4 R4, [R3+0x11c00] ;  /* 0x011c00000304783b */ /* 0x000e680000004200 */
[----:B0-----:R-:W-:Y:S04]  /*13b00*/  STL [R1+0x25a4], R8 ;  /* 0x0025a40801007387 */ /* 0x001fe80000100800 */
[----:B------:R0:W-:Y:S04]  /*13b10*/  STL [R1+0x25a0], R9 ;  /* 0x0025a00901007387 */ /* 0x0001e80000100800 */
[----:B------:R-:W-:Y:S04]  /*13b20*/  STL [R1+0x259c], R10 ;  /* 0x00259c0a01007387 */ /* 0x000fe80000100800 */
[----:B------:R-:W-:Y:S04]  /*13b30*/  STL [R1+0x2598], R11 ;  /* 0x0025980b01007387 */ /* 0x000fe80000100800 */
[----:B0-----:R-:W4:Y:S04]  /*13b40*/  LDL.LU.64 R8, [R1+0x80] ;  /* 0x0000800001087983 */ /* 0x001f280000300a00 */
[----:B-1----:R-:W-:Y:S04]  /*13b50*/  STL.64 [R1+0x2550], R6 ;  /* 0x0025500601007387 */ /* 0x002fe80000100a00 */
[----:B------:R0:W-:Y:S04]  /*13b60*/  STL.64 [R1+0x2548], R4 ;  /* 0x0025480401007387 */ /* 0x0001e80000100a00 */
[----:B0-----:R-:W5:Y:S04]  /*13b70*/  LDL.LU.64 R4, [R1+0xe0] ;  /* 0x0000e00001047983 */ /* 0x001f680000300a00 */
[----:B------:R-:W3:Y:S01]  /*13b80*/  LDL.LU.64 R6, [R1+0xe8] ;  /* 0x0000e80001067983 */ /* 0x000ee20000300a00 */
[----:B--2---:R-:W-:Y:S11]  /*13b90*/  HMMA.16816.F32 R24, R20, R26, R12 ;  /* 0x0000001a1418723c */ /* 0x004ff6000000180c */
[----:B------:R-:W-:Y:S11]  /*13ba0*/  @!UPT UIADD3 URZ, URZ, URZ, URZ ;  /* 0x0000003f3f3ff290 */ /* 0x000ff6000fffe03f */
[----:B------:R-:W-:Y:S02]  /*13bb0*/  @!UPT UIADD3 URZ, URZ, URZ, URZ ;  /* 0x0000003f3f3ff290 */ /* 0x000fe4000fffe03f */
[----:B------:R-:W-:Y:S01]  /*13bc0*/  MOV R22, R24 ;  /* 0x0000001800167202 */ /* 0x000fe20000000f00 */
[----:B------:R-:W-:Y:S01]  /*13bd0*/  IMAD.MOV.U32 R21, RZ, RZ, R25 ;  /* 0x000000ffff157224 */ /* 0x000fe200078e0019 */
[----:B------:R-:W-:Y:S01]  /*13be0*/  MOV R20, R26 ;  /* 0x0000001a00147202 */ /* 0x000fe20000000f00 */
[----:B---3--:R-:W-:Y:S04]  /*13bf0*/  STL [R1+0x255c], R6 ;  /* 0x00255c0601007387 */ /* 0x008fe80000100800 */
[----:B------:R-:W-:Y:S04]  /*13c00*/  STL [R1+0x2558], R7 ;  /* 0x0025580701007387 */ /* 0x000fe80000100800 */
[----:B------:R-:W2:Y:S04]  /*13c10*/  LDL.LU.64 R14, [R1+0x2658] ;  /* 0x00265800010e7983 */ /* 0x000ea80000300a00 */
[----:B------:R-:W3:Y:S04]  /*13c20*/  LDL.LU.64 R12, [R1+0x2650] ;  /* 0x00265000010c7983 */ /* 0x000ee80000300a00 */
[----:B------:R-:W-:Y:S04]  /*13c30*/  STL [R1+0x25c8], R22 ;  /* 0x0025c81601007387 */ /* 0x000fe80000100800 */
[----:B------:R0:W-:Y:S04]  /*13c40*/  STL.64 [R1+0x25c0], R20 ;  /* 0x0025c01401007387 */ /* 0x0001e80000100a00 */
[----:B0-----:R-:W4:Y:S04]  /*13c50*/  LDL.LU R20, [R1+0xa0] ;  /* 0x0000a00001147983 */ /* 0x001f280000300800 */
[----:B------:R-:W4:Y:S01]  /*13c60*/  LDL.LU R21, [R1+0xa4] ;  /* 0x0000a40001157983 */ /* 0x000f220000300800 */
[----:B------:R-:W-:-:S02]  /*13c70*/  MOV R3, R27 ;  /* 0x0000001b00037202 */ /* 0x000fc40000000f00 */
[----:B--2---:R-:W-:Y:S02]  /*13c80*/  MOV R24, R14 ;  /* 0x0000000e00187202 */ /* 0x004fe40000000f00 */
[----:B---3--:R-:W-:Y:S01]  /*13c90*/  MOV R22, R12 ;  /* 0x0000000c00167202 */ /* 0x008fe20000000f00 */
[----:B------:R-:W-:Y:S01]  /*13ca0*/  IMAD.MOV.U32 R23, RZ, RZ, R13 ;  /* 0x000000ffff177224 */ /* 0x000fe200078e000d */
[----:B------:R-:W-:Y:S01]  /*13cb0*/  MOV R25, R15 ;  /* 0x0000000f00197202 */ /* 0x000fe20000000f00 */
[----:B----4-:R0:W-:Y:S04]  /*13cc0*/  STL.64 [R1+0x2638], R20 ;  /* 0x0026381401007387 */ /* 0x0101e80000100a00 */
[----:B0-----:R-:W2:Y:S04]  /*13cd0*/  LDL.LU R20, [R1+0x50] ;  /* 0x0000500001147983 */ /* 0x001ea80000300800 */
[----:B------:R-:W2:Y:S04]  /*13ce0*/  LDL.LU R21, [R1+0x54] ;  /* 0x0000540001157983 */ /* 0x000ea80000300800 */
[----:B------:R-:W2:Y:S04]  /*13cf0*/  LDL.LU R12, [R1+0x264c] ;  /* 0x00264c00010c7983 */ /* 0x000ea80000300800 */
[----:B------:R-:W2:Y:S04]  /*13d00*/  LDL.LU R13, [R1+0x2648] ;  /* 0x00264800010d7983 */ /* 0x000ea80000300800 */
[----:B------:R-:W2:Y:S04]  /*13d10*/  LDL.LU R14, [R1+0x2644] ;  /* 0x00264400010e7983 */ /* 0x000ea80000300800 */
[----:B------:R-:W2:Y:S04]  /*13d20*/  LDL.LU R15, [R1+0x2640] ;  /* 0x00264000010f7983 */ /* 0x000ea80000300800 */
[----:B------:R-:W3:Y:S04]  /*13d30*/  LDL.LU R26, [R1+0x78] ;  /* 0x00007800011a7983 */ /* 0x000ee80000300800 */
[----:B------:R-:W3:Y:S01]  /*13d40*/  LDL.LU R27, [R1+0x7c] ;  /* 0x00007c00011b7983 */ /* 0x000ee20000300800 */
[----:B------:R-:W-:Y:S01]  /*13d50*/  MOV R7, R8 ;  /* 0x0000000800077202 */ /* 0x000fe20000000f00 */
[----:B------:R-:W-:Y:S01]  /*13d60*/  IMAD.MOV.U32 R6, RZ, RZ, R9 ;  /* 0x000000ffff067224 */ /* 0x000fe200078e0009 */
[----:B--2---:R-:W-:Y:S01]  /*13d70*/  HMMA.16816.F32 R20, R12, R8, R20 ;  /* 0x000000080c14723c */ /* 0x004fe20000001814 */
[----:B---3--:R-:W-:Y:S04]  /*13d80*/  STL.64 [R1+0x2630], R26 ;  /* 0x0026301a01007387 */ /* 0x008fe80000100a00 */
[----:B------:R0:W-:Y:S02]  /*13d90*/  STL.64 [R1+0x2628], R24 ;  /* 0x0026281801007387 */ /* 0x0001e40000100a00 */
[----:B0-----:R-:W-:Y:S01]  /*13da0*/  MOV R24, R17 ;  /* 0x0000001100187202 */ /* 0x001fe20000000f00 */
[----:B------:R-:W-:Y:S11]  /*13db0*/  IMAD.MOV.U32 R25, RZ, RZ, R16 ;  /* 0x000000ffff197224 */ /* 0x000ff600078e0010 */
[----:B------:R-:W-:Y:S05]  /*13dc0*/  @!UPT UIADD3 URZ, URZ, URZ, URZ ;  /* 0x0000003f3f3ff290 */ /* 0x000fea000fffe03f */
[----:B------:R-:W-:Y:S01]  /*13dd0*/  MOV R8, R20 ;  /* 0x0000001400087202 */ /* 0x000fe20000000f00 */
[----:B------:R-:W2:Y:S01]  /*13de0*/  LDL.LU.64 R16, [R1+0xb0] ;  /* 0x0000b00001107983 */ /* 0x000ea20000300a00 */
[----:B------:R-:W-:-:S03]  /*13df0*/  MOV R9, R21 ;  /* 0x0000001500097202 */ /* 0x000fc60000000f00 */
[----:B------:R-:W3:Y:S01]  /*13e00*/  LDL.LU.64 R20, [R1+0x2638] ;  /* 0x0026380001147983 */ /* 0x000ee20000300a00 */
[----:B------:R-:W-:Y:S02]  /*13e10*/  MOV R26, R2 ;  /* 0x00000002001a7202 */ /* 0x000fe40000000f00 */
[----:B------:R-:W-:Y:S01]  /*13e20*/  MOV R27, R0 ;  /* 0x00000000001b7202 */ /* 0x000fe20000000f00 */
[----:B------:R-:W-:Y:S01]  /*13e30*/  IMAD.MOV.U32 R11, RZ, RZ, R23 ;  /* 0x000000ffff0b7224 */ /* 0x000fe200078e0017 */
[----:B------:R-:W-:-:S05]  /*13e40*/  MOV R10, R22 ;  /* 0x00000016000a7202 */ /* 0x000fca0000000f00 */
[----:B------:R-:W-:Y:S04]  /*13e50*/  STL.64 [R1+0x25b0], R10 ;  /* 0x0025b00a01007387 */ /* 0x000fe80000100a00 */
[----:B------:R0:W-:Y:S01]  /*13e60*/  STL.64 [R1+0x25a8], R8 ;  /* 0x0025a80801007387 */ /* 0x0001e20000100a00 */
[----:B---3--:R-:W-:Y:S11]  /*13e70*/  HMMA.16816.F32 R24, R12, R20, R24 ;  /* 0x000000140c18723c */ /* 0x008ff60000001818 */
[----:B------:R-:W-:Y:S11]  /*13e80*/  @!UPT UIADD3 URZ, URZ, URZ, URZ ;  /* 0x0000003f3f3ff290 */ /* 0x000ff6000fffe03f */
[----:B------:R-:W-:Y:S02]  /*13e90*/  @!UPT UIADD3 URZ, URZ, URZ, URZ ;  /* 0x0000003f3f3ff290 */ /* 0x000fe4000fffe03f */
[----:B0-----:R-:W-:Y:S01]  /*13ea0*/  MOV R9, R24 ;  /* 0x0000001800097202 */ /* 0x001fe20000000f00 */
[----:B------:R-:W-:Y:S01]  /*13eb0*/  IMAD.MOV.U32 R0, RZ, RZ, R27 ;  /* 0x000000ffff007224 */ /* 0x000fe200078e001b */
[----:B------:R-:W-:Y:S02]  /*13ec0*/  MOV R8, R25 ;  /* 0x0000001900087202 */ /* 0x000fe40000000f00 */
[----:B------:R-:W-:Y:S02]  /*13ed0*/  MOV R2, R26 ;  /* 0x0000001a00027202 */ /* 0x000fe40000000f00 */
[----:B------:R-:W2:Y:S04]  /*13ee0*/  LDL.LU.64 R26, [R1+0x2630] ;  /* 0x00263000011a7983 */ /* 0x000ea80000300a00 */
[----:B------:R-:W2:Y:S04]  /*13ef0*/  LDL.LU.64 R24, [R1+0x2628] ;  /* 0x0026280001187983 */ /* 0x000ea80000300a00 */
[----:B------:R-:W-:Y:S04]  /*13f00*/  STL.64 [R1+0x25e0], R20 ;  /* 0x0025e01401007387 */ /* 0x000fe80000100a00 */
[----:B------:R0:W-:Y:S04]  /*13f10*/  STL.64 [R1+0x25b8], R8 ;  /* 0x0025b80801007387 */ /* 0x0001e80000100a00 */
[----:B0-----:R-:W3:Y:S01]  /*13f20*/  LDL.LU R8, [R1] ;  /* 0x0000000001087983 */ /* 0x001ee20000300800 */
[----:B------:R-:W-:Y:S01]  /*13f30*/  IMAD.MOV.U32 R10, RZ, RZ, R19 ;  /* 0x000000ffff0a7224 */ /* 0x000fe200078e0013 */
[----:B------:R-:W-:-:S02]  /*13f40*/  MOV R11, R28 ;  /* 0x0000001c000b7202 */ /* 0x000fc40000000f00 */
[----:B------:R-:W-:Y:S02]  /*13f50*/  MOV R9, R18 ;  /* 0x0000001200097202 */ /* 0x000fe40000000f00 */
[----:B------:R-:W4:Y:S04]  /*13f60*/  LDL.LU R18, [R1+0x2624] ;  /* 0x0026240001127983 */ /* 0x000f280000300800 */
[----:B------:R-:W2:Y:S04]  /*13f70*/  LDL.LU R19, [R1+0x2620] ;  /* 0x0026200001137983 */ /* 0x000ea80000300800 */
[----:B------:R-:W2:Y:S04]  /*13f80*/  LDL.LU R28, [R1+0x261c] ;  /* 0x00261c00011c7983 */ /* 0x000ea80000300800 */
[----:B------:R-:W-:Y:S04]  /*13f90*/  STL.64 [R1+0x25d8], R10 ;  /* 0x0025d80a01007387 */ /* 0x000fe80000100a00 */
[----:B---3--:R0:W-:Y:S04]  /*13fa0*/  STL.64 [R1+0x25d0], R8 ;  /* 0x0025d00801007387 */ /* 0x0081e80000100a00 */
[----:B0-----:R-:W3:Y:S04]  /*13fb0*/  LDL.LU R8, [R1+0x10] ;  /* 0x0000100001087983 */ /* 0x001ee80000300800 */
[----:B------:R-:W3:Y:S04]  /*13fc0*/  LDL.LU R9, [R1+0x14] ;  /* 0x0000140001097983 */ /* 0x000ee80000300800 */
[----:B------:R-:W3:Y:S04]  /*13fd0*/  LDL.LU R10, [R1+0x18] ;  /* 0x00001800010a7983 */ /* 0x000ee80000300800 */
[----:B------:R-:W3:Y:S01]  /*13fe0*/  LDL.LU R11, [R1+0x1c] ;  /* 0x00001c00010b7983 */ /* 0x000ee20000300800 */
[----:B--2---:R-:W-:Y:S01]  /*13ff0*/  HMMA.16816.F32 R24, R12, R16, R24 ;  /* 0x000000100c18723c */ /* 0x004fe20000001818 */
[----:B------:R-:W-:-:S02]  /*14000*/  MOV R20, R7 ;  /* 0x0000000700147202 */ /* 0x000fc40000000f00 */
[----:B------:R-:W-:Y:S02]  /*14010*/  MOV R21, R6 ;  /* 0x0000000600157202 */ /* 0x000fe40000000f00 */
[----:B------:R-:W-:Y:S02]  /*14020*/  MOV R7, R16 ;  /* 0x0000001000077202 */ /* 0x000fe40000000f00 */
[----:B------:R-:W-:Y:S01]  /*14030*/  MOV R6, R17 ;  /* 0x0000001100067202 */ /* 0x000fe20000000f00 */
[----:B---3--:R-:W-:Y:S04]  /*14040*/  STL.64 [R1+0x25f0], R10 ;  /* 0x0025f00a01007387 */ /* 0x008fe80000100a00 */
[----:B------:R0:W-:Y:S04]  /*14050*/  STL.64 [R1+0x25e8], R8 ;  /* 0x0025e80801007387 */ /* 0x0001e80000100a00 */
[----:B0-----:R-:W2:Y:S01]  /*14060*/  LDL.LU R8, [R1+0x20] ;  /* 0x0000200001087983 */ /* 0x001ea20000300800 */
[----:B------:R-:W-:-:S03]  /*14070*/  MOV R9, R28 ;  /* 0x0000001c00097202 */ /* 0x000fc60000000f00 */
[----:B------:R-:W3:Y:S04]  /*14080*/  LDL.LU R28, [R1+0x2618] ;  /* 0x00261800011c7983 */ /* 0x000ee80000300800 */
[----:B------:R-:W-:Y:S04]  /*14090*/  STL.64 [R1+0x70], R24 ;  /* 0x0000701801007387 */ /* 0x000fe80000100a00 */
[----:B------:R0:W-:Y:S01]  /*140a0*/  STL.64 [R1+0x78], R26 ;  /* 0x0000781a01007387 */ /* 0x0001e20000100a00 */
[----:B------:R-:W-:Y:S01]  /*140b0*/  MOV R10, R19 ;  /* 0x00000013000a7202 */ /* 0x000fe20000000f00 */
[----:B----4-:R-:W-:-:S02]  /*140c0*/  IMAD.MOV.U32 R11, RZ, RZ, R18 ;  /* 0x000000ffff0b7224 */ /* 0x010fc400078e0012 */
[----:B0-----:R-:W5:Y:S04]  /*140d0*/  LDL.LU.64 R26, [R1+0x2610] ;  /* 0x00261000011a7983 */ /* 0x001f680000300a00 */
[----:B------:R-:W5:Y:S04]  /*140e0*/  LDL.LU.64 R24, [R1+0x2608] ;  /* 0x0026080001187983 */ /* 0x000f680000300a00 */
[----:B------:R-:W2:Y:S04]  /*140f0*/  LDL.LU.64 R18, [R1+0x2600] ;  /* 0x0026000001127983 */ /* 0x000ea80000300a00 */
[----:B------:R-:W2:Y:S01]  /*14100*/  LDL.LU.64 R16, [R1+0x25f8] ;  /* 0x0025f80001107983 */ /* 0x000ea20000300a00 */
[----:B-----5:R-:W-:Y:S08]  /*14110*/  HMMA.16816.F32 R24, R12, R4, R24 ;  /* 0x000000040c18723c */ /* 0x020ff00000001818 */
[C---:B--2---:R-:W-:Y:S11]  /*14120*/  HMMA.16816.F32 R20, R16.reuse, R20, R8 ;  /* 0x000000141014723c */ /* 0x044ff60000001808 */
[----:B------:R-:W-:Y:S04]  /*14130*/  @!UPT UIADD3 URZ, URZ, URZ, URZ ;  /* 0x0000003f3f3ff290 */ /* 0x000fe8000fffe03f */
[----:B------:R-:W-:Y:S04]  /*14140*/  STL [R1+0x2564], R26 ;  /* 0x0025641a01007387 */ /* 0x000fe80000100800 */
[----:B------:R-:W-:Y:S04]  /*14150*/  STL [R1+0x2560], R27 ;  /* 0x0025601b01007387 */ /* 0x000fe80000100800 */
[----:B------:R-:W2:Y:S04]  /*14160*/  LDL.LU.64 R10, [R1+0x25f0] ;  /* 0x0025f000010a7983 */ /* 0x000ea80000300a00 */
[----:B------:R-:W2:Y:S04]  /*14170*/  LDL.LU.64 R8, [R1+0x25e8] ;  /* 0x0025e80001087983 */ /* 0x000ea80000300a00 */
[----:B------:R0:W-:Y:S04]  /*14180*/  STL.64 [R1+0x30], R20 ;  /* 0x0000301401007387 */ /* 0x0001e80000100a00 */
[----:B------:R2:W-:Y:S04]  /*14190*/  STL.64 [R1+0x38], R22 ;  /* 0x0000381601007387 */ /* 0x0005e80000100a00 */
[----:B0-----:R-:W2:Y:S01]  /*141a0*/  LDL.LU.64 R20, [R1+0x25e0] ;  /* 0x0025e00001147983 */ /* 0x001ea20000300a00 */
[----:B------:R-:W-:Y:S01]  /*141b0*/  MOV R12, R7 ;  /* 0x00000007000c7202 */ /* 0x000fe20000000f00 */
[----:B------:R-:W-:Y:S01]  /*141c0*/  IMAD.MOV.U32 R13, RZ, RZ, R6 ;  /* 0x000000ffff0d7224 */ /* 0x000fe200078e0006 */
[C---:B--2---:R-:W-:Y:S01]  /*141d0*/  HMMA.16816.F32 R20, R16.reuse, R20, R8 ;  /* 0x000000141014723c */ /* 0x044fe20000001808 */
[----:B------:R-:W2:Y:S04]  /*141e0*/  LDL.LU.64 R10, [R1+0x25d8] ;  /* 0x0025d800010a7983 */ /* 0x000ea80000300a00 */
[----:B------:R-:W2:Y:S11]  /*141f0*/  LDL.LU.64 R8, [R1+0x25d0] ;  /* 0x0025d00001087983 */ /* 0x000eb60000300a00 */
[----:B------:R-:W-:Y:S07]  /*14200*/  @!UPT UIADD3 URZ, URZ, URZ, URZ ;  /* 0x0000003f3f3ff290 */ /* 0x000fee000fffe03f */
[----:B------:R-:W-:Y:S04]  /*14210*/  STL.64 [R1+0x20], R20 ;  /* 0x0000201401007387 */ /* 0x000fe80000100a00 */
[----:B------:R0:W-:Y:S04]  /*14220*/  STL.64 [R1+0x28], R22 ;  /* 0x0000281601007387 */ /* 0x0001e80000100a00 */
[----:B0-----:R-:W4:Y:S04]  /*14230*/  LDL.LU R22, [R1+0x25c8] ;  /* 0x0025c80001167983 */ /* 0x001f280000300800 */
[----:B------:R-:W5:Y:S04]  /*14240*/  LDL.LU.64 R20, [R1+0x25c0] ;  /* 0x0025c00001147983 */ /* 0x000f680000300a00 */
[----:B------:R-:W3:Y:S01]  /*14250*/  LDL R23, [R1+0xdd4] ;  /* 0x000dd40001177983 */ /* 0x000ee20000100800 */
[----:B--2---:R-:W-:Y:S03]  /*14260*/  HMMA.16816.F32 R12, R16, R12, R8 ;  /* 0x0000000c100c723c */ /* 0x004fe60000001808 */
[----:B------:R-:W2:Y:S11]  /*14270*/  LDL.LU.64 R8, [R1+0x25b8] ;  /* 0x0025b80001087983 */ /* 0x000eb60000300a00 */
[----:B------:R-:W-:Y:S10]  /*14280*/  @!UPT UIADD3 URZ, URZ, URZ, URZ ;  /* 0x0000003f3f3ff290 */ /* 0x000ff4000fffe03f */
[----:B------:R-:W-:Y:S02]  /*14290*/  MOV R26, R12 ;  /* 0x0000000c001a7202 */ /* 0x000fe40000000f00 */
[----:B------:R-:W-:Y:S01]  /*142a0*/  MOV R27, R13 ;  /* 0x0000000d001b7202 */ /* 0x000fe20000000f00 */
[----:B------:R-:W-:Y:S01]  /*142b0*/  IMAD.MOV.U32 R7, RZ, RZ, R15 ;  /* 0x000000ffff077224 */ /* 0x000fe200078e000f */
[----:B------:R-:W-:Y:S02]  /*142c0*/  MOV R6, R14 ;  /* 0x0000000e00067202 */ /* 0x000fe40000000f00 */
[----:B------:R-:W0:Y:S04]  /*142d0*/  LDSM.16.MT88.4 R12, [R29+0x12000] ;  /* 0x012000001d0c783b */ /* 0x000e280000004200 */
[----:B------:R-:W-:Y:S04]  /*142e0*/  STL.64 [R1+0x2570], R26 ;  /* 0x0025701a01007387 */ /* 0x000fe80000100a00 */
[----:B------:R-:W-:Y:S04]  /*142f0*/  STL.64 [R1+0x2568], R24 ;  /* 0x0025681801007387 */ /* 0x000fe80000100a00 */
[----:B---3--:R-:W1:Y:S04]  /*14300*/  LDSM.16.M88.4 R24, [R28+0x100] ;  /* 0x000100001c18783b */ /* 0x008e680000000200 */
[----:B------:R-:W-:Y:S04]  /*14310*/  STL [R1+0x2540], R29 ;  /* 0x0025401d01007387 */ /* 0x000fe80000100800 */
[----:B0-----:R0:W-:Y:S04]  /*14320*/  STL.64 [R1+0x24f0], R14 ;  /* 0x0024f00e01007387 */ /* 0x0011e80000100a00 */
[----:B------:R-:W-:Y:S01]  /*14330*/  STL.64 [R1+0x24e8], R12 ;  /* 0x0024e80c01007387 */ /* 0x000fe20000100a00 */
[----:B0-----:R-:W-:-:S03]  /*14340*/  IMAD.MOV.U32 R15, RZ, RZ, R3 ;  /* 0x000000ffff0f7224 */ /* 0x001fc600078e0003 */
[----:B-1----:R-:W-:Y:S01]  /*14350*/  STL [R1+0x90], R24 ;  /* 0x0000901801007387 */ /* 0x002fe20000100800 */
[----:B------:R-:W-:-:S03]  /*14360*/  MOV R3, R25 ;  /* 0x0000001900037202 */ /* 0x000fc60000000f00 */
[----:B------:R0:W-:Y:S02]  /*14370*/  STL.64 [R1+0x98], R26 ;  /* 0x0000981a01007387 */ /* 0x0001e40000100a00 */
[----:B0-----:R-:W-:Y:S01]  /*14380*/  IMAD.MOV.U32 R26, RZ, RZ, R2 ;  /* 0x000000ffff1a7224 */ /* 0x001fe200078e0002 */
[----:B------:R-:W-:-:S05]  /*14390*/  MOV R27, R0 ;  /* 0x00000000001b7202 */ /* 0x000fca0000000f00 */
[----:B------:R0:W-:Y:S01]  /*143a0*/  STL.64 [R1+0x2588], R26 ;  /* 0x0025881a01007387 */ /* 0x0001e20000100a00 */
[----:B----4-:R-:W-:Y:S02]  /*143b0*/  MOV R12, R22 ;  /* 0x00000016000c7202 */ /* 0x010fe40000000f00 */
[----:B-----5:R-:W-:Y:S02]  /*143c0*/  MOV R13, R21 ;  /* 0x00000015000d7202 */ /* 0x020fe40000000f00 */
[----:B------:R-:W-:Y:S02]  /*143d0*/  MOV R14, R20 ;  /* 0x00000014000e7202 */ /* 0x000fe40000000f00 */
[----:B------:R-:W-:Y:S05]  /*143e0*/  LDSM.16.MT88.4 R20, [R23+0x12000] ;  /* 0x012000001714783b */ /* 0x000fea0000004200 */
[----:B------:R-:W-:Y:S01]  /*143f0*/  HMMA.16816.F32 R12, R16, R4, R12 ;  /* 0x00000004100c723c */ /* 0x000fe2000000180c */
[----:B--2---:R-:W-:-:S02]  /*14400*/  MOV R24, R9 ;  /* 0x0000000900187202 */ /* 0x004fc40000000f00 */
[----:B------:R-:W-:Y:S02]  /*14410*/  MOV R25, R8 ;  /* 0x0000000800197202 */ /* 0x000fe40000000f00 */
[----:B------:R-:W1:Y:S04]  /*14420*/  LDSM.16.M88.4 R8, [R28+0x4100] ;  /* 0x004100001c08783b */ /* 0x000e680000000200 */
[----:B------:R-:W-:Y:S04]  /*14430*/  STL.64 [R1+0x2580], R24 ;  /* 0x0025801801007387 */ /* 0x000fe80000100a00 */
[----:B0-----:R-:W2:Y:S04]  /*14440*/  LDL.64 R26, [R1+0x88] ;  /* 0x00008800011a7983 */ /* 0x001ea80000100a00 */
[----:B------:R-:W-:Y:S04]  /*14450*/  STL [R1+0x24f8], R3 ;  /* 0x0024f80301007387 */ /* 0x000fe80000100800 */
[----:B-1----:R-:W-:Y:S04]  /*14460*/  STL.64 [R1+0xd0], R8 ;  /* 0x0000d00801007387 */ /* 0x002fe80000100a00 */
[----:B------:R-:W-:Y:S04]  /*14470*/  STL.64 [R1+0xd8], R10 ;  /* 0x0000d80a01007387 */ /* 0x000fe80000100a00 */
[----:B------:R-:W0:Y:S04]  /*14480*/  LDSM.16.M88.4 R8, [R28+0x8100] ;  /* 0x008100001c08783b */ /* 0x000e280000000200 */
[----:B0-----:R-:W-:Y:S04]  /*14490*/  STL.64 [R1+0xf0], R8 ;  /* 0x0000f00801007387 */ /* 0x001fe80000100a00 */
[----:B------:R-:W-:Y:S04]  /*144a0*/  STL.64 [R1+0xf8], R10 ;  /* 0x0000f80a01007387 */ /* 0x000fe80000100a00 */
[----:B------:R-:W0:Y:S02]  /*144b0*/  LDSM.16.M88.4 R8, [R28+0xc100] ;  /* 0x00c100001c08783b */ /* 0x000e240000000200 */
[----:B0-----:R-:W-:-:S02]  /*144c0*/  MOV R0, R11 ;  /* 0x0000000b00007202 */ /* 0x001fc40000000f00 */
[----:B------:R0:W-:Y:S01]  /*144d0*/  STL.64 [R1+0x100], R8 ;  /* 0x0001000801007387 */ /* 0x0001e20000100a00 */
[----:B------:R-:W-:-:S03]  /*144e0*/  MOV R2, R10 ;  /* 0x0000000a00027202 */ /* 0x000fc60000000f00 */
[----:B------:R-:W3:Y:S04]  /*144f0*/  LDL.LU.64 R10, [R1+0x25b0] ;  /* 0x0025b000010a7983 */ /* 0x000ee80000300a00 */
[----:B0-----:R-:W4:Y:S04]  /*14500*/  LDL.LU.64 R8, [R1+0x25a8] ;  /* 0x0025a80001087983 */ /* 0x001f280000300a00 */
[----:B------:R-:W-:Y:S04]  /*14510*/  STL [R1+0x2494], R0 ;  /* 0x0024940001007387 */ /* 0x000fe80000100800 */
[----:B------:R-:W-:Y:S04]  /*14520*/  STL [R1+0x2490], R2 ;  /* 0x0024900201007387 */ /* 0x000fe80000100800 */
[----:B------:R-:W-:Y:S04]  /*14530*/  STL [R1+0x2370], R28 ;  /* 0x0023701c01007387 */ /* 0x000fe80000100800 */
[----:B------:R-:W-:Y:S04]  /*14540*/  STL.64 [R1+0x24b0], R22 ;  /* 0x0024b01601007387 */ /* 0x000fe80000100a00 */
[----:B------:R-:W-:Y:S04]  /*14550*/  STL.64 [R1+0x24a8], R20 ;  /* 0x0024a81401007387 */ /* 0x000fe80000100a00 */
[----:B------:R-:W5:Y:S04]  /*14560*/  LDL.LU R18, [R1+0xb8] ;  /* 0x0000b80001127983 */ /* 0x000f680000300800 */
[----:B------:R-:W5:Y:S04]  /*14570*/  LDL.LU R19, [R1+0xbc] ;  /* 0x0000bc0001137983 */ /* 0x000f680000300800 */
[----:B-----5:R0:W-:Y:S04]  /*14580*/  STL.64 [R1+0x2578], R18 ;  /* 0x0025781201007387 */ /* 0x0201e80000100a00 */
[----:B0-----:R-:W5:Y:S01]  /*14590*/  LDL.LU.64 R18, [R1+0xa8] ;  /* 0x0000a80001127983 */ /* 0x001f620000300a00 */
[----:B----4-:R-:W-:Y:S01]  /*145a0*/  IMAD.MOV.U32 R16, RZ, RZ, R8 ;  /* 0x000000ffff107224 */ /* 0x010fe200078e0008 */
[----:B------:R-:W-:-:S02]  /*145b0*/  MOV R17, R9 ;  /* 0x0000000900117202 */ /* 0x000fc40000000f00 */
[----:B-----5:R3:W-:Y:S04]  /*145c0*/  STL.64 [R1+0x2590], R18 ;  /* 0x0025901201007387 */ /* 0x0207e80000100a00 */
[----:B------:R-:W4:Y:S04]  /*145d0*/  LDL.LU R8, [R1+0x25a4] ;  /* 0x0025a40001087983 */ /* 0x000f280000300800 */
[----:B------:R-:W4:Y:S01]  /*145e0*/  LDL.LU R9, [R1+0x25a0] ;  /* 0x0025a00001097983 */ /* 0x000f220000300800 */
[----:B---3--:R-:W-:-:S03]  /*145f0*/  MOV R18, R10 ;  /* 0x0000000a00127202 */ /* 0x008fc60000000f00 */
[----:B------:R-:W4:Y:S01]  /*14600*/  LDL.LU R10, [R1+0x259c] ;  /* 0x00259c00010a7983 */ /* 0x000f220000300800 */
[----:B------:R-:W-:-:S03]  /*14610*/  MOV R19, R11 ;  /* 0x0000000b00137202 */ /* 0x000fc60000000f00 */
[----:B------:R-:W4:Y:S04]  /*14620*/  LDL.LU R11, [R1+0x2598] ;  /* 0x00259800010b7983 */ /* 0x000f280000300800 */
[----:B------:R-:W-:Y:S04]  /*14630*/  STL [R1+0x2500], R14 ;  /* 0x0025000e01007387 */ /* 0x000fe80000100800 */
[----:B------:R-:W-:Y:S04]  /*14640*/  STL [R1+0x24fc], R15 ;  /* 0x0024fc0f01007387 */ /* 0x000fe80000100800 */
[----:B------:R-:W3:Y:S01]  /*14650*/  LDL.64 R20, [R1+0x100] ;  /* 0x0001000001147983 */ /* 0x000ee20000100a00 */
[----:B--2---:R-:W-:Y:S01]  /*14660*/  IMAD.MOV.U32 R29, RZ, RZ, R27 ;  /* 0x000000ffff1d7224 */ /* 0x004fe200078e001b */
[----:B----4-:R-:W-:Y:S02]  /*14670*/  HMMA.16816.F32 R16, R8, R26, R16 ;  /* 0x0000001a0810723c */ /* 0x010fe40000001810 */
[----:B---3--:R0:W-:Y:S04]  /*14680*/  STL.64 [R1+0x24b8], R20 ;  /* 0x0024b81401007387 */ /* 0x0081e80000100a00 */
[----:B0-----:R-:W2:Y:S11]  /*14690*/  LDL.LU R20, [R1+0x70] ;  /* 0x0000700001147983 */ /* 0x001eb60000300800 */
[----:B------:R-:W-:Y:S07]  /*146a0*/  @!UPT UIADD3 URZ, URZ, URZ, URZ ;  /* 0x0000003f3f3ff290 */ /* 0x000fee000fffe03f */
[----:B------:R-:W-:Y:S01]  /*146b0*/  MOV R4, R18 ;  /* 0x0000001200047202 */ /* 0x000fe20000000f00 */
[----:B------:R-:W2:Y:S01]  /*146c0*/  LDL.LU R21, [R1+0x74] ;  /* 0x0000740001157983 */ /* 0x000ea20000300800 */
[----:B------:R-:W-:-:S03]  /*146d0*/  MOV R3, R19 ;  /* 0x0000001300037202 */ /* 0x000fc60000000f00 */
[----:B------:R-:W2:Y:S04]  /*146e0*/  LDL.LU R22, [R1+0x78] ;  /* 0x0000780001167983 */ /* 0x000ea80000300800 */
[----:B------:R-:W2:Y:S04]  /*146f0*/  LDL.LU R23, [R1+0x7c] ;  /* 0x00007c0001177983 */ /* 0x000ea80000300800 */
[----:B------:R-:W3:Y:S04]  /*14700*/  LDL.LU.64 R18, [R1+0x2590] ;  /* 0x0025900001127983 */ /* 0x000ee80000300a00 */
[----:B------:R-:W4:Y:S04]  /*14710*/  LDL.LU.64 R26, [R1+0x2588] ;  /* 0x00258800011a7983 */ /* 0x000f280000300a00 */
[----:B------:R-:W4:Y:S01]  /*14720*/  LDL.LU.64 R24, [R1+0x2580] ;  /* 0x0025800001187983 */ /* 0x000f220000300a00 */
[----:B---3--:R-:W-:-:S02]  /*14730*/  MOV R28, R18 ;  /* 0x00000012001c7202 */ /* 0x008fc40000000f00 */
[----:B------:R-:W-:Y:S01]  /*14740*/  MOV R15, R19 ;  /* 0x00000013000f7202 */ /* 0x000fe20000000f00 */
[C---:B----4-:R-:W-:Y:S01]  /*14750*/  HMMA.16816.F32 R24, R8.reuse, R18, R24 ;  /* 0x000000120818723c */ /* 0x050fe20000001818 */
[----:B------:R-:W2:Y:S01]  /*14760*/  LDL.LU.64 R18, [R1+0x2578] ;  /* 0x0025780001127983 */ /* 0x000ea20000300a00 */
[----:B------:R-:W-:Y:S01]  /*14770*/  IMAD.MOV.U32 R14, RZ, RZ, R16 ;  /* 0x000000ffff0e7224 */ /* 0x000fe200078e0010 */
[----:B------:R-:W-:Y:S11]  /*14780*/  MOV R5, R17 ;  /* 0x0000001100057202 */ /* 0x000ff60000000f00 */
[----:B------:R-:W-:Y:S10]  /*14790*/  @!UPT UIADD3 URZ, URZ, URZ, URZ ;  /* 0x0000003f3f3ff290 */ /* 0x000ff4000fffe03f */
[----:B------:R-:W-:Y:S01]  /*147a0*/  MOV R2, R26 ;  /* 0x0000001a00027202 */ /* 0x000fe20000000f00 */
[----:B------:R-:W-:Y:S01]  /*147b0*/  IMAD.MOV.U32 R16, RZ, RZ, R25 ;  /* 0x000000ffff107224 */ /* 0x000fe200078e0019 */
[----:B------:R-:W-:Y:S02]  /*147c0*/  MOV R0, R27 ;  /* 0x0000001b00007202 */ /* 0x000fe40000000f00 */
[----:B------:R-:W-:Y:S01]  /*147d0*/  MOV R17, R24 ;  /* 0x0000001800117202 */ /* 0x000fe20000000f00 */
[----:B------:R-:W3:Y:S04]  /*147e0*/  LDL.LU.64 R26, [R1+0x2570] ;  /* 0x00257000011a7983 */ /* 0x000ee80000300a00 */
[----:B------:R-:W4:Y:S01]  /*147f0*/  LDL.LU.64 R24, [R1+0x2568] ;  /* 0x0025680001187983 */ /* 0x000f220000300a00 */
[----:B--2---:R-:W-:Y:S03]  /*14800*/  HMMA.16816.F32 R20, R8, R18, R20 ;  /* 0x000000120814723c */ /* 0x004fe60000001814 */
[----:B------:R0:W-:Y:S04]  /*14810*/  STL.64 [R1+0x2518], R18 ;  /* 0x0025181201007387 */ /* 0x0001e80000100a00 */
[----:B0-----:R-:W-:Y:S01]  /*14820*/  MOV R18, R28 ;  /* 0x0000001c00127202 */ /* 0x001fe20000000f00 */
[----:B------:R-:W-:-:S05]  /*14830*/  IMAD.MOV.U32 R19, RZ, RZ, R15 ;  /* 0x000000ffff137224 */ /* 0x000fca00078e000f */
[----:B------:R-:W-:Y:S04]  /*14840*/  STL.64 [R1+0x2538], R18 ;  /* 0x0025381201007387 */ /* 0x000fe80000100a00 */
[----:B------:R0:W-:Y:S04]  /*14850*/  STL.64 [R1+0x2530], R16 ;  /* 0x0025301001007387 */ /* 0x0001e80000100a00 */
[----:B0-----:R-:W2:Y:S04]  /*14860*/  LDL.LU R16, [R1+0x30] ;  /* 0x0000300001107983 */ /* 0x001ea80000300800 */
[----:B------:R-:W2:Y:S04]  /*14870*/  LDL.LU R17, [R1+0x34] ;  /* 0x0000340001117983 */ /* 0x000ea80000300800 */
[----:B------:R-:W2:Y:S04]  /*14880*/  LDL.LU R18, [R1+0x38] ;  /* 0x0000380001127983 */ /* 0x000ea80000300800 */
[----:B------:R-:W2:Y:S04]  /*14890*/  LDL.LU R19, [R1+0x3c] ;  /* 0x00003c0001137983 */ /* 0x000ea80000300800 */
[----:B------:R-:W-:Y:S04]  /*148a0*/  STL.64 [R1+0x24c8], R22 ;  /* 0x0024c81601007387 */ /* 0x000fe80000100a00 */
[----:B------:R0:W-:Y:S04]  /*148b0*/  STL.64 [R1+0x24c0], R20 ;  /* 0x0024c01401007387 */ /* 0x0001e80000100a00 */
[----:B0-----:R-:W5:Y:S01]  /*148c0*/  LDL.LU.64 R20, [R1+0xd0] ;  /* 0x0000d00001147983 */ /* 0x001f620000300a00 */
[----:B------:R-:W-:Y:S01]  /*148d0*/  MOV R22, R4 ;  /* 0x0000000400167202 */ /* 0x000fe20000000f00 */
[----:B------:R-:W-:-:S02]  /*148e0*/  IMAD.MOV.U32 R23, RZ, RZ, R3 ;  /* 0x000000ffff177224 */ /* 0x000fc400078e0003 */
[----:B-----5:R0:W-:Y:S04]  /*148f0*/  STL.64 [R1+0x24e0], R20 ;  /* 0x0024e01401007387 */ /* 0x0201e80000100a00 */
[----:B------:R1:W-:Y:S01]  /*14900*/  STL.64 [R1+0x2510], R22 ;  /* 0x0025101601007387 */ /* 0x0003e20000100a00 */
[----:B0-----:R-:W-:Y:S02]  /*14910*/  MOV R20, R14 ;  /* 0x0000000e00147202 */ /* 0x001fe40000000f00 */
[----:B------:R-:W-:Y:S02]  /*14920*/  MOV R21, R5 ;  /* 0x0000000500157202 */ /* 0x000fe40000000f00 */
[----:B-1----:R-:W-:-:S03]  /*14930*/  MOV R22, R6 ;  /* 0x0000000600167202 */ /* 0x002fc60000000f00 */
[----:B------:R3:W-:Y:S01]  /*14940*/  STL.64 [R1+0x2508], R20 ;  /* 0x0025081401007387 */ /* 0x0007e20000100a00 */
[----:B------:R-:W-:Y:S01]  /*14950*/  IMAD.MOV.U32 R23, RZ, RZ, R7 ;  /* 0x000000ffff177224 */ /* 0x000fe200078e0007 */
[----:B---3--:R-:W-:Y:S02]  /*14960*/  MOV R20, R26 ;  /* 0x0000001a00147202 */ /* 0x008fe40000000f00 */
[----:B------:R-:W4:Y:S01]  /*14970*/  LDL.LU R26, [R1+0x2564] ;  /* 0x00256400011a7983 */ /* 0x000f220000300800 */
[----:B------:R-:W-:-:S03]  /*14980*/  MOV R21, R27 ;  /* 0x0000001b00157202 */ /* 0x000fc60000000f00 */
[----:B------:R-:W4:Y:S04]  /*14990*/  LDL.LU R27, [R1+0x2560] ;  /* 0x00256000011b7983 */ /* 0x000f280000300800 */
[----:B------:R-:W4:Y:S04]  /*149a0*/  LDL.LU R6, [R1+0x255c] ;  /* 0x00255c0001067983 */ /* 0x000f280000300800 */
[----:B------:R-:W4:Y:S04]  /*149b0*/  LDL.LU R7, [R1+0x2558] ;  /* 0x0025580001077983 */ /* 0x000f280000300800 */
[----:B------:R-:W-:Y:S04]  /*149c0*/  STL.64 [R1+0x2528], R22 ;  /* 0x0025281601007387 */ /* 0x000fe80000100a00 */
[----:B------:R0:W-:Y:S04]  /*149d0*/  STL.64 [R1+0x2520], R20 ;  /* 0x0025201401007387 */ /* 0x0001e80000100a00 */
[----:B0-----:R-:W3:Y:S04]  /*149e0*/  LDL.LU R20, [R1+0x20] ;  /* 0x0000200001147983 */ /* 0x001ee80000300800 */
[----:B------:R-:W3:Y:S04]  /*149f0*/  LDL.LU R21, [R1+0x24] ;  /* 0x0000240001157983 */ /* 0x000ee80000300800 */
[----:B------:R-:W3:Y:S04]  /*14a00*/  LDL.LU R22, [R1+0x28] ;  /* 0x0000280001167983 */ /* 0x000ee80000300800 */
[----:B------:R-:W3:Y:S01]  /*14a10*/  LDL.LU R23, [R1+0x2c] ;  /* 0x00002c0001177983 */ /* 0x000ee20000300800 */
[----:B----4-:R-:W-:Y:S01]  /*14a20*/  HMMA.16816.F32 R8, R8, R6, R24 ;  /* 0x000000060808723c */ /* 0x010fe20000001818 */
[----:B------:R-:W-:-:S02]  /*14a30*/  MOV R14, R6 ;  /* 0x00000006000e7202 */ /* 0x000fc40000000f00 */
[----:B------:R-:W-:Y:S02]  /*14a40*/  MOV R15, R7 ;  /* 0x00000007000f7202 */ /* 0x000fe40000000f00 */
[----:B------:R-:W2:Y:S04]  /*14a50*/  LDL.LU.64 R6, [R1+0x2550] ;  /* 0x0025500001067983 */ /* 0x000ea80000300a00 */
[----:B------:R-:W2:Y:S11]  /*14a60*/  LDL.LU.64 R4, [R1+0x2548] ;  /* 0x0025480001047983 */ /* 0x000eb60000300a00 */
[----:B------:R-:W-:Y:S03]  /*14a70*/  @!UPT UIADD3 URZ, URZ, URZ, URZ ;  /* 0x0000003f3f3ff290 */ /* 0x000fe6000fffe03f */
[----:B------:R-:W-:Y:S04]  /*14a80*/  STL.64 [R1], R8 ;  /* 0x0000000801007387 */ /* 0x000fe80000100a00 */
[----:B------:R-:W2:Y:S01]  /*14a90*/  LDL.LU R26, [R1+0x88] ;  /* 0x00008800011a7983 */ /* 0x000ea20000300800 */
[----:B------:R-:W-:Y:S01]  /*14aa0*/  MOV R27, R29 ;  /* 0x0000001d001b7202 */ /* 0x000fe20000000f00 */
[----:B------:R-:W-:Y:S02]  /*14ab0*/  IMAD.MOV.U32 R28, RZ, RZ, R11 ;  /* 0x000000ffff1c7224 */ /* 0x000fe400078e000b */
[----:B------:R-:W4:Y:S04]  /*14ac0*/  LDL.LU R29, [R1+0x2540] ;  /* 0x00254000011d7983 */ /* 0x000f280000300800 */
[----:B------:R-:W5:Y:S01]  /*14ad0*/  LDL R11, [R1+0xdd4] ;  /* 0x000dd400010b7983 */ /* 0x000f620000100800 */
[----:B--2---:R-:W-:Y:S03]  /*14ae0*/  HMMA.16816.F32 R24, R4, R26, R16 ;  /* 0x0000001a0418723c */ /* 0x004fe60000001810 */
[----:B------:R-:W3:Y:S04]  /*14af0*/  LDL.LU.64 R18, [R1+0x2538] ;  /* 0x0025380001127983 */ /* 0x000ee80000300a00 */
[----:B------:R-:W2:Y:S11]  /*14b00*/  LDL.LU.64 R16, [R1+0x2530] ;  /* 0x0025300001107983 */ /* 0x000eb60000300a00 */
[----:B------:R-:W-:Y:S05]  /*14b10*/  @!UPT UIADD3 URZ, URZ, URZ, URZ ;  /* 0x0000003f3f3ff290 */ /* 0x000fea000fffe03f */
[----:B------:R0:W-:Y:S04]  /*14b20*/  STL.64 [R1+0x24d8], R26 ;  /* 0x0024d81a01007387 */ /* 0x0001e80000100a00 */
[----:B------:R2:W-:Y:S01]  /*14b30*/  STL.64 [R1+0x24d0], R24 ;  /* 0x0024d01801007387 */ /* 0x0005e20000100a00 */
[----:B0-----:R-:W-:Y:S01]  /*14b40*/  IMAD.MOV.U32 R26, RZ, RZ, R2 ;  /* 0x000000ffff1a7224 */ /* 0x001fe200078e0002 */
[----:B------:R-:W-:Y:S02]  /*14b50*/  MOV R27, R0 ;  /* 0x00000000001b7202 */ /* 0x000fe40000000f00 */
[----:B--2---:R-:W-:Y:S02]  /*14b60*/  MOV R24, R17 ;  /* 0x0000001100187202 */ /* 0x004fe40000000f00 */
[----:B------:R-:W-:-:S02]  /*14b70*/  MOV R25, R16 ;  /* 0x0000001000197202 */ /* 0x000fc40000000f00 */
[C---:B---3--:R-:W-:Y:S01]  /*14b80*/  HMMA.16816.F32 R16, R4.reuse, R18, R20 ;  /* 0x000000120410723c */ /* 0x048fe20000001814 */
[----:B------:R-:W2:Y:S04]  /*14b90*/  LDL.LU.64 R22, [R1+0x2528] ;  /* 0x0025280001167983 */ /* 0x000ea80000300a00 */
[----:B------:R-:W2:Y:S11]  /*14ba0*/  LDL.LU.64 R20, [R1+0x2520] ;  /* 0x0025200001147983 */ /* 0x000eb60000300a00 */
[----:B------:R-:W-:Y:S07]  /*14bb0*/  @!UPT UIADD3 URZ, URZ, URZ, URZ ;  /* 0x0000003f3f3ff290 */ /* 0x000fee000fffe03f */
[----:B------:R2:W-:Y:S01]  /*14bc0*/  STL.64 [R1+0x20], R16 ;  /* 0x0000201001007387 */ /* 0x0005e20000100a00 */
[----:B------:R-:W-:Y:S02]  /*14bd0*/  MOV R0, R18 ;  /* 0x0000001200007202 */ /* 0x000fe40000000f00 */
[----:B------:R-:W-:Y:S02]  /*14be0*/  MOV R2, R19 ;  /* 0x0000001300027202 */ /* 0x000fe40000000f00 */
[----:B------:R-:W2:Y:S02]  /*14bf0*/  LDL.LU.64 R18, [R1+0x2518] ;  /* 0x0025180001127983 */ /* 0x000ea40000300a00 */
[----:B--2---:R-:W-:Y:S02]  /*14c00*/  HMMA.16816.F32 R16, R4, R18, R20 ;  /* 0x000000120410723c */ /* 0x004fe40000001814 */
[----:B------:R-:W2:Y:S04]  /*14c10*/  LDL.LU.64 R22, [R1+0x2510] ;  /* 0x0025100001167983 */ /* 0x000ea80000300a00 */
[----:B------:R-:W2:Y:S11]  /*14c20*/  LDL.LU.64 R20, [R1+0x2508] ;  /* 0x0025080001147983 */ /* 0x000eb60000300a00 */
[----:B------:R-:W-:Y:S06]  /*14c30*/  @!UPT UIADD3 URZ, URZ, URZ, URZ ;  /* 0x0000003f3f3ff290 */ /* 0x000fec000fffe03f */
[----:B------:R-:W-:Y:S04]  /*14c40*/  STL.64 [R1+0x10], R16 ;  /* 0x0000101001007387 */ /* 0x000fe80000100a00 */
[----:B------:R-:W-:Y:S04]  /*14c50*/  STL.64 [R1+0x18], R18 ;  /* 0x0000181201007387 */ /* 0x000fe80000100a00 */
[----:B----4-:R-:W0:Y:S04]  /*14c60*/  LDSM.16.MT88.4 R16, [R29+0x12400] ;  /* 0x012400001d10783b */ /* 0x010e280000004200 */
[----:B0-----:R0:W-:Y:S04]  /*14c70*/  STL.64 [R1+0x2470], R18 ;  /* 0x0024701201007387 */ /* 0x0011e80000100a00 */
[----:B------:R-:W-:Y:S01]  /*14c80*/  STL.64 [R1+0x2468], R16 ;  /* 0x0024681001007387 */ /* 0x000fe20000100a00 */
[----:B0-----:R-:W-:Y:S01]  /*14c90*/  IMAD.MOV.U32 R18, RZ, RZ, R14 ;  /* 0x000000ffff127224 */ /* 0x001fe200078e000e */
[----:B------:R-:W-:-:S02]  /*14ca0*/  MOV R19, R15 ;  /* 0x0000000f00137202 */ /* 0x000fc40000000f00 */
[----:B------:R-:W3:Y:S04]  /*14cb0*/  LDL.LU R14, [R1+0x2500] ;  /* 0x00250000010e7983 */ /* 0x000ee80000300800 */
[----:B------:R-:W3:Y:S01]  /*14cc0*/  LDL.LU R15, [R1+0x24fc] ;  /* 0x0024fc00010f7983 */ /* 0x000ee20000300800 */
[----:B------:R-:W-:-:S03]  /*14cd0*/  MOV R3, R10 ;  /* 0x0000000a00037202 */ /* 0x000fc60000000f00 */
[----:B-----5:R-:W0:Y:S04]  /*14ce0*/  LDSM.16.MT88.4 R8, [R11+0x12400] ;  /* 0x012400000b08783b */ /* 0x020e280000004200 */
[----:B0-----:R0:W-:Y:S04]  /*14cf0*/  STL.64 [R1+0x2428], R10 ;  /* 0x0024280a01007387 */ /* 0x0011e80000100a00 */
[----:B------:R1:W-:Y:S01]  /*14d00*/  STL.64 [R1+0x2420], R8 ;  /* 0x0024200801007387 */ /* 0x0003e20000100a00 */
[----:B0-----:R-:W-:-:S03]  /*14d10*/  MOV R10, R3 ;  /* 0x00000003000a7202 */ /* 0x001fc60000000f00 */
[----:B-1----:R-:W4:Y:S04]  /*14d20*/  LDL.LU R8, [R1] ;  /* 0x0000000001087983 */ /* 0x002f280000300800 */
[----:B------:R-:W4:Y:S04]  /*14d30*/  LDL.LU R9, [R1+0x4] ;  /* 0x0000040001097983 */ /* 0x000f280000300800 */
[----:B------:R-:W5:Y:S01]  /*14d40*/  LDL.LU R3, [R1+0x24f8] ;  /* 0x0024f80001037983 */ /* 0x000f620000300800 */
[----:B---3--:R-:W-:Y:S03]  /*14d50*/  HMMA.16816.F32 R16, R4, R18, R12 ;  /* 0x000000120410723c */ /* 0x008fe6000000180c */
[----:B------:R-:W2:Y:S04]  /*14d60*/  LDL.LU.64 R14, [R1+0x24f0] ;  /* 0x0024f000010e7983 */ /* 0x000ea80000300a00 */
[----:B------:R-:W2:Y:S04]  /*14d70*/  LDL.LU.64 R12, [R1+0x24e8] ;  /* 0x0024e800010c7983 */ /* 0x000ea80000300a00 */
[----:B------:R-:W3:Y:S04]  /*14d80*/  LDL.LU R4, [R1+0xf0] ;  /* 0x0000f00001047983 */ /* 0x000ee80000300800 */
[----:B------:R-:W3:Y:S08]  /*14d90*/  LDL.LU R5, [R1+0xf4] ;  /* 0x0000f40001057983 */ /* 0x000ef00000300800 */
[----:B------:R-:W-:Y:S04]  /*14da0*/  STL [R1+0x247c], R19 ;  /* 0x00247c1301007387 */ /* 0x000fe80000100800 */
[----:B------:R-:W-:Y:S04]  /*14db0*/  STL [R1+0x24a0], R18 ;  /* 0x0024a01201007387 */ /* 0x000fe80000100800 */
[----:B------:R0:W-:Y:S04]  /*14dc0*/  STL.64 [R1+0x2498], R16 ;  /* 0x0024981001007387 */ /* 0x0001e80000100a00 */
[----:B0-----:R-:W2:Y:S01]  /*14dd0*/  LDL.LU R16, [R1+0x90] ;  /* 0x0000900001107983 */ /* 0x001ea20000300800 */
[----:B-----5:R-:W-:-:S07]  /*14de0*/  IMAD.MOV.U32 R17, RZ, RZ, R3 ;  /* 0x000000ffff117224 */ /* 0x020fce00078e0003 */
[----:B--2---:R-:W-:Y:S11]  /*14df0*/  HMMA.16816.F32 R20, R12, R16, R20 ;  /* 0x000000100c14723c */ /* 0x004ff60000001814 */
[----:B------:R-:W-:Y:S11]  /*14e00*/  @!UPT UIADD3 URZ, URZ, URZ, URZ ;  /* 0x0000003f3f3ff290 */ /* 0x000ff6000fffe03f */
[----:B------:R-:W-:Y:S01]  /*14e10*/  @!UPT UIADD3 URZ, URZ, URZ, URZ ;  /* 0x0000003f3f3ff290 */ /* 0x000fe2000fffe03f */
[----:B------:R0:W-:Y:S04]  /*14e20*/  STL.64 [R1+0x50], R20 ;  /* 0x0000501401007387 */ /* 0x0001e80000100a00 */
[----:B------:R-:W-:Y:S04]  /*14e30*/  STL [R1+0x58], R22 ;  /* 0x0000581601007387 */ /* 0x000fe80000100800 */
[----:B0-----:R-:W2:Y:S01]  /*14e40*/  LDL.LU.64 R20, [R1+0x24e0] ;  /* 0x0024e00001147983 */ /* 0x001ea20000300a00 */
[----:B------:R-:W-:-:S05]  /*14e50*/  MOV R3, R23 ;  /* 0x0000001700037202 */ /* 0x000fca0000000f00 */
[----:B------:R-:W-:Y:S01]  /*14e60*/  STL [R1+0x2478], R3 ;  /* 0x0024780301007387 */ /* 0x000fe20000100800 */
[C---:B--2---:R-:W-:Y:S01]  /*14e70*/  HMMA.16816.F32 R24, R12.reuse, R20, R24 ;  /* 0x000000140c18723c */ /* 0x044fe20000001818 */
[----:B------:R-:W-:Y:S02]  /*14e80*/  MOV R7, R20 ;  /* 0x0000001400077202 */ /* 0x000fe40000000f00 */
[----:B------:R-:W-:Y:S11]  /*14e90*/  MOV R6, R21 ;  /* 0x0000001500067202 */ /* 0x000ff60000000f00 */
[----:B------:R-:W-:Y:S09]  /*14ea0*/  @!UPT UIADD3 URZ, URZ, URZ, URZ ;  /* 0x0000003f3f3ff290 */ /* 0x000ff2000fffe03f */
[----:B------:R-:W-:Y:S04]  /*14eb0*/  STL.64 [R1+0x60], R24 ;  /* 0x0000601801007387 */ /* 0x000fe80000100a00 */
[----:B------:R0:W-:Y:S04]  /*14ec0*/  STL.64 [R1+0x68], R26 ;  /* 0x0000681a01007387 */ /* 0x0001e80000100a00 */
[----:B0-----:R-:W2:Y:S04]  /*14ed0*/  LDL.LU.64 R26, [R1+0x24d8] ;  /* 0x0024d800011a7983 */ /* 0x001ea80000300a00 */
[----:B------:R-:W2:Y:S04]  /*14ee0*/  LDL.LU.64 R24, [R1+0x24d0] ;  /* 0x0024d00001187983 */ /* 0x000ea80000300a00 */
[----:B------:R-:W3:Y:S04]  /*14ef0*/  LDL.LU.64 R22, [R1+0x24c8] ;  /* 0x0024c80001167983 */ /* 0x000ee80000300a00 */
[----:B------:R-:W3:Y:S02]  /*14f00*/  LDL.LU.64 R20, [R1+0x24c0] ;  /* 0x0024c00001147983 */ /* 0x000ee40000300a00 */
[----:B---3--:R-:W-:Y:S11]  /*14f10*/  HMMA.16816.F32 R20, R12, R4, R20 ;  /* 0x000000040c14723c */ /* 0x008ff60000001814 */
[----:B------:R-:W-:Y:S11]  /*14f20*/  @!UPT UIADD3 URZ, URZ, URZ, URZ ;  /* 0x0000003f3f3ff290 */ /* 0x000ff6000fffe03f */
[----:B------:R-:W-:Y:S01]  /*14f30*/  @!UPT UIADD3 URZ, URZ, URZ, URZ ;  /* 0x0000003f3f3ff290 */ /* 0x000fe2000fffe03f */
[----:B------:R0:W-:Y:S04]  /*14f40*/  STL.64 [R1+0x70], R20 ;  /* 0x0000701401007387 */ /* 0x0001e80000100a00 */
[----:B------:R1:W-:Y:S04]  /*14f50*/  STL.64 [R1+0x78], R22 ;  /* 0x0000781601007387 */ /* 0x0003e80000100a00 */
[----:B0-----:R-:W4:Y:S01]  /*14f60*/  LDL.LU.64 R20, [R1+0x24b8] ;  /* 0x0024b80001147983 */ /* 0x001f220000300a00 */
[----:B------:R-:W-:-:S03]  /*14f70*/  MOV R11, R28 ;  /* 0x0000001c000b7202 */ /* 0x000fc60000000f00 */
[----:B-1----:R-:W2:Y:S04]  /*14f80*/  LDL.LU.64 R22, [R1+0x24b0] ;  /* 0x0024b00001167983 */ /* 0x002ea80000300a00 */
[----:B----4-:R-:W-:Y:S01]  /*14f90*/  HMMA.16816.F32 R8, R12, R20, R8 ;  /* 0x000000140c08723c */ /* 0x010fe20000001808 */
[----:B------:R-:W-:Y:S02]  /*14fa0*/  IMAD.MOV.U32 R28, RZ, RZ, R21 ;  /* 0x000000ffff1c7224 */ /* 0x000fe400078e0015 */
[----:B------:R-:W2:Y:S04]  /*14fb0*/  LDL.LU.64 R20, [R1+0x24a8] ;  /* 0x0024a80001147983 */ /* 0x000ea80000300a00 */
[----:B------:R-:W3:Y:S11]  /*14fc0*/  LDL R14, [R1+0xddc] ;  /* 0x000ddc00010e7983 */ /* 0x000ef60000100800 */
[----:B------:R-:W-:Y:S05]  /*14fd0*/  @!UPT UIADD3 URZ, URZ, URZ, URZ ;  /* 0x0000003f3f3ff290 */ /* 0x000fea000fffe03f */
[----:B------:R-:W-:Y:S04]  /*14fe0*/  STL.64 [R1+0x2438], R10 ;  /* 0x0024380a01007387 */ /* 0x000fe80000100a00 */
[----:B------:R0:W-:Y:S04]  /*14ff0*/  STL.64 [R1+0x2430], R8 ;  /* 0x0024300801007387 */ /* 0x0001e80000100a00 */
[----:B0-----:R-:W4:Y:S04]  /*15000*/  LDL.LU R8, [R1+0x10] ;  /* 0x0000100001087983 */ /* 0x001f280000300800 */
[----:B------:R-:W4:Y:S04]  /*15010*/  LDL.LU R9, [R1+0x14] ;  /* 0x0000140001097983 */ /* 0x000f280000300800 */
[----:B------:R-:W4:Y:S04]  /*15020*/  LDL.LU R10, [R1+0x18] ;  /* 0x00001800010a7983 */ /* 0x000f280000300800 */
[----:B------:R-:W4:Y:S04]  /*15030*/  LDL.LU R11, [R1+0x1c] ;  /* 0x00001c00010b7983 */ /* 0x000f280000300800 */
[----:B------:R-:W5:Y:S01]  /*15040*/  LDL.LU R18, [R1+0x24a0] ;  /* 0x0024a00001127983 */ /* 0x000f620000300800 */
[----:B--2---:R-:W-:Y:S03]  /*15050*/  HMMA.16816.F32 R24, R20, R16, R24 ;  /* 0x000000101418723c */ /* 0x004fe60000001818 */
[----:B------:R-:W2:Y:S11]  /*15060*/  LDL.LU.64 R16, [R1+0x2498] ;  /* 0x0024980001107983 */ /* 0x000eb60000300a00 */
[----:B------:R-:W-:Y:S10]  /*15070*/  @!UPT UIADD3 URZ, URZ, URZ, URZ ;  /* 0x0000003f3f3ff290 */ /* 0x000ff4000fffe03f */
[----:B------:R-:W-:Y:S01]  /*15080*/  MOV R19, R24 ;  /* 0x0000001800137202 */ /* 0x000fe20000000f00 */
[----:B------:R-:W-:Y:S04]  /*15090*/  STL [R1+0x4], R25 ;  /* 0x0000041901007387 */ /* 0x000fe80000100800 */
[----:B------:R-:W-:Y:S04]  /*150a0*/  STL [R1+0x8], R26 ;  /* 0x0000081a01007387 */ /* 0x000fe80000100800 */
[----:B-----5:R0:W-:Y:S02]  /*150b0*/  STL.64 [R1+0x2488], R18 ;  /* 0x0024881201007387 */ /* 0x0201e40000100a00 */
[----:B0-----:R-:W-:-:S02]  /*150c0*/  MOV R18, R0 ;  /* 0x0000000000127202 */ /* 0x001fc40000000f00 */
[----:B------:R-:W-:Y:S01]  /*150d0*/  MOV R19, R2 ;  /* 0x0000000200137202 */ /* 0x000fe20000000f00 */
[----:B--2---:R0:W-:Y:S04]  /*150e0*/  STL.64 [R1+0x2480], R16 ;  /* 0x0024801001007387 */ /* 0x0041e80000100a00 */
[----:B0-----:R-:W2:Y:S04]  /*150f0*/  LDL.LU R16, [R1+0x20] ;  /* 0x0000200001107983 */ /* 0x001ea80000300800 */
[----:B------:R-:W2:Y:S04]  /*15100*/  LDL.LU R17, [R1+0x24] ;  /* 0x0000240001117983 */ /* 0x000ea80000300800 */
[----:B------:R-:W5:Y:S04]  /*15110*/  LDL.LU R0, [R1+0x2494] ;  /* 0x0024940001007983 */ /* 0x000f680000300800 */
[----:B------:R-:W5:Y:S01]  /*15120*/  LDL.LU R2, [R1+0x2490] ;  /* 0x0024900001027983 */ /* 0x000f620000300800 */
[----:B------:R-:W-:Y:S01]  /*15130*/  MOV R24, R7 ;  /* 0x0000000700187202 */ /* 0x000fe20000000f00 */
[----:B------:R-:W-:Y:S01]  /*15140*/  IMAD.MOV.U32 R25, RZ, RZ, R6 ;  /* 0x000000ffff197224 */ /* 0x000fe200078e0006 */
[----:B------:R-:W-:Y:S01]  /*15150*/  MOV R3, R27 ;  /* 0x0000001b00037202 */ /* 0x000fe20000000f00 */
[C---:B----4-:R-:W-:Y:S01]  /*15160*/  HMMA.16816.F32 R4, R20.reuse, R4, R8 ;  /* 0x000000041404723c */ /* 0x050fe20000001808 */
[----:B---3--:R-:W-:Y:S07]  /*15170*/  LDSM.16.M88.4 R8, [R14+0x4100] ;  /* 0x004100000e08783b */ /* 0x008fee0000000200 */
[----:B--2---:R-:W-:Y:S01]  /*15180*/  HMMA.16816.F32 R24, R20, R24, R16 ;  /* 0x000000181418723c */ /* 0x004fe20000001810 */
[----:B------:R-:W-:Y:S11]  /*15190*/  LDSM.16.M88.4 R16, [R14+0x100] ;  /* 0x000100000e10783b */ /* 0x000ff60000000200 */
[----:B------:R-:W-:Y:S11]  /*151a0*/  @!UPT UIADD3 URZ, URZ, URZ, URZ ;  /* 0x0000003f3f3ff290 */ /* 0x000ff6000fffe03f */
[----:B------:R0:W-:Y:S04]  /*151b0*/  STL.64 [R1+0x2410], R26 ;  /* 0x0024101a01007387 */ /* 0x0001e80000100a00 */
[----:B------:R1:W-:Y:S04]  /*151c0*/  STL.64 [R1+0x2408], R24 ;  /* 0x0024081801007387 */ /* 0x0003e80000100a00 */
[----:B0-----:R-:W2:Y:S04]  /*151d0*/  LDL.LU R26, [R1+0x98] ;  /* 0x00009800011a7983 */ /* 0x001ea80000300800 */
[----:B------:R-:W2:Y:S01]  /*151e0*/  LDL.LU R27, [R1+0x9c] ;  /* 0x00009c00011b7983 */ /* 0x000ea20000300800 */
[----:B-1----:R-:W-:Y:S01]  /*151f0*/  MOV R25, R6 ;  /* 0x0000000600197202 */ /* 0x002fe20000000f00 */
[----:B------:R-:W-:-:S02]  /*15200*/  IMAD.MOV.U32 R24, RZ, RZ, R7 ;  /* 0x000000ffff187224 */ /* 0x000fc400078e0007 */
[----:B------:R-:W-:Y:S04]  /*15210*/  STL.64 [R1+0x80], R4 ;  /* 0x0000800401007387 */ /* 0x000fe80000100a00 */
[----:B------:R-:W0:Y:S04]  /*15220*/  LDSM.16.MT88.4 R4, [R29+0x12800] ;  /* 0x012800001d04783b */ /* 0x000e280000004200 */
[----:B------:R-:W3:Y:S04]  /*15230*/  LDL R15, [R1+0xdd4] ;  /* 0x000dd400010f7983 */ /* 0x000ee80000100800 */
[----:B0-----:R5:W-:Y:S04]  /*15240*/  STL.64 [R1+0x23c8], R6 ;  /* 0x0023c80601007387 */ /* 0x001be80000100a00 */
[----:B------:R0:W-:Y:S01]  /*15250*/  STL.64 [R1+0x23c0], R4 ;  /* 0x0023c00401007387 */ /* 0x0001e20000100a00 */
[----:B-----5:R-:W-:Y:S01]  /*15260*/  MOV R6, R2 ;  /* 0x0000000200067202 */ /* 0x020fe20000000f00 */
[----:B------:R-:W-:Y:S01]  /*15270*/  IMAD.MOV.U32 R2, RZ, RZ, R10 ;  /* 0x000000ffff027224 */ /* 0x000fe200078e000a */
[----:B------:R-:W-:Y:S01]  /*15280*/  MOV R7, R0 ;  /* 0x0000000000077202 */ /* 0x000fe20000000f00 */
[----:B0-----:R-:W4:Y:S01]  /*15290*/  LDL.LU R4, [R1+0x100] ;  /* 0x0001000001047983 */ /* 0x001f220000300800 */
[----:B------:R-:W-:-:S03]  /*152a0*/  MOV R0, R11 ;  /* 0x0000000b00007202 */ /* 0x000fc60000000f00 */
[----:B------:R-:W-:Y:S04]  /*152b0*/  STL.64 [R1+0xa0], R16 ;  /* 0x0000a01001007387 */ /* 0x000fe80000100a00 */
[----:B------:R-:W-:Y:S04]  /*152c0*/  STL.64 [R1+0xa8], R18 ;  /* 0x0000a81201007387 */ /* 0x000fe80000100a00 */
[----:B------:R-:W-:Y:S04]  /*152d0*/  STL.64 [R1+0xb0], R8 ;  /* 0x0000b00801007387 */ /* 0x000fe80000100a00 */
[----:B------:R-:W0:Y:S04]  /*152e0*/  LDSM.16.M88.4 R8, [R14+0x8100] ;  /* 0x008100000e08783b */ /* 0x000e280000000200 */
[----:B------:R-:W-:Y:S04]  /*152f0*/  STL [R1+0x2344], R0 ;  /* 0x0023440001007387 */ /* 0x000fe80000100800 */
[----:B------:R-:W-:Y:S01]  /*15300*/  STL [R1+0x2340], R2 ;  /* 0x0023400201007387 */ /* 0x000fe20000100800 */
[----:B------:R-:W-:-:S03]  /*15310*/  MOV R5, R28 ;  /* 0x0000001c00057202 */ /* 0x000fc60000000f00 */
[----:B------:R-:W1:Y:S04]  /*15320*/  LDSM.16.M88.4 R16, [R14+0xc100] ;  /* 0x00c100000e10783b */ /* 0x000e680000000200 */
[----:B0-----:R0:W-:Y:S01]  /*15330*/  STL.64 [R1+0xc0], R8 ;  /* 0x0000c00801007387 */ /* 0x0011e20000100a00 */
[----:B------:R-:W-:-:S03]  /*15340*/  MOV R28, R11 ;  /* 0x0000000b001c7202 */ /* 0x000fc60000000f00 */
[----:B------:R5:W-:Y:S04]  /*15350*/  STL.64 [R1+0xc8], R10 ;  /* 0x0000c80a01007387 */ /* 0x000be80000100a00 */
[----:B0-----:R-:W2:Y:S04]  /*15360*/  LDL.LU R8, [R1+0x70] ;  /* 0x0000700001087983 */ /* 0x001ea80000300800 */
[----:B------:R-:W2:Y:S04]  /*15370*/  LDL.LU R9, [R1+0x74] ;  /* 0x0000740001097983 */ /* 0x000ea80000300800 */
[----:B-----5:R-:W5:Y:S04]  /*15380*/  LDL.LU R10, [R1+0x78] ;  /* 0x00007800010a7983 */ /* 0x020f680000300800 */
[----:B------:R-:W5:Y:S01]  /*15390*/  LDL.LU R11, [R1+0x7c] ;  /* 0x00007c00010b7983 */ /* 0x000f620000300800 */
[----:B-1----:R-:W-:-:S03]  /*153a0*/  MOV R2, R16 ;  /* 0x0000001000027202 */ /* 0x002fc60000000f00 */
[----:B---3--:R-:W0:Y:S04]  /*153b0*/  LDSM.16.MT88.4 R12, [R15+0x12800] ;  /* 0x012800000f0c783b */ /* 0x008e280000004200 */
[----:B-----5:R-:W-:Y:S04]  /*153c0*/  STL.64 [R1+0x2458], R10 ;  /* 0x0024580a01007387 */ /* 0x020fe80000100a00 */
[----:B--2---:R1:W-:Y:S04]  /*153d0*/  STL.64 [R1+0x2450], R8 ;  /* 0x0024500801007387 */ /* 0x0043e80000100a00 */
[----:B-1----:R-:W2:Y:S04]  /*153e0*/  LDL.LU R8, [R1+0x60] ;  /* 0x0000600001087983 */ /* 0x002ea80000300800 */
[----:B------:R-:W2:Y:S04]  /*153f0*/  LDL.LU R9, [R1+0x64] ;  /* 0x0000640001097983 */ /* 0x000ea80000300800 */
[----:B------:R-:W2:Y:S04]  /*15400*/  LDL.LU R10, [R1+0x68] ;  /* 0x00006800010a7983 */ /* 0x000ea80000300800 */
[----:B------:R-:W2:Y:S04]  /*15410*/  LDL.LU R11, [R1+0x6c] ;  /* 0x00006c00010b7983 */ /* 0x000ea80000300800 */
[----:B------:R-:W-:Y:S04]  /*15420*/  STL [R1+0x2378], R28 ;  /* 0x0023781c01007387 */ /* 0x000fe80000100800 */
[----:B------:R-:W-:Y:S04]  /*15430*/  STL.64 [R1+0xe0], R16 ;  /* 0x0000e01001007387 */ /* 0x000fe80000100a00 */
[----:B------:R1:W-:Y:S04]  /*15440*/  STL.64 [R1+0xe8], R18 ;  /* 0x0000e81201007387 */ /* 0x0003e80000100a00 */
[----:B-1----:R-:W3:Y:S01]  /*15450*/  LDL.LU.64 R18, [R1+0x2488] ;  /* 0x0024880001127983 */ /* 0x002ee20000300a00 */
[----:B------:R-:W-:-:S03]  /*15460*/  IMAD.MOV.U32 R0, RZ, RZ, R17 ;  /* 0x000000ffff007224 */ /* 0x000fc600078e0011 */
[----:B------:R-:W4:Y:S04]  /*15470*/  LDL.LU.64 R16, [R1+0x2480] ;  /* 0x0024800001107983 */ /* 0x000f280000300a00 */
[----:B------:R-:W-:Y:S04]  /*15480*/  STL [R1+0x23e4], R2 ;  /* 0x0023e40201007387 */ /* 0x000fe80000100800 */
[----:B------:R-:W-:Y:S04]  /*15490*/  STL [R1+0x23e0], R0 ;  /* 0x0023e00001007387 */ /* 0x000fe80000100800 */
[----:B0-----:R-:W-:Y:S04]  /*154a0*/  STL [R1+0x237c], R14 ;  /* 0x00237c0e01007387 */ /* 0x001fe80000100800 */
[----:B------:R-:W-:Y:S04]  /*154b0*/  STL [R1+0x2374], R15 ;  /* 0x0023740f01007387 */ /* 0x000fe80000100800 */
[----:B------:R3:W-:Y:S02]  /*154c0*/  STL.64 [R1+0x2418], R12 ;  /* 0x0024180c01007387 */ /* 0x0007e40000100a00 */
[----:B---3--:R-:W-:-:S02]  /*154d0*/  MOV R12, R19 ;  /* 0x00000013000c7202 */ /* 0x008fc40000000f00 */
[----:B------:R-:W4:Y:S04]  /*154e0*/  LDL.LU R19, [R1+0x247c] ;  /* 0x00247c0001137983 */ /* 0x000f280000300800 */
[----:B------:R-:W3:Y:S04]  /*154f0*/  LDL.LU R13, [R1+0x4] ;  /* 0x00000400010d7983 */ /* 0x000ee80000300800 */
[----:B------:R-:W5:Y:S01]  /*15500*/  LDL.LU R14, [R1+0x8] ;  /* 0x00000800010e7983 */ /* 0x000f620000300800 */
[----:B------:R-:W-:-:S03]  /*15510*/  MOV R15, R3 ;  /* 0x00000003000f7202 */ /* 0x000fc60000000f00 */
[----:B------:R-:W2:Y:S04]  /*15520*/  LDL.LU R3, [R1+0x2478] ;  /* 0x0024780001037983 */ /* 0x000ea80000300800 */
[----:B-----5:R0:W-:Y:S04]  /*15530*/  STL.64 [R1+0x2448], R14 ;  /* 0x0024480e01007387 */ /* 0x0201e80000100a00 */
[----:B---3--:R-:W-:Y:S04]  /*15540*/  STL.64 [R1+0x2440], R12 ;  /* 0x0024400c01007387 */ /* 0x008fe80000100a00 */
[----:B0-----:R-:W3:Y:S01]  /*15550*/  LDL.LU.64 R14, [R1+0xf8] ;  /* 0x0000f800010e7983 */ /* 0x001ee20000300a00 */
[----:B----4-:R-:W-:Y:S03]  /*15560*/  HMMA.16816.F32 R20, R20, R4, R16 ;  /* 0x000000041414723c */ /* 0x010fe60000001810 */
[----:B---3--:R0:W-:Y:S04]  /*15570*/  STL.64 [R1+0x2460], R14 ;  /* 0x0024600e01007387 */ /* 0x0081e80000100a00 */
[----:B0-----:R-:W3:Y:S04]  /*15580*/  LDL.LU.64 R14, [R1+0xd8] ;  /* 0x0000d800010e7983 */ /* 0x001ee80000300a00 */
[----:B------:R-:W3:Y:S04]  /*15590*/  LDL.LU.64 R18, [R1+0x2470] ;  /* 0x0024700001127983 */ /* 0x000ee80000300a00 */
[----:B------:R-:W3:Y:S08]  /*155a0*/  LDL.LU.64 R16, [R1+0x2468] ;  /* 0x0024680001107983 */ /* 0x000ef00000300a00 */
[----:B------:R0:W-:Y:S04]  /*155b0*/  STL.64 [R1+0x10], R20 ;  /* 0x0000101401007387 */ /* 0x0001e80000100a00 */
[----:B------:R1:W-:Y:S04]  /*155c0*/  STL.64 [R1+0x18], R22 ;  /* 0x0000181601007387 */ /* 0x0003e80000100a00 */
[----:B0-----:R-:W4:Y:S04]  /*155d0*/  LDL.LU R20, [R1+0x50] ;  /* 0x0000500001147983 */ /* 0x001f280000300800 */
[----:B------:R-:W4:Y:S04]  /*155e0*/  LDL.LU R21, [R1+0x54] ;  /* 0x0000540001157983 */ /* 0x000f280000300800 */
[----:B-1----:R-:W4:Y:S01]  /*155f0*/  LDL.LU R22, [R1+0x58] ;  /* 0x0000580001167983 */ /* 0x002f220000300800 */
[----:B--2---:R-:W-:Y:S01]  /*15600*/  MOV R23, R3 ;  /* 0x0000000300177202 */ /* 0x004fe20000000f00 */
[C---:B---3--:R-:W-:Y:S08]  /*15610*/  HMMA.16816.F32 R8, R16.reuse, R14, R8 ;  /* 0x0000000e1008723c */ /* 0x048ff00000001808 */
[----:B----4-:R-:W-:Y:S11]  /*15620*/  HMMA.16816.F32 R20, R16, R26, R20 ;  /* 0x0000001a1014723c */ /* 0x010ff60000001814 */
[----:B------:R-:W-:Y:S05]  /*15630*/  @!UPT UIADD3 URZ, URZ, URZ, URZ ;  /* 0x0000003f3f3ff290 */ /* 0x000fea000fffe03f */
[----:B------:R-:W-:Y:S01]  /*15640*/  MOV R4, R10 ;  /* 0x0000000a00047202 */ /* 0x000fe20000000f00 */
[----:B------:R-:W-:Y:S01]  /*15650*/  IMAD.MOV.U32 R3, RZ, RZ, R11 ;  /* 0x000000ffff037224 */ /* 0x000fe200078e000b */
[----:B------:R-:W-:-:S05]  /*15660*/  MOV R5, R9 ;  /* 0x0000000900057202 */ /* 0x000fca0000000f00 */
[----:B------:R0:W-:Y:S04]  /*15670*/  STL.64 [R1+0x23d8], R22 ;  /* 0x0023d81601007387 */ /* 0x0001e80000100a00 */
[----:B------:R-:W-:Y:S01]  /*15680*/  STL.64 [R1+0x23d0], R20 ;  /* 0x0023d01401007387 */ /* 0x000fe20000100a00 */
[----:B0-----:R-:W-:Y:S01]  /*15690*/  IMAD.MOV.U32 R23, RZ, RZ, R14 ;  /* 0x000000ffff177224 */ /* 0x001fe200078e000e */
[----:B------:R-:W-:Y:S02]  /*156a0*/  MOV R22, R15 ;  /* 0x0000000f00167202 */ /* 0x000fe40000000f00 */
[----:B------:R-:W2:Y:S04]  /*156b0*/  LDL.LU.64 R14, [R1+0x2460] ;  /* 0x00246000010e7983 */ /* 0x000ea80000300a00 */
[----:B------:R0:W-:Y:S04]  /*156c0*/  STL [R1+0x20], R8 ;  /* 0x0000200801007387 */ /* 0x0001e80000100800 */
[----:B------:R-:W2:Y:S04]  /*156d0*/  LDL.LU.64 R10, [R1+0x2458] ;  /* 0x00245800010a7983 */ /* 0x000ea80000300a00 */
[----:B0-----:R-:W2:Y:S04]  /*156e0*/  LDL.LU.64 R8, [R1+0x2450] ;  /* 0x0024500001087983 */ /* 0x001ea80000300a00 */
[----:B------:R-:W-:Y:S04]  /*156f0*/  STL [R1+0x23f0], R3 ;  /* 0x0023f00301007387 */ /* 0x000fe80000100800 */
[----:B------:R-:W-:Y:S04]  /*15700*/  STL [R1+0x23ec], R4 ;  /* 0x0023ec0401007387 */ /* 0x000fe80000100800 */
[----:B------:R-:W-:Y:S01]  /*15710*/  STL [R1+0x23e8], R5 ;  /* 0x0023e80501007387 */ /* 0x000fe20000100800 */
[----:B--2---:R-:W-:Y:S01]  /*15720*/  HMMA.16816.F32 R8, R16, R14, R8 ;  /* 0x0000000e1008723c */ /* 0x004fe20000001808 */
[----:B------:R-:W-:-:S02]  /*15730*/  MOV R21, R14 ;  /* 0x0000000e00157202 */ /* 0x000fc40000000f00 */
[----:B------:R-:W-:Y:S02]  /*15740*/  MOV R20, R15 ;  /* 0x0000000f00147202 */ /* 0x000fe40000000f00 */
[----:B------:R-:W2:Y:S04]  /*15750*/  LDL.LU.64 R14, [R1+0x2448] ;  /* 0x00244800010e7983 */ /* 0x000ea80000300a00 */
[----:B------:R-:W2:Y:S11]  /*15760*/  LDL.LU.64 R12, [R1+0x2440] ;  /* 0x00244000010c7983 */ /* 0x000eb60000300a00 */
[----:B------:R-:W-:Y:S03]  /*15770*/  @!UPT UIADD3 URZ, URZ, URZ, URZ ;  /* 0x0000003f3f3ff290 */ /* 0x000fe6000fffe03f */
[----:B------:R0:W-:Y:S01]  /*15780*/  STL.64 [R1+0x70], R8 ;  /* 0x0000700801007387 */ /* 0x0001e20000100a00 */
[----:B------:R-:W-:Y:S01]  /*15790*/  MOV R2, R10 ;  /* 0x0000000a00027202 */ /* 0x000fe20000000f00 */
[----:B------:R-:W-:Y:S02]  /*157a0*/  IMAD.MOV.U32 R0, RZ, RZ, R11 ;  /* 0x000000ffff007224 */ /* 0x000fe400078e000b */
[----:B------:R-:W3:Y:S04]  /*157b0*/  LDL.LU.64 R10, [R1+0x2438] ;  /* 0x00243800010a7983 */ /* 0x000ee80000300a00 */
[----:B0-----:R-:W3:Y:S02]  /*157c0*/  LDL.LU.64 R8, [R1+0x2430] ;  /* 0x0024300001087983 */ /* 0x001ee40000300a00 */
[----:B---3--:R-:W-:Y:S02]  /*157d0*/  HMMA.16816.F32 R16, R16, R6, R8 ;  /* 0x000000061010723c */ /* 0x008fe40000001808 */
[----:B------:R-:W2:Y:S04]  /*157e0*/  LDL.LU.64 R10, [R1+0x2428] ;  /* 0x00242800010a7983 */ /* 0x000ea80000300a00 */
[----:B------:R-:W2:Y:S11]  /*157f0*/  LDL.LU.64 R8, [R1+0x2420] ;  /* 0x0024200001087983 */ /* 0x000eb60000300a00 */
[----:B------:R-:W-:Y:S06]  /*15800*/  @!UPT UIADD3 URZ, URZ, URZ, URZ ;  /* 0x0000003f3f3ff290 */ /* 0x000fec000fffe03f */
[----:B------:R-:W-:Y:S04]  /*15810*/  STL [R1+0x60], R16 ;  /* 0x0000601001007387 */ /* 0x000fe80000100800 */
[----:B------:R0:W-:Y:S02]  /*15820*/  STL.64 [R1+0x2400], R6 ;  /* 0x0024000601007387 */ /* 0x0001e40000100a00 */
[----:B0-----:R-:W-:Y:S02]  /*15830*/  MOV R6, R25 ;  /* 0x0000001900067202 */ /* 0x001fe40000000f00 */
[----:B------:R-:W-:Y:S02]  /*15840*/  MOV R7, R24 ;  /* 0x0000001800077202 */ /* 0x000fe40000000f00 */
[----:B------:R-:W-:-:S02]  /*15850*/  MOV R4, R18 ;  /* 0x0000001200047202 */ /* 0x000fc40000000f00 */
[----:B------:R-:W-:-:S05]  /*15860*/  MOV R5, R19 ;  /* 0x0000001300057202 */ /* 0x000fca0000000f00 */
[----:B------:R0:W-:Y:S04]  /*15870*/  STL.64 [R1+0x23f8], R4 ;  /* 0x0023f80401007387 */ /* 0x0001e80000100a00 */
[----:B0-----:R-:W3:Y:S04]  /*15880*/  LDL.LU R4, [R1+0x80] ;  /* 0x0000800001047983 */ /* 0x001ee80000300800 */
[----:B------:R-:W3:Y:S01]  /*15890*/  LDL.LU R5, [R1+0x84] ;  /* 0x0000840001057983 */ /* 0x000ee20000300800 */
[----:B--2---:R-:W-:Y:S03]  /*158a0*/  HMMA.16816.F32 R24, R8, R26, R12 ;  /* 0x0000001a0818723c */ /* 0x004fe6000000180c */
[----:B------:R-:W2:Y:S11]  /*158b0*/  LDL.LU.64 R12, [R1+0x2418] ;  /* 0x00241800010c7983 */ /* 0x000eb60000300a00 */
[----:B------:R-:W-:Y:S09]  /*158c0*/  @!UPT UIADD3 URZ, URZ, URZ, URZ ;  /* 0x0000003f3f3ff290 */ /* 0x000ff2000fffe03f */
[----:B------:R0:W-:Y:S01]  /*158d0*/  STL [R1+0x5c], R27 ;  /* 0x00005c1b01007387 */ /* 0x0001e20000100800 */
[----:B------:R-:W-:Y:S01]  /*158e0*/  MOV R15, R26 ;  /* 0x0000001a000f7202 */ /* 0x000fe20000000f00 */
[----:B------:R-:W-:Y:S01]  /*158f0*/  IMAD.MOV.U32 R14, RZ, RZ, R24 ;  /* 0x000000ffff0e7224 */ /* 0x000fe200078e0018 */
[----:B------:R-:W-:Y:S01]  /*15900*/  MOV R28, R25 ;  /* 0x00000019001c7202 */ /* 0x000fe20000000f00 */
[----:B0-----:R-:W4:Y:S04]  /*15910*/  LDL.LU.64 R26, [R1+0x2410] ;  /* 0x00241000011a7983 */ /* 0x001f280000300a00 */
[----:B------:R-:W4:Y:S01]  /*15920*/  LDL.LU.64 R24, [R1+0x2408] ;  /* 0x0024080001187983 */ /* 0x000f220000300a00 */
[----:B------:R-:W-:Y:S01]  /*15930*/  IMAD.MOV.U32 R18, RZ, RZ, R23 ;  /* 0x000000ffff127224 */ /* 0x000fe200078e0017 */
[----:B------:R-:W-:-:S02]  /*15940*/  MOV R19, R22 ;  /* 0x0000001600137202 */ /* 0x000fc40000000f00 */
[----:B------:R-:W-:Y:S01]  /*15950*/  MOV R3, R17 ;  /* 0x0000001100037202 */ /* 0x000fe20000000f00 */
[----:B------:R-:W-:Y:S04]  /*15960*/  STL [R1+0x2390], R28 ;  /* 0x0023901c01007387 */ /* 0x000fe80000100800 */
[----:B------:R0:W-:Y:S04]  /*15970*/  STL.64 [R1+0x2388], R14 ;  /* 0x0023880e01007387 */ /* 0x0001e80000100a00 */
[----:B0-----:R-:W5:Y:S04]  /*15980*/  LDL R15, [R1+0xdd4] ;  /* 0x000dd400010f7983 */ /* 0x001f680000100800 */
[----:B--2---:R-:W-:Y:S01]  /*15990*/  STL.64 [R1+0x2380], R12 ;  /* 0x0023800c01007387 */ /* 0x004fe20000100a00 */
[----:B----4-:R-:W-:Y:S11]  /*159a0*/  HMMA.16816.F32 R16, R8, R18, R24 ;  /* 0x000000120810723c */ /* 0x010ff60000001818 */
[----:B------:R-:W-:Y:S11]  /*159b0*/  @!UPT UIADD3 URZ, URZ, URZ, URZ ;  /* 0x0000003f3f3ff290 */ /* 0x000ff6000fffe03f */
[----:B------:R-:W-:Y:S01]  /*159c0*/  @!UPT UIADD3 URZ, URZ, URZ, URZ ;  /* 0x0000003f3f3ff290 */ /* 0x000fe2000fffe03f */
[----:B------:R-:W-:Y:S04]  /*159d0*/  STL.64 [R1+0x40], R16 ;  /* 0x0000401001007387 */ /* 0x000fe80000100a00 */
[----:B------:R-:W-:Y:S04]  /*159e0*/  STL.64 [R1+0x48], R18 ;  /* 0x0000481201007387 */ /* 0x000fe80000100a00 */
[----:B------:R-:W0:Y:S01]  /*159f0*/  LDSM.16.MT88.4 R16, [R29+0x12c00] ;  /* 0x012c00001d10783b */ /* 0x000e220000004200 */
[----:B------:R-:W-:Y:S01]  /*15a00*/  MOV R26, R21 ;  /* 0x00000015001a7202 */ /* 0x000fe20000000f00 */
[----:B------:R-:W-:-:S02]  /*15a10*/  IMAD.MOV.U32 R27, RZ, RZ, R20 ;  /* 0x000000ffff1b7224 */ /* 0x000fc400078e0014 */
[----:B------:R-:W2:Y:S04]  /*15a20*/  LDL.LU R20, [R1+0x10] ;  /* 0x0000100001147983 */ /* 0x000ea80000300800 */
[----:B------:R-:W2:Y:S01]  /*15a30*/  LDL.LU R21, [R1+0x14] ;  /* 0x0000140001157983 */ /* 0x000ea20000300800 */
[----:B---3--:R-:W-:Y:S03]  /*15a40*/  HMMA.16816.F32 R24, R8, R26, R4 ;  /* 0x0000001a0818723c */ /* 0x008fe60000001804 */
[----:B------:R-:W2:Y:S04]  /*15a50*/  LDL.LU R22, [R1+0x18] ;  /* 0x0000180001167983 */ /* 0x000ea80000300800 */
[----:B------:R-:W2:Y:S04]  /*15a60*/  LDL.LU R23, [R1+0x1c] ;  /* 0x00001c0001177983 */ /* 0x000ea80000300800 */
[----:B0-----:R-:W-:Y:S04]  /*15a70*/  STL [R1+0x234c], R16 ;  /* 0x00234c1001007387 */ /* 0x001fe80000100800 */
[----:B------:R0:W-:Y:S04]  /*15a80*/  STL [R1+0x2348], R17 ;  /* 0x0023481101007387 */ /* 0x0001e80000100800 */
[----:B------:R-:W-:Y:S04]  /*15a90*/  STL [R1+0x233c], R18 ;  /* 0x00233c1201007387 */ /* 0x000fe80000100800 */
[----:B------:R-:W-:Y:S04]  /*15aa0*/  STL [R1+0x2338], R19 ;  /* 0x0023381301007387 */ /* 0x000fe80000100800 */
[----:B0-----:R-:W3:Y:S04]  /*15ab0*/  LDL.LU.64 R16, [R1+0xa0] ;  /* 0x0000a00001107983 */ /* 0x001ee80000300a00 */
[----:B------:R-:W2:Y:S04]  /*15ac0*/  LDL.LU.64 R6, [R1+0x2400] ;  /* 0x0024000001067983 */ /* 0x000ea80000300a00 */
[----:B------:R-:W4:Y:S04]  /*15ad0*/  LDL.LU.64 R4, [R1+0x23f8] ;  /* 0x0023f80001047983 */ /* 0x000f280000300a00 */
[----:B------:R-:W-:Y:S04]  /*15ae0*/  STL.64 [R1+0x90], R24 ;  /* 0x0000901801007387 */ /* 0x000fe80000100a00 */
[----:B------:R-:W-:Y:S04]  /*15af0*/  STL [R1+0x98], R26 ;  /* 0x0000981a01007387 */ /* 0x000fe80000100800 */
[----:B------:R-:W2:Y:S01]  /*15b00*/  LDL.LU R12, [R1+0x60] ;  /* 0x00006000010c7983 */ /* 0x000ea20000300800 */
[----:B------:R-:W-:-:S03]  /*15b10*/  MOV R28, R27 ;  /* 0x0000001b001c7202 */ /* 0x000fc60000000f00 */
[----:B-----5:R0:W1:Y:S01]  /*15b20*/  LDSM.16.MT88.4 R24, [R15+0x12c00] ;  /* 0x012c00000f18783b */ /* 0x0200620000004200 */
[----:B------:R-:W-:-:S03]  /*15b30*/  MOV R13, R3 ;  /* 0x00000003000d7202 */ /* 0x000fc60000000f00 */
[----:B------:R-:W5:Y:S01]  /*15b40*/  LDL.LU R3, [R1+0x23f0] ;  /* 0x0023f00001037983 */ /* 0x000f620000300800 */
[----:B----4-:R-:W-:Y:S01]  /*15b50*/  MOV R14, R4 ;  /* 0x00000004000e7202 */ /* 0x010fe20000000f00 */
[----:B0-----:R-:W-:Y:S02]  /*15b60*/  IMAD.MOV.U32 R15, RZ, RZ, R5 ;  /* 0x000000ffff0f7224 */ /* 0x001fe400078e0005 */
[----:B------:R-:W4:Y:S04]  /*15b70*/  LDL.LU R4, [R1+0x23ec] ;  /* 0x0023ec0001047983 */ /* 0x000f280000300800 */
[----:B------:R-:W3:Y:S04]  /*15b80*/  LDL.LU R5, [R1+0x23e8] ;  /* 0x0023e80001057983 */ /* 0x000ee80000300800 */
[----:B------:R0:W-:Y:S04]  /*15b90*/  STL.64 [R1+0x23a0], R14 ;  /* 0x0023a00e01007387 */ /* 0x0001e80000100a00 */
[----:B--2---:R2:W-:Y:S01]  /*15ba0*/  STL.64 [R1+0x2398], R12 ;  /* 0x0023980c01007387 */ /* 0x0045e20000100a00 */
[----:B0-----:R-:W-:-:S03]  /*15bb0*/  MOV R14, R2 ;  /* 0x00000002000e7202 */ /* 0x001fc60000000f00 */
[----:B--2---:R-:W2:Y:S01]  /*15bc0*/  LDL.LU R12, [R1+0x70] ;  /* 0x00007000010c7983 */ /* 0x004ea20000300800 */
[----:B------:R-:W-:-:S03]  /*15bd0*/  MOV R15, R0 ;  /* 0x00000000000f7202 */ /* 0x000fc60000000f00 */
[----:B------:R-:W2:Y:S04]  /*15be0*/  LDL.LU R13, [R1+0x74] ;  /* 0x00007400010d7983 */ /* 0x000ea80000300800 */
[----:B------:R-:W3:Y:S04]  /*15bf0*/  LDL.LU R2, [R1+0x23e4] ;  /* 0x0023e40001027983 */ /* 0x000ee80000300800 */
[----:B------:R-:W3:Y:S01]  /*15c00*/  LDL.LU R0, [R1+0x23e0] ;  /* 0x0023e00001007983 */ /* 0x000ee20000300800 */
[----:B------:R-:W-:Y:S03]  /*15c10*/  HMMA.16816.F32 R8, R8, R6, R20 ;  /* 0x000000060808723c */ /* 0x000fe60000001814 */
[----:B------:R4:W-:Y:S02]  /*15c20*/  STL.64 [R1+0x23b8], R14 ;  /* 0x0023b80e01007387 */ /* 0x0009e40000100a00 */
[----:B----4-:R-:W-:-:S02]  /*15c30*/  IMAD.MOV.U32 R14, RZ, RZ, R4 ;  /* 0x000000ffff0e7224 */ /* 0x010fc400078e0004 */
[----:B--2---:R0:W-:Y:S04]  /*15c40*/  STL.64 [R1+0x23b0], R12 ;  /* 0x0023b00c01007387 */ /* 0x0041e80000100a00 */
[----:B0-----:R-:W2:Y:S04]  /*15c50*/  LDL.LU R12, [R1+0x20] ;  /* 0x00002000010c7983 */ /* 0x001ea80000300800 */
[----:B-1----:R-:W-:Y:S04]  /*15c60*/  STL.64 [R1+0x22e8], R26 ;  /* 0x0022e81a01007387 */ /* 0x002fe80000100a00 */
[----:B------:R0:W-:Y:S01]  /*15c70*/  STL.64 [R1+0x22e0], R24 ;  /* 0x0022e01801007387 */ /* 0x0001e20000100a00 */
[----:B---3--:R-:W-:-:S02]  /*15c80*/  MOV R13, R5 ;  /* 0x00000005000d7202 */ /* 0x008fc40000000f00 */
[----:B0-----:R-:W-:Y:S02]  /*15c90*/  MOV R24, R2 ;  /* 0x0000000200187202 */ /* 0x001fe40000000f00 */
[----:B------:R-:W-:-:S05]  /*15ca0*/  MOV R25, R0 ;  /* 0x0000000000197202 */ /* 0x000fca0000000f00 */
[----:B------:R0:W-:Y:S04]  /*15cb0*/  STL.64 [R1+0x23a8], R24 ;  /* 0x0023a81801007387 */ /* 0x0001e80000100a00 */
[----:B0-----:R-:W3:Y:S04]  /*15cc0*/  LDL.LU.64 R24, [R1+0xc0] ;  /* 0x0000c00001187983 */ /* 0x001ee80000300a00 */
[----:B------:R-:W4:Y:S04]  /*15cd0*/  LDL.LU.64 R22, [R1+0x23d8] ;  /* 0x0023d80001167983 */ /* 0x000f280000300a00 */
[----:B------:R-:W4:Y:S04]  /*15ce0*/  LDL.LU.64 R20, [R1+0x23d0] ;  /* 0x0023d00001147983 */ /* 0x000f280000300a00 */
[----:B------:R-:W4:Y:S04]  /*15cf0*/  LDL.LU.64 R6, [R1+0x23c8] ;  /* 0x0023c80001067983 */ /* 0x000f280000300a00 */
[----:B------:R-:W4:Y:S04]  /*15d00*/  LDL.LU.64 R4, [R1+0x23c0] ;  /* 0x0023c00001047983 */ /* 0x000f280000300a00 */
[----:B------:R0:W-:Y:S04]  /*15d10*/  STL.64 [R1+0x80], R8 ;  /* 0x0000800801007387 */ /* 0x0001e80000100a00 */
[----:B------:R-:W-:Y:S04]  /*15d20*/  STL [R1+0x88], R10 ;  /* 0x0000880a01007387 */ /* 0x000fe80000100800 */
[----:B0-----:R-:W2:Y:S04]  /*15d30*/  LDL.LU R8, [R1+0xb0] ;  /* 0x0000b00001087983 */ /* 0x001ea80000300800 */
[----:B------:R-:W2:Y:S01]  /*15d40*/  LDL.LU R9, [R1+0xb4] ;  /* 0x0000b40001097983 */ /* 0x000ea20000300800 */
[----:B-----5:R-:W-:Y:S01]  /*15d50*/  MOV R15, R3 ;  /* 0x00000003000f7202 */ /* 0x020fe20000000f00 */
[C---:B----4-:R-:W-:Y:S08]  /*15d60*/  HMMA.16816.F32 R20, R4.reuse, R16, R20 ;  /* 0x000000100414723c */ /* 0x050ff00000001814 */
[----:B--2---:R-:W-:Y:S11]  /*15d70*/  HMMA.16816.F32 R12, R4, R8, R12 ;  /* 0x00000008040c723c */ /* 0x004ff6000000180c */
[----:B------:R-:W-:Y:S04]  /*15d80*/  @!UPT UIADD3 URZ, URZ, URZ, URZ ;  /* 0x0000003f3f3ff290 */ /* 0x000fe8000fffe03f */
[----:B------:R-:W-:Y:S08]  /*15d90*/  STL.64 [R1+0x38], R22 ;  /* 0x0000381601007387 */ /* 0x000ff00000100a00 */
[----:B------:R-:W-:Y:S04]  /*15da0*/  STL.64 [R1+0x20], R12 ;  /* 0x0000200c01007387 */ /* 0x000fe80000100a00 */
[----:B------:R0:W-:Y:S04]  /*15db0*/  STL.64 [R1+0x28], R14 ;  /* 0x0000280e01007387 */ /* 0x0001e80000100a00 */
[----:B0-----:R-:W2:Y:S04]  /*15dc0*/  LDL.LU.64 R14, [R1+0x23b8] ;  /* 0x0023b800010e7983 */ /* 0x001ea80000300a00 */
[----:B------:R-:W2:Y:S01]  /*15dd0*/  LDL.LU.64 R12, [R1+0x23b0] ;  /* 0x0023b000010c7983 */ /* 0x000ea20000300a00 */
[----:B------:R-:W-:-:S02]  /*15de0*/  MOV R2, R16 ;  /* 0x0000001000027202 */ /* 0x000fc40000000f00 */
[----:B------:R-:W-:Y:S01]  /*15df0*/  MOV R0, R17 ;  /* 0x0000001100007202 */ /* 0x000fe20000000f00 */
[----:B------:R-:W-:Y:S01]  /*15e00*/  IMAD.MOV.U32 R3, RZ, RZ, R11 ;  /* 0x000000ffff037224 */ /* 0x000fe200078e000b */
[----:B------:R-:W-:Y:S01]  /*15e10*/  MOV R18, R20 ;  /* 0x0000001400127202 */ /* 0x000fe20000000f00 */
[----:B------:R-:W-:Y:S01]  /*15e20*/  IMAD.MOV.U32 R19, RZ, RZ, R21 ;  /* 0x000000ffff137224 */ /* 0x000fe200078e0015 */
[----:B------:R-:W-:Y:S01]  /*15e30*/  MOV R20, R2 ;  /* 0x0000000200147202 */ /* 0x000fe20000000f00 */
[----:B---3--:R-:W-:Y:S01]  /*15e40*/  IMAD.MOV.U32 R10, RZ, RZ, R25 ;  /* 0x000000ffff0a7224 */ /* 0x008fe200078e0019 */
[----:B------:R-:W-:Y:S02]  /*15e50*/  MOV R21, R0 ;  /* 0x0000000000157202 */ /* 0x000fe40000000f00 */
[----:B------:R-:W-:Y:S01]  /*15e60*/  MOV R11, R24 ;  /* 0x00000018000b7202 */ /* 0x000fe20000000f00 */
[----:B--2---:R-:W-:Y:S01]  /*15e70*/  HMMA.16816.F32 R12, R4, R24, R12 ;  /* 0x00000018040c723c */ /* 0x004fe2000000180c */
[----:B------:R-:W2:Y:S11]  /*15e80*/  LDL.LU.64 R24, [R1+0x23a8] ;  /* 0x0023a80001187983 */ /* 0x000eb60000300a00 */
[----:B------:R-:W-:Y:S11]  /*15e90*/  @!UPT UIADD3 URZ, URZ, URZ, URZ ;  /* 0x0000003f3f3ff290 */ /* 0x000ff6000fffe03f */
[----:B------:R-:W-:Y:S01]  /*15ea0*/  @!UPT UIADD3 URZ, URZ, URZ, URZ ;  /* 0x0000003f3f3ff290 */ /* 0x000fe2000fffe03f */
[----:B------:R-:W-:Y:S01]  /*15eb0*/  MOV R16, R12 ;  /* 0x0000000c00107202 */ /* 0x000fe20000000f00 */
[----:B------:R-:W-:Y:S01]  /*15ec0*/  IMAD.MOV.U32 R2, RZ, RZ, R15 ;  /* 0x000000ffff027224 */ /* 0x000fe200078e000f */
[----:B------:R-:W-:Y:S02]  /*15ed0*/  MOV R17, R13 ;  /* 0x0000000d00117202 */ /* 0x000fe40000000f00 */
[----:B------:R-:W-:Y:S02]  /*15ee0*/  MOV R0, R14 ;  /* 0x0000000e00007202 */ /* 0x000fe40000000f00 */
[----:B------:R-:W2:Y:S04]  /*15ef0*/  LDL.LU.64 R14, [R1+0x23a0] ;  /* 0x0023a000010e7983 */ /* 0x000ea80000300a00 */
[----:B------:R-:W2:Y:S04]  /*15f00*/  LDL.LU.64 R12, [R1+0x2398] ;  /* 0x00239800010c7983 */ /* 0x000ea80000300a00 */
[----:B------:R-:W-:Y:S04]  /*15f10*/  STL.64 [R1+0x2358], R18 ;  /* 0x0023581201007387 */ /* 0x000fe80000100a00 */
[----:B------:R0:W-:Y:S04]  /*15f20*/  STL.64 [R1+0x2350], R16 ;  /* 0x0023501001007387 */ /* 0x0001e80000100a00 */
[----:B0-----:R-:W3:Y:S04]  /*15f30*/  LDL.LU R16, [R1+0x90] ;  /* 0x0000900001107983 */ /* 0x001ee80000300800 */
[----:B------:R-:W3:Y:S04]  /*15f40*/  LDL.LU R17, [R1+0x94] ;  /* 0x0000940001117983 */ /* 0x000ee80000300800 */
[----:B------:R-:W4:Y:S01]  /*15f50*/  LDL.LU R18, [R1+0x98] ;  /* 0x0000980001127983 */ /* 0x000f220000300800 */
[----:B------:R-:W-:-:S03]  /*15f60*/  MOV R19, R28 ;  /* 0x0000001c00137202 */ /* 0x000fc60000000f00 */
[----:B------:R-:W5:Y:S01]  /*15f70*/  LDL.LU R28, [R1+0x2390] ;  /* 0x00239000011c7983 */ /* 0x000f620000300800 */
[----:B--2---:R-:W-:Y:S03]  /*15f80*/  HMMA.16816.F32 R24, R4, R24, R12 ;  /* 0x000000180418723c */ /* 0x004fe6000000180c */
[----:B----4-:R-:W-:Y:S04]  /*15f90*/  STL.64 [R1+0x2368], R18 ;  /* 0x0023681201007387 */ /* 0x010fe80000100a00 */
[----:B---3--:R0:W-:Y:S04]  /*15fa0*/  STL.64 [R1+0x2360], R16 ;  /* 0x0023601001007387 */ /* 0x0081e80000100a00 */
[----:B0-----:R-:W2:Y:S04]  /*15fb0*/  LDL.LU R16, [R1+0x40] ;  /* 0x0000400001107983 */ /* 0x001ea80000300800 */
[----:B------:R-:W2:Y:S04]  /*15fc0*/  LDL.LU R17, [R1+0x44] ;  /* 0x0000440001117983 */ /* 0x000ea80000300800 */
[----:B------:R-:W2:Y:S04]  /*15fd0*/  LDL.LU R18, [R1+0x48] ;  /* 0x0000480001127983 */ /* 0x000ea80000300800 */
[----:B------:R-:W2:Y:S04]  /*15fe0*/  LDL.LU R19, [R1+0x4c] ;  /* 0x00004c0001137983 */ /* 0x000ea80000300800 */
[----:B------:R-:W3:Y:S01]  /*15ff0*/  LDL.LU.64 R14, [R1+0x2388] ;  /* 0x00238800010e7983 */ /* 0x000ee20000300a00 */
[----:B-----5:R-:W-:-:S03]  /*16000*/  MOV R5, R28 ;  /* 0x0000001c00057202 */ /* 0x020fc60000000f00 */
[----:B------:R-:W4:Y:S01]  /*16010*/  LDL.LU.64 R12, [R1+0x2380] ;  /* 0x00238000010c7983 */ /* 0x000f220000300a00 */
[----:B---3--:R-:W-:-:S03]  /*16020*/  MOV R4, R14 ;  /* 0x0000000e00047202 */ /* 0x008fc60000000f00 */
[----:B------:R-:W4:Y:S04]  /*16030*/  LDL.LU R14, [R1+0x237c] ;  /* 0x00237c00010e7983 */ /* 0x000f280000300800 */
[----:B------:R-:W3:Y:S01]  /*16040*/  LDL.LU R28, [R1+0x2378] ;  /* 0x00237800011c7983 */ /* 0x000ee20000300800 */
[----:B------:R-:W-:-:S03]  /*16050*/  IMAD.MOV.U32 R6, RZ, RZ, R15 ;  /* 0x000000ffff067224 */ /* 0x000fc600078e000f */
[----:B------:R-:W4:Y:S04]  /*16060*/  LDL.LU R15, [R1+0x2374] ;  /* 0x00237400010f7983 */ /* 0x000f280000300800 */
[----:B------:R-:W4:Y:S04]  /*16070*/  LDL.LU R7, [R1+0x5c] ;  /* 0x00005c0001077983 */ /* 0x000f280000300800 */
[----:B------:R0:W-:Y:S04]  /*16080*/  STL.64 [R1+0x2308], R26 ;  /* 0x0023081a01007387 */ /* 0x0001e80000100a00 */
[----:B------:R1:W-:Y:S04]  /*16090*/  STL.64 [R1+0x2300], R24 ;  /* 0x0023001801007387 */ /* 0x0003e80000100a00 */
[----:B0-----:R-:W5:Y:S01]  /*160a0*/  LDL R26, [R1+0xc8] ;  /* 0x0000c800011a7983 */ /* 0x001f620000100800 */
[----:B---3--:R-:W-:-:S03]  /*160b0*/  MOV R27, R28 ;  /* 0x0000001c001b7202 */ /* 0x008fc60000000f00 */
[----:B------:R-:W3:Y:S01]  /*160c0*/  LDL.LU R28, [R1+0x2370] ;  /* 0x00237000011c7983 */ /* 0x000ee20000300800 */
[C---:B----4-:R-:W-:Y:S03]  /*160d0*/  HMMA.16816.F32 R20, R12.reuse, R20, R4 ;  /* 0x000000140c14723c */ /* 0x050fe60000001804 */
[----:B------:R-:W4:Y:S05]  /*160e0*/  LDL R7, [R1+0xdd4] ;  /* 0x000dd40001077983 */ /* 0x000f2a0000100800 */
[----:B--2---:R-:W-:Y:S01]  /*160f0*/  HMMA.16816.F32 R16, R12, R8, R16 ;  /* 0x000000080c10723c */ /* 0x004fe20000001810 */
[----:B-1----:R-:W-:-:S02]  /*16100*/  MOV R24, R11 ;  /* 0x0000000b00187202 */ /* 0x002fc40000000f00 */
[----:B------:R-:W-:Y:S02]  /*16110*/  MOV R25, R10 ;  /* 0x0000000a00197202 */ /* 0x000fe40000000f00 */
[----:B------:R-:W0:Y:S10]  /*16120*/  LDSM.16.MT88.4 R8, [R29+0x13000] ;  /* 0x013000001d08783b */ /* 0x000e340000004200 */
[----:B------:R-:W-:Y:S04]  /*16130*/  STL.64 [R1+0x22f8], R22 ;  /* 0x0022f81601007387 */ /* 0x000fe80000100a00 */
[----:B------:R1:W-:Y:S04]  /*16140*/  STL.64 [R1+0x22f0], R20 ;  /* 0x0022f01401007387 */ /* 0x0003e80000100a00 */
[----:B-1----:R-:W2:Y:S04]  /*16150*/  LDL.LU.64 R20, [R1+0xe0] ;  /* 0x0000e00001147983 */ /* 0x002ea80000300a00 */
[----:B------:R-:W2:Y:S04]  /*16160*/  LDL.LU.64 R22, [R1+0xe8] ;  /* 0x0000e80001167983 */ /* 0x000ea80000300a00 */
[----:B------:R-:W-:Y:S04]  /*16170*/  STL [R1+0x22d8], R29 ;  /* 0x0022d81d01007387 */ /* 0x000fe80000100800 */
[----:B------:R-:W-:Y:S04]  /*16180*/  STL.64 [R1+0x40], R16 ;  /* 0x0000401001007387 */ /* 0x000fe80000100a00 */
[----:B------:R-:W-:Y:S04]  /*16190*/  STL.64 [R1+0x48], R18 ;  /* 0x0000481201007387 */ /* 0x000fe80000100a00 */
[----:B0-----:R-:W-:Y:S04]  /*161a0*/  STL [R1+0x229c], R10 ;  /* 0x00229c0a01007387 */ /* 0x001fe80000100800 */
[----:B------:R-:W-:Y:S04]  /*161b0*/  STL [R1+0x2298], R11 ;  /* 0x0022980b01007387 */ /* 0x000fe80000100800 */
[----:B---3--:R-:W0:Y:S04]  /*161c0*/  LDSM.16.M88.4 R16, [R28+0x180] ;  /* 0x000180001c10783b */ /* 0x008e280000000200 */
[----:B----4-:R-:W-:Y:S04]  /*161d0*/  LDSM.16.MT88.4 R4, [R7+0x13000] ;  /* 0x013000000704783b */ /* 0x010fe80000004200 */
[----:B0-----:R-:W-:Y:S04]  /*161e0*/  STL.64 [R1+0x100], R16 ;  /* 0x0001001001007387 */ /* 0x001fe80000100a00 */
[----:B------:R-:W-:Y:S04]  /*161f0*/  STL.64 [R1+0x108], R18 ;  /* 0x0001081201007387 */ /* 0x000fe80000100a00 */
[----:B------:R-:W0:Y:S04]  /*16200*/  LDSM.16.M88.4 R16, [R28+0x4180] ;  /* 0x004180001c10783b */ /* 0x000e280000000200 */
[----:B0-----:R0:W-:Y:S01]  /*16210*/  STL.64 [R1+0x78], R18 ;  /* 0x0000781201007387 */ /* 0x0011e20000100a00 */
[----:B------:R-:W-:Y:S01]  /*16220*/  IMAD.MOV.U32 R10, RZ, RZ, R16 ;  /* 0x000000ffff0a7224 */ /* 0x000fe200078e0010 */
[----:B------:R-:W-:-:S02]  /*16230*/  MOV R11, R17 ;  /* 0x00000011000b7202 */ /* 0x000fc40000000f00 */
[----:B0-----:R-:W3:Y:S04]  /*16240*/  LDL.LU.64 R18, [R1+0x2368] ;  /* 0x0023680001127983 */ /* 0x001ee80000300a00 */
[----:B------:R-:W3:Y:S04]  /*16250*/  LDL.LU.64 R16, [R1+0x2360] ;  /* 0x0023600001107983 */ /* 0x000ee80000300a00 */
[----:B------:R-:W-:Y:S04]  /*16260*/  STL.64 [R1+0x22a8], R10 ;  /* 0x0022a80a01007387 */ /* 0x000fe80000100a00 */
[----:B------:R0:W-:Y:S04]  /*16270*/  STL.64 [R1+0x22a0], R8 ;  /* 0x0022a00801007387 */ /* 0x0001e80000100a00 */
[----:B0-----:R-:W2:Y:S04]  /*16280*/  LDL.LU R8, [R1+0x80] ;  /* 0x0000800001087983 */ /* 0x001ea80000300800 */
[----:B------:R-:W2:Y:S04]  /*16290*/  LDL.LU R9, [R1+0x84] ;  /* 0x0000840001097983 */ /* 0x000ea80000300800 */
[----:B------:R-:W2:Y:S01]  /*162a0*/  LDL.LU R10, [R1+0x88] ;  /* 0x00008800010a7983 */ /* 0x000ea20000300800 */
[----:B---3--:R-:W-:Y:S11]  /*162b0*/  HMMA.16816.F32 R16, R12, R24, R16 ;  /* 0x000000180c10723c */ /* 0x008ff60000001810 */
[----:B------:R-:W-:Y:S11]  /*162c0*/  @!UPT UIADD3 URZ, URZ, URZ, URZ ;  /* 0x0000003f3f3ff290 */ /* 0x000ff6000fffe03f */
[----:B------:R-:W-:Y:S01]  /*162d0*/  @!UPT UIADD3 URZ, URZ, URZ, URZ ;  /* 0x0000003f3f3ff290 */ /* 0x000fe2000fffe03f */
[----:B------:R-:W-:Y:S04]  /*162e0*/  STL.64 [R1+0x50], R16 ;  /* 0x0000501001007387 */ /* 0x000fe80000100a00 */
[----:B-----5:R0:W-:Y:S04]  /*162f0*/  STL.64 [R1+0x2310], R26 ;  /* 0x0023101a01007387 */ /* 0x0201e80000100a00 */
[----:B------:R-:W3:Y:S04]  /*16300*/  LDL.LU R24, [R1+0x20] ;  /* 0x0000200001187983 */ /* 0x000ee80000300800 */
[----:B------:R-:W3:Y:S04]  /*16310*/  LDL.LU R25, [R1+0x24] ;  /* 0x0000240001197983 */ /* 0x000ee80000300800 */
[----:B0-----:R-:W4:Y:S04]  /*16320*/  LDL.LU R26, [R1+0x28] ;  /* 0x00002800011a7983 */ /* 0x001f280000300800 */
[----:B------:R-:W4:Y:S01]  /*16330*/  LDL.LU R27, [R1+0x2c] ;  /* 0x00002c00011b7983 */ /* 0x000f220000300800 */
[----:B------:R-:W-:Y:S01]  /*16340*/  MOV R11, R3 ;  /* 0x00000003000b7202 */ /* 0x000fe20000000f00 */
[----:B------:R-:W-:Y:S01]  /*16350*/  IMAD.MOV.U32 R3, RZ, RZ, R19 ;  /* 0x000000ffff037224 */ /* 0x000fe200078e0013 */
[----:B------:R-:W-:-:S02]  /*16360*/  MOV R29, R18 ;  /* 0x00000012001d7202 */ /* 0x000fc40000000f00 */
[----:B------:R-:W0:Y:S04]  /*16370*/  LDSM.16.M88.4 R16, [R28+0x8180] ;  /* 0x008180001c10783b */ /* 0x000e280000000200 */
[----:B----4-:R1:W-:Y:S04]  /*16380*/  STL.64 [R1+0x2320], R26 ;  /* 0x0023201a01007387 */ /* 0x0103e80000100a00 */
[----:B---3--:R-:W-:Y:S04]  /*16390*/  STL.64 [R1+0x2318], R24 ;  /* 0x0023181801007387 */ /* 0x008fe80000100a00 */
[----:B-1----:R-:W3:Y:S04]  /*163a0*/  LDL.LU.64 R26, [R1+0xa8] ;  /* 0x0000a800011a7983 */ /* 0x002ee80000300a00 */
[----:B0-----:R-:W-:Y:S04]  /*163b0*/  STL.64 [R1+0xf0], R16 ;  /* 0x0000f01001007387 */ /* 0x001fe80000100a00 */
[----:B------:R-:W-:Y:S04]  /*163c0*/  STL.64 [R1+0xf8], R18 ;  /* 0x0000f81201007387 */ /* 0x000fe80000100a00 */
[----:B------:R-:W0:Y:S04]  /*163d0*/  LDSM.16.M88.4 R16, [R28+0xc180] ;  /* 0x00c180001c10783b */ /* 0x000e280000000200 */
[----:B0-----:R-:W-:Y:S01]  /*163e0*/  STL.64 [R1+0x110], R16 ;  /* 0x0001101001007387 */ /* 0x001fe20000100a00 */
[----:B------:R-:W-:-:S03]  /*163f0*/  MOV R28, R19 ;  /* 0x00000013001c7202 */ /* 0x000fc60000000f00 */
[----:B------:R0:W-:Y:S04]  /*16400*/  STL [R1+0x118], R18 ;  /* 0x0001181201007387 */ /* 0x0001e80000100800 */
[----:B0-----:R-:W4:Y:S04]  /*16410*/  LDL.LU.64 R18, [R1+0x2358] ;  /* 0x0023580001127983 */ /* 0x001f280000300a00 */
[----:B------:R-:W5:Y:S04]  /*16420*/  LDL.LU.64 R16, [R1+0x2350] ;  /* 0x0023500001107983 */ /* 0x000f680000300a00 */
[----:B------:R-:W-:Y:S04]  /*16430*/  STL [R1+0x21e8], R28 ;  /* 0x0021e81c01007387 */ /* 0x000fe80000100800 */
[----:B------:R0:W-:Y:S04]  /*16440*/  STL.64 [R1+0x2248], R6 ;  /* 0x0022480601007387 */ /* 0x0001e80000100a00 */
[----:B------:R5:W-:Y:S01]  /*16450*/  STL.64 [R1+0x2240], R4 ;  /* 0x0022400401007387 */ /* 0x000be20000100a00 */
[----:B0-----:R-:W-:Y:S01]  /*16460*/  IMAD.MOV.U32 R6, RZ, RZ, R0 ;  /* 0x000000ffff067224 */ /* 0x001fe200078e0000 */
[----:B------:R-:W-:-:S02]  /*16470*/  MOV R7, R2 ;  /* 0x0000000200077202 */ /* 0x000fc40000000f00 */
[----:B-----5:R-:W-:Y:S02]  /*16480*/  MOV R4, R16 ;  /* 0x0000001000047202 */ /* 0x020fe40000000f00 */
[----:B------:R-:W5:Y:S01]  /*16490*/  LDL.LU R16, [R1+0x234c] ;  /* 0x00234c0001107983 */ /* 0x000f620000300800 */
[----:B------:R-:W-:-:S03]  /*164a0*/  MOV R5, R17 ;  /* 0x0000001100057202 */ /* 0x000fc60000000f00 */
[----:B------:R-:W5:Y:S04]  /*164b0*/  LDL.LU R17, [R1+0x2348] ;  /* 0x0023480001117983 */ /* 0x000f680000300800 */
[----:B------:R-:W3:Y:S04]  /*164c0*/  LDL.LU R0, [R1+0x2344] ;  /* 0x0023440001007983 */ /* 0x000ee80000300800 */
[----:B------:R-:W5:Y:S04]  /*164d0*/  LDL.LU R2, [R1+0x2340] ;  /* 0x0023400001027983 */ /* 0x000f680000300800 */
[----:B------:R-:W-:Y:S04]  /*164e0*/  STL.64 [R1+0x2330], R6 ;  /* 0x0023300601007387 */ /* 0x000fe80000100a00 */
[----:B------:R4:W-:Y:S02]  /*164f0*/  STL.64 [R1+0x2328], R4 ;  /* 0x0023280401007387 */ /* 0x0009e40000100a00 */
[----:B----4-:R-:W-:-:S02]  /*16500*/  MOV R4, R18 ;  /* 0x0000001200047202 */ /* 0x010fc40000000f00 */
[----:B------:R-:W4:Y:S01]  /*16510*/  LDL.LU R18, [R1+0x233c] ;  /* 0x00233c0001127983 */ /* 0x000f220000300800 */
[----:B------:R-:W-:-:S03]  /*16520*/  MOV R5, R19 ;  /* 0x0000001300057202 */ /* 0x000fc60000000f00 */
[----:B------:R-:W4:Y:S04]  /*16530*/  LDL.LU R19, [R1+0x2338] ;  /* 0x0023380001137983 */ /* 0x000f280000300800 */
[----:B------:R-:W4:Y:S04]  /*16540*/  LDL.LU R6, [R1+0x38] ;  /* 0x0000380001067983 */ /* 0x000f280000300800 */
[----:B------:R-:W4:Y:S01]  /*16550*/  LDL.LU R7, [R1+0x3c] ;  /* 0x00003c0001077983 */ /* 0x000f220000300800 */
[----:B--2---:R-:W-:Y:S11]  /*16560*/  HMMA.16816.F32 R8, R12, R20, R8 ;  /* 0x000000140c08723c */ /* 0x004ff60000001808 */
[----:B------:R-:W-:Y:S11]  /*16570*/  @!UPT UIADD3 URZ, URZ, URZ, URZ ;  /* 0x0000003f3f3ff290 */ /* 0x000ff6000fffe03f */
[----:B------:R-:W-:Y:S01]  /*16580*/  @!UPT UIADD3 URZ, URZ, URZ, URZ ;  /* 0x0000003f3f3ff290 */ /* 0x000fe2000fffe03f */
[----:B------:R-:W-:Y:S04]  /*16590*/  STL [R1+0x22b8], R9 ;  /* 0x0022b80901007387 */ /* 0x000fe80000100800 */
[----:B------:R-:W-:Y:S04]  /*165a0*/  STL [R1+0x22b4], R10 ;  /* 0x0022b40a01007387 */ /* 0x000fe80000100800 */
[----:B------:R-:W-:Y:S01]  /*165b0*/  STL [R1+0x22b0], R11 ;  /* 0x0022b00b01007387 */ /* 0x000fe20000100800 */
[----:B---3--:R-:W-:Y:S02]  /*165c0*/  MOV R15, R0 ;  /* 0x00000000000f7202 */ /* 0x008fe40000000f00 */
[----:B------:R-:W-:Y:S01]  /*165d0*/  MOV R0, R27 ;  /* 0x0000001b00007202 */ /* 0x000fe20000000f00 */
[----:B-----5:R-:W-:Y:S01]  /*165e0*/  IMAD.MOV.U32 R14, RZ, RZ, R2 ;  /* 0x000000ffff0e7224 */ /* 0x020fe200078e0002 */
[----:B------:R-:W-:Y:S01]  /*165f0*/  MOV R2, R26 ;  /* 0x0000001a00027202 */ /* 0x000fe20000000f00 */
[C---:B----4-:R-:W-:Y:S11]  /*16600*/  HMMA.16816.F32 R4, R16.reuse, R26, R4 ;  /* 0x0000001a1004723c */ /* 0x050ff60000001804 */
[----:B------:R-:W-:Y:S11]  /*16610*/  @!UPT UIADD3 URZ, URZ, URZ, URZ ;  /* 0x0000003f3f3ff290 */ /* 0x000ff6000fffe03f */
[----:B------:R-:W-:Y:S01]  /*16620*/  @!UPT UIADD3 URZ, URZ, URZ, URZ ;  /* 0x0000003f3f3ff290 */ /* 0x000fe2000fffe03f */
[----:B------:R-:W-:Y:S04]  /*16630*/  STL.64 [R1+0x80], R4 ;  /* 0x0000800401007387 */ /* 0x000fe80000100a00 */
[----:B------:R0:W-:Y:S04]  /*16640*/  STL.64 [R1+0x88], R6 ;  /* 0x0000880601007387 */ /* 0x0001e80000100a00 */
[----:B0-----:R-:W2:Y:S04]  /*16650*/  LDL.LU.64 R6, [R1+0x2330] ;  /* 0x0023300001067983 */ /* 0x001ea80000300a00 */
[----:B------:R-:W2:Y:S04]  /*16660*/  LDL.LU.64 R4, [R1+0x2328] ;  /* 0x0023280001047983 */ /* 0x000ea80000300a00 */
[----:B------:R-:W3:Y:S04]  /*16670*/  LDL.LU.64 R26, [R1+0x2320] ;  /* 0x00232000011a7983 */ /* 0x000ee80000300a00 */
[----:B------:R-:W3:Y:S02]  /*16680*/  LDL.LU.64 R24, [R1+0x2318] ;  /* 0x0023180001187983 */ /* 0x000ee40000300a00 */
[C---:B---3--:R-:W-:Y:S11]  /*16690*/  HMMA.16816.F32 R24, R16.reuse, R14, R24 ;  /* 0x0000000e1018723c */ /* 0x048ff60000001818 */
[----:B------:R-:W-:Y:S11]  /*166a0*/  @!UPT UIADD3 URZ, URZ, URZ, URZ ;  /* 0x0000003f3f3ff290 */ /* 0x000ff6000fffe03f */
[----:B------:R-:W-:Y:S01]  /*166b0*/  @!UPT UIADD3 URZ, URZ, URZ, URZ ;  /* 0x0000003f3f3ff290 */ /* 0x000fe2000fffe03f */
[----:B------:R-:W-:Y:S04]  /*166c0*/  STL.64 [R1+0x30], R24 ;  /* 0x0000301801007387 */ /* 0x000fe80000100a00 */
[----:B------:R0:W-:Y:S04]  /*166d0*/  STL.64 [R1+0x38], R26 ;  /* 0x0000381a01007387 */ /* 0x0001e80000100a00 */
[----:B0-----:R-:W2:Y:S04]  /*166e0*/  LDL.LU.64 R26, [R1+0x2310] ;  /* 0x00231000011a7983 */ /* 0x001ea80000300a00 */
[----:B------:R0:W-:Y:S01]  /*166f0*/  STL.64 [R1+0x22d0], R14 ;  /* 0x0022d00e01007387 */ /* 0x0001e20000100a00 */
[----:B--2---:R-:W-:Y:S11]  /*16700*/  HMMA.16816.F32 R24, R16, R26, R4 ;  /* 0x0000001a1018723c */ /* 0x004ff60000001804 */
[----:B------:R-:W-:Y:S11]  /*16710*/  @!UPT UIADD3 URZ, URZ, URZ, URZ ;  /* 0x0000003f3f3ff290 */ /* 0x000ff6000fffe03f */
[----:B------:R-:W-:Y:S02]  /*16720*/  @!UPT UIADD3 URZ, URZ, URZ, URZ ;  /* 0x0000003f3f3ff290 */ /* 0x000fe4000fffe03f */
[----:B------:R-:W-:Y:S01]  /*16730*/  IMAD.MOV.U32 R5, RZ, RZ, R26 ;  /* 0x000000ffff057224 */ /* 0x000fe200078e001a */
[----:B------:R-:W-:Y:S02]  /*16740*/  MOV R4, R27 ;  /* 0x0000001b00047202 */ /* 0x000fe40000000f00 */
[----:B------:R-:W-:Y:S01]  /*16750*/  MOV R10, R24 ;  /* 0x00000018000a7202 */ /* 0x000fe20000000f00 */
[----:B------:R-:W2:Y:S01]  /*16760*/  LDL.LU.64 R26, [R1+0x2308] ;  /* 0x00230800011a7983 */ /* 0x000ea20000300a00 */
[----:B------:R-:W-:-:S03]  /*16770*/  MOV R11, R25 ;  /* 0x00000019000b7202 */ /* 0x000fc60000000f00 */
[----:B------:R-:W2:Y:S01]  /*16780*/  LDL.LU.64 R24, [R1+0x2300] ;  /* 0x0023000001187983 */ /* 0x000ea20000300a00 */
[----:B0-----:R-:W-:Y:S01]  /*16790*/  IMAD.MOV.U32 R14, RZ, RZ, R2 ;  /* 0x000000ffff0e7224 */ /* 0x001fe200078e0002 */
[----:B------:R-:W-:Y:S02]  /*167a0*/  MOV R15, R0 ;  /* 0x00000000000f7202 */ /* 0x000fe40000000f00 */
[----:B------:R-:W-:Y:S02]  /*167b0*/  MOV R2, R22 ;  /* 0x0000001600027202 */ /* 0x000fe40000000f00 */
[----:B------:R-:W-:Y:S01]  /*167c0*/  MOV R0, R23 ;  /* 0x0000001700007202 */ /* 0x000fe20000000f00 */
[----:B--2---:R-:W-:Y:S01]  /*167d0*/  HMMA.16816.F32 R24, R16, R22, R24 ;  /* 0x000000161018723c */ /* 0x004fe20000001818 */
[----:B------:R-:W2:Y:S04]  /*167e0*/  LDL.LU.64 R22, [R1+0x22f8] ;  /* 0x0022f80001167983 */ /* 0x000ea80000300a00 */
[----:B------:R-:W2:Y:S11]  /*167f0*/  LDL.LU.64 R20, [R1+0x22f0] ;  /* 0x0022f00001147983 */ /* 0x000eb60000300a00 */
[----:B------:R-:W-:Y:S08]  /*16800*/  @!UPT UIADD3 URZ, URZ, URZ, URZ ;  /* 0x0000003f3f3ff290 */ /* 0x000ff0000fffe03f */
[----:B------:R-:W-:Y:S01]  /*16810*/  MOV R17, R26 ;  /* 0x0000001a00117202 */ /* 0x000fe20000000f00 */
[----:B------:R-:W-:Y:S01]  /*16820*/  IMAD.MOV.U32 R9, RZ, RZ, R24 ;  /* 0x000000ffff097224 */ /* 0x000fe200078e0018 */
[----:B------:R-:W-:Y:S02]  /*16830*/  MOV R16, R27 ;  /* 0x0000001b00107202 */ /* 0x000fe40000000f00 */
[----:B------:R-:W-:Y:S01]  /*16840*/  MOV R18, R25 ;  /* 0x0000001900127202 */ /* 0x000fe20000000f00 */
[----:B------:R-:W2:Y:S04]  /*16850*/  LDL.LU.64 R26, [R1+0x22e8] ;  /* 0x0022e800011a7983 */ /* 0x000ea80000300a00 */
[----:B------:R-:W2:Y:S04]  /*16860*/  LDL.LU.64 R24, [R1+0x22e0] ;  /* 0x0022e00001187983 */ /* 0x000ea80000300a00 */
[----:B------:R0:W-:Y:S04]  /*16870*/  STL.64 [R1+0x22c8], R10 ;  /* 0x0022c80a01007387 */ /* 0x0001e80000100a00 */
[----:B------:R1:W-:Y:S01]  /*16880*/  STL.64 [R1+0x22c0], R8 ;  /* 0x0022c00801007387 */ /* 0x0003e20000100a00 */
[----:B0-----:R-:W-:-:S03]  /*16890*/  IMAD.MOV.U32 R10, RZ, RZ, R29 ;  /* 0x000000ffff0a7224 */ /* 0x001fc600078e001d */
[----:B-1----:R-:W3:Y:S04]  /*168a0*/  LDL.LU R8, [R1+0x50] ;  /* 0x0000500001087983 */ /* 0x002ee80000300800 */
[----:B------:R-:W3:Y:S01]  /*168b0*/  LDL.LU R9, [R1+0x54] ;  /* 0x0000540001097983 */ /* 0x000ee20000300800 */
[----:B------:R-:W-:-:S03]  /*168c0*/  MOV R11, R3 ;  /* 0x00000003000b7202 */ /* 0x000fc60000000f00 */
[----:B------:R-:W4:Y:S01]  /*168d0*/  LDL.LU R29, [R1+0x22d8] ;  /* 0x0022d800011d7983 */ /* 0x000f220000300800 */
[----:B--2---:R-:W-:Y:S03]  /*168e0*/  HMMA.16816.F32 R20, R24, R14, R20 ;  /* 0x0000000e1814723c */ /* 0x004fe60000001814 */
[----:B------:R-:W2:Y:S11]  /*168f0*/  LDL.LU.64 R14, [R1+0x22d0] ;  /* 0x0022d000010e7983 */ /* 0x000eb60000300a00 */
[----:B------:R-:W-:Y:S10]  /*16900*/  @!UPT UIADD3 URZ, URZ, URZ, URZ ;  /* 0x0000003f3f3ff290 */ /* 0x000ff4000fffe03f */
[----:B------:R-:W-:Y:S01]  /*16910*/  MOV R28, R20 ;  /* 0x00000014001c7202 */ /* 0x000fe20000000f00 */
[----:B------:R-:W-:Y:S01]  /*16920*/  IMAD.MOV.U32 R6, RZ, RZ, R22 ;  /* 0x000000ffff067224 */ /* 0x000fe200078e0016 */
[----:B------:R-:W-:Y:S01]  /*16930*/  MOV R7, R21 ;  /* 0x0000001500077202 */ /* 0x000fe20000000f00 */
[----:B------:R-:W2:Y:S01]  /*16940*/  LDL.LU R20, [R1+0x40] ;  /* 0x0000400001147983 */ /* 0x000ea20000300800 */
[----:B------:R-:W-:-:S03]  /*16950*/  MOV R3, R23 ;  /* 0x0000001700037202 */ /* 0x000fc60000000f00 */
[----:B------:R-:W2:Y:S04]  /*16960*/  LDL.LU R21, [R1+0x44] ;  /* 0x0000440001157983 */ /* 0x000ea80000300800 */
[----:B------:R-:W2:Y:S04]  /*16970*/  LDL.LU R22, [R1+0x48] ;  /* 0x0000480001167983 */ /* 0x000ea80000300800 */
[----:B------:R-:W2:Y:S02]  /*16980*/  LDL.LU R23, [R1+0x4c] ;  /* 0x00004c0001177983 */ /* 0x000ea40000300800 */
[C---:B--2---:R-:W-:Y:S02]  /*16990*/  HMMA.16816.F32 R12, R24.reuse, R14, R20 ;  /* 0x0000000e180c723c */ /* 0x044fe40000001814 */
[----:B----4-:R-:W0:Y:S11]  /*169a0*/  LDSM.16.MT88.4 R20, [R29+0x13400] ;  /* 0x013400001d14783b */ /* 0x010e360000004200 */
[----:B------:R-:W-:Y:S10]  /*169b0*/  @!UPT UIADD3 URZ, URZ, URZ, URZ ;  /* 0x0000003f3f3ff290 */ /* 0x000ff4000fffe03f */
[----:B------:R1:W-:Y:S04]  /*169c0*/  STL.64 [R1+0x2258], R14 ;  /* 0x0022580e01007387 */ /* 0x0003e80000100a00 */
[----:B------:R3:W-:Y:S04]  /*169d0*/  STL.64 [R1+0x2250], R12 ;  /* 0x0022500c01007387 */ /* 0x0007e80000100a00 */
[----:B-1----:R-:W3:Y:S04]  /*169e0*/  LDL.LU R14, [R1+0xc8] ;  /* 0x0000c800010e7983 */ /* 0x002ee80000300800 */
[----:B------:R-:W3:Y:S04]  /*169f0*/  LDL.LU R15, [R1+0xcc] ;  /* 0x0000cc00010f7983 */ /* 0x000ee80000300800 */
[----:B------:R-:W2:Y:S04]  /*16a00*/  LDL R19, [R1+0xdd4] ;  /* 0x000dd40001137983 */ /* 0x000ea80000100800 */
[----:B0-----:R0:W-:Y:S04]  /*16a10*/  STL.64 [R1+0x2208], R22 ;  /* 0x0022081601007387 */ /* 0x0011e80000100a00 */
[----:B------:R-:W-:Y:S01]  /*16a20*/  STL.64 [R1+0x2200], R20 ;  /* 0x0022001401007387 */ /* 0x000fe20000100a00 */
[----:B---3--:R-:W-:Y:S03]  /*16a30*/  HMMA.16816.F32 R12, R24, R14, R8 ;  /* 0x0000000e180c723c */ /* 0x008fe60000001808 */
[----:B------:R-:W3:Y:S04]  /*16a40*/  LDL.LU.64 R10, [R1+0x22c8] ;  /* 0x0022c800010a7983 */ /* 0x000ee80000300a00 */
[----:B------:R-:W4:Y:S01]  /*16a50*/  LDL.LU.64 R8, [R1+0x22c0] ;  /* 0x0022c00001087983 */ /* 0x000f220000300a00 */
[----:B0-----:R-:W-:-:S02]  /*16a60*/  MOV R22, R2 ;  /* 0x0000000200167202 */ /* 0x001fc40000000f00 */
[----:B------:R-:W-:Y:S11]  /*16a70*/  MOV R23, R0 ;  /* 0x0000000000177202 */ /* 0x000ff60000000f00 */
[----:B------:R-:W-:Y:S02]  /*16a80*/  @!UPT UIADD3 URZ, URZ, URZ, URZ ;  /* 0x0000003f3f3ff290 */ /* 0x000fe4000fffe03f */
[----:B------:R4:W-:Y:S01]  /*16a90*/  STL [R1+0x50], R12 ;  /* 0x0000500c01007387 */ /* 0x0009e20000100800 */
[----:B------:R-:W-:Y:S01]  /*16aa0*/  MOV R2, R14 ;  /* 0x0000000e00027202 */ /* 0x000fe20000000f00 */
[----:B------:R-:W-:Y:S01]  /*16ab0*/  IMAD.MOV.U32 R29, RZ, RZ, R13 ;  /* 0x000000ffff1d7224 */ /* 0x000fe200078e000d */
[----:B------:R-:W-:Y:S01]  /*16ac0*/  MOV R0, R15 ;  /* 0x0000000f00007202 */ /* 0x000fe20000000f00 */
[----:B------:R-:W-:Y:S01]  /*16ad0*/  IMAD.MOV.U32 R13, RZ, RZ, R18 ;  /* 0x000000ffff0d7224 */ /* 0x000fe200078e0012 */
[----:B------:R-:W-:Y:S02]  /*16ae0*/  MOV R14, R17 ;  /* 0x00000011000e7202 */ /* 0x000fe40000000f00 */
[----:B------:R-:W-:Y:S02]  /*16af0*/  MOV R15, R16 ;  /* 0x00000010000f7202 */ /* 0x000fe40000000f00 */
[----:B--2---:R-:W0:Y:S01]  /*16b00*/  LDSM.16.MT88.4 R16, [R19+0x13400] ;  /* 0x013400001310783b */ /* 0x004e220000004200 */
[----:B----4-:R-:W-:-:S03]  /*16b10*/  MOV R12, R9 ;  /* 0x00000009000c7202 */ /* 0x010fc60000000f00 */
[----:B------:R-:W2:Y:S04]  /*16b20*/  LDL.LU R9, [R1+0x22b8] ;  /* 0x0022b80001097983 */ /* 0x000ea80000300800 */
[----:B------:R1:W-:Y:S04]  /*16b30*/  STL.64 [R1+0x2268], R14 ;  /* 0x0022680e01007387 */ /* 0x0003e80000100a00 */
[----:B------:R3:W-:Y:S01]  /*16b40*/  STL.64 [R1+0x2260], R12 ;  /* 0x0022600c01007387 */ /* 0x0007e20000100a00 */
[----:B-1----:R-:W-:Y:S02]  /*16b50*/  MOV R14, R5 ;  /* 0x00000005000e7202 */ /* 0x002fe40000000f00 */
[----:B------:R-:W-:-:S02]  /*16b60*/  MOV R15, R4 ;  /* 0x00000004000f7202 */ /* 0x000fc40000000f00 */
[----:B---3--:R-:W-:Y:S01]  /*16b70*/  MOV R12, R10 ;  /* 0x0000000a000c7202 */ /* 0x008fe20000000f00 */
[----:B------:R-:W-:Y:S01]  /*16b80*/  IMAD.MOV.U32 R13, RZ, RZ, R11 ;  /* 0x000000ffff0d7224 */ /* 0x000fe200078e000b */
[----:B------:R-:W2:Y:S04]  /*16b90*/  LDL.LU R10, [R1+0x22b4] ;  /* 0x0022b400010a7983 */ /* 0x000ea80000300800 */
[----:B------:R-:W2:Y:S04]  /*16ba0*/  LDL.LU R11, [R1+0x22b0] ;  /* 0x0022b000010b7983 */ /* 0x000ea80000300800 */
[----:B------:R-:W-:Y:S04]  /*16bb0*/  STL.64 [R1+0x2280], R14 ;  /* 0x0022800e01007387 */ /* 0x000fe80000100a00 */
[----:B------:R1:W-:Y:S04]  /*16bc0*/  STL.64 [R1+0x2278], R12 ;  /* 0x0022780c01007387 */ /* 0x0003e80000100a00 */
[----:B-1----:R-:W3:Y:S04]  /*16bd0*/  LDL.LU.64 R12, [R1+0x100] ;  /* 0x00010000010c7983 */ /* 0x002ee80000300a00 */
[----:B------:R-:W4:Y:S04]  /*16be0*/  LDL.LU.64 R4, [R1+0x110] ;  /* 0x0001100001047983 */ /* 0x000f280000300a00 */
[----:B----4-:R1:W-:Y:S04]  /*16bf0*/  STL.64 [R1+0x2270], R4 ;  /* 0x0022700401007387 */ /* 0x0103e80000100a00 */
[----:B-1----:R-:W4:Y:S04]  /*16c00*/  LDL.LU.64 R4, [R1+0xf0] ;  /* 0x0000f00001047983 */ /* 0x002f280000300a00 */
[----:B------:R-:W-:Y:S01]  /*16c10*/  STL.64 [R1+0x2290], R6 ;  /* 0x0022900601007387 */ /* 0x000fe20000100a00 */
[----:B--2---:R-:W-:Y:S03]  /*16c20*/  HMMA.16816.F32 R20, R24, R22, R8 ;  /* 0x000000161814723c */ /* 0x004fe60000001808 */
[----:B----4-:R1:W-:Y:S04]  /*16c30*/  STL.64 [R1+0x2288], R4 ;  /* 0x0022880401007387 */ /* 0x0103e80000100a00 */
[----:B-1----:R-:W2:Y:S04]  /*16c40*/  LDL.LU R4, [R1+0x80] ;  /* 0x0000800001047983 */ /* 0x002ea80000300800 */
[----:B------:R-:W2:Y:S04]  /*16c50*/  LDL.LU R5, [R1+0x84] ;  /* 0x0000840001057983 */ /* 0x000ea80000300800 */
[----:B------:R-:W2:Y:S04]  /*16c60*/  LDL.LU R6, [R1+0x88] ;  /* 0x0000880001067983 */ /* 0x000ea80000300800 */
[----:B------:R-:W2:Y:S04]  /*16c70*/  LDL.LU R7, [R1+0x8c] ;  /* 0x00008c0001077983 */ /* 0x000ea80000300800 */
[----:B0-----:R-:W-:Y:S04]  /*16c80*/  STL.64 [R1+0x21f8], R18 ;  /* 0x0021f81201007387 */ /* 0x001fe80000100a00 */
[----:B------:R0:W-:Y:S04]  /*16c90*/  STL.64 [R1+0x21f0], R16 ;  /* 0x0021f01001007387 */ /* 0x0001e80000100a00 */
[----:B0-----:R-:W4:Y:S04]  /*16ca0*/  LDL.LU R16, [R1+0x30] ;  /* 0x0000300001107983 */ /* 0x001f280000300800 */
[----:B------:R-:W4:Y:S04]  /*16cb0*/  LDL.LU R17, [R1+0x34] ;  /* 0x0000340001117983 */ /* 0x000f280000300800 */
[----:B------:R-:W4:Y:S04]  /*16cc0*/  LDL.LU R18, [R1+0x38] ;  /* 0x0000380001127983 */ /* 0x000f280000300800 */
[----:B------:R-:W4:Y:S04]  /*16cd0*/  LDL.LU R19, [R1+0x3c] ;  /* 0x00003c0001137983 */ /* 0x000f280000300800 */
[----:B------:R-:W5:Y:S04]  /*16ce0*/  LDL.LU.64 R10, [R1+0x22a8] ;  /* 0x0022a800010a7983 */ /* 0x000f680000300a00 */
[----:B------:R-:W2:Y:S01]  /*16cf0*/  LDL.LU.64 R8, [R1+0x22a0] ;  /* 0x0022a00001087983 */ /* 0x000ea20000300a00 */
[----:B-----5:R-:W-:Y:S01]  /*16d00*/  MOV R24, R10 ;  /* 0x0000000a00187202 */ /* 0x020fe20000000f00 */
[----:B------:R-:W-:-:S02]  /*16d10*/  IMAD.MOV.U32 R25, RZ, RZ, R11 ;  /* 0x000000ffff197224 */ /* 0x000fc400078e000b */
[----:B------:R-:W2:Y:S04]  /*16d20*/  LDL.LU R10, [R1+0x229c] ;  /* 0x00229c00010a7983 */ /* 0x000ea80000300800 */
[----:B------:R-:W2:Y:S04]  /*16d30*/  LDL.LU R11, [R1+0x2298] ;  /* 0x00229800010b7983 */ /* 0x000ea80000300800 */
[----:B------:R-:W-:Y:S04]  /*16d40*/  STL.64 [R1+0x2218], R22 ;  /* 0x0022181601007387 */ /* 0x000fe80000100a00 */
[----:B------:R0:W-:Y:S04]  /*16d50*/  STL.64 [R1+0x2210], R20 ;  /* 0x0022101401007387 */ /* 0x0001e80000100a00 */
[----:B0-----:R-:W5:Y:S01]  /*16d60*/  LDL.LU R20, [R1+0x50] ;  /* 0x0000500001147983 */ /* 0x001f620000300800 */
[----:B------:R-:W-:-:S02]  /*16d70*/  MOV R22, R2 ;  /* 0x0000000200167202 */ /* 0x000fc40000000f00 */
[----:B------:R-:W-:Y:S02]  /*16d80*/  MOV R23, R0 ;  /* 0x0000000000177202 */ /* 0x000fe40000000f00 */
[----:B------:R-:W-:-:S03]  /*16d90*/  MOV R21, R29 ;  /* 0x0000001d00157202 */ /* 0x000fc60000000f00 */
[----:B------:R0:W-:Y:S01]  /*16da0*/  STL.64 [R1+0x2228], R22 ;  /* 0x0022281601007387 */ /* 0x0001e20000100a00 */
[----:B---3--:R-:W-:Y:S01]  /*16db0*/  IMAD.MOV.U32 R2, RZ, RZ, R12 ;  /* 0x000000ffff027224 */ /* 0x008fe200078e000c */
[----:B------:R-:W-:Y:S02]  /*16dc0*/  MOV R0, R13 ;  /* 0x0000000d00007202 */ /* 0x000fe40000000f00 */
[----:B0-----:R-:W3:Y:S04]  /*16dd0*/  LDL R22, [R1+0x2b4] ;  /* 0x0002b40001167983 */ /* 0x001ee80000100800 */
[----:B------:R-:W3:Y:S01]  /*16de0*/  LDL R23, [R1+0xddc] ;  /* 0x000ddc0001177983 */ /* 0x000ee20000100800 */
[C---:B--2---:R-:W-:Y:S03]  /*16df0*/  HMMA.16816.F32 R4, R8.reuse, R12, R4 ;  /* 0x0000000c0804723c */ /* 0x044fe60000001804 */
[----:B-----5:R-:W-:Y:S11]  /*16e00*/  STL.64 [R1+0x2220], R20 ;  /* 0x0022201401007387 */ /* 0x020ff60000100a00 */
[----:B------:R-:W-:Y:S09]  /*16e10*/  @!UPT UIADD3 URZ, URZ, URZ, URZ ;  /* 0x0000003f3f3ff290 */ /* 0x000ff2000fffe03f */
[----:B------:R-:W-:Y:S04]  /*16e20*/  STL.64 [R1+0xd0], R4 ;  /* 0x0000d00401007387 */ /* 0x000fe80000100a00 */
[----:B------:R0:W-:Y:S04]  /*16e30*/  STL.64 [R1+0xd8], R6 ;  /* 0x0000d80601007387 */ /* 0x0001e80000100a00 */
[----:B0-----:R-:W2:Y:S04]  /*16e40*/  LDL.LU.64 R6, [R1+0x2290] ;  /* 0x0022900001067983 */ /* 0x001ea80000300a00 */
[----:B------:R-:W5:Y:S04]  /*16e50*/  LDL.LU.64 R4, [R1+0x2288] ;  /* 0x0022880001047983 */ /* 0x000f680000300a00 */
[----:B------:R-:W5:Y:S04]  /*16e60*/  LDL.LU.64 R14, [R1+0x2280] ;  /* 0x00228000010e7983 */ /* 0x000f680000300a00 */
[----:B------:R-:W5:Y:S01]  /*16e70*/  LDL.LU.64 R12, [R1+0x2278] ;  /* 0x00227800010c7983 */ /* 0x000f620000300a00 */
[C---:B----4-:R-:W-:Y:S11]  /*16e80*/  HMMA.16816.F32 R16, R8.reuse, R24, R16 ;  /* 0x000000180810723c */ /* 0x050ff60000001810 */
[----:B------:R-:W-:Y:S11]  /*16e90*/  @!UPT UIADD3 URZ, URZ, URZ, URZ ;  /* 0x0000003f3f3ff290 */ /* 0x000ff6000fffe03f */
[----:B------:R-:W-:Y:S01]  /*16ea0*/  @!UPT UIADD3 URZ, URZ, URZ, URZ ;  /* 0x0000003f3f3ff290 */ /* 0x000fe2000fffe03f */
[----:B------:R-:W-:Y:S04]  /*16eb0*/  STL.64 [R1+0x2238], R18 ;  /* 0x0022381201007387 */ /* 0x000fe80000100a00 */
[----:B------:R0:W-:Y:S02]  /*16ec0*/  STL.64 [R1+0x2230], R16 ;  /* 0x0022301001007387 */ /* 0x0001e40000100a00 */
[----:B0-----:R-:W-:Y:S01]  /*16ed0*/  MOV R16, R28 ;  /* 0x0000001c00107202 */ /* 0x001fe20000000f00 */
[----:B-----5:R-:W-:Y:S01]  /*16ee0*/  HMMA.16816.F32 R12, R8, R4, R12 ;  /* 0x00000004080c723c */ /* 0x020fe2000000180c */
[----:B------:R-:W-:Y:S02]  /*16ef0*/  MOV R21, R4 ;  /* 0x0000000400157202 */ /* 0x000fe40000000f00 */
[----:B------:R-:W-:-:S02]  /*16f00*/  MOV R20, R5 ;  /* 0x0000000500147202 */ /* 0x000fc40000000f00 */
[----:B------:R-:W4:Y:S11]  /*16f10*/  LDL.LU.64 R4, [R1+0x2270] ;  /* 0x0022700001047983 */ /* 0x000f360000300a00 */
[----:B------:R-:W-:Y:S07]  /*16f20*/  @!UPT UIADD3 URZ, URZ, URZ, URZ ;  /* 0x0000003f3f3ff290 */ /* 0x000fee000fffe03f */
[----:B------:R-:W-:Y:S01]  /*16f30*/  STL.64 [R1+0xc0], R12 ;  /* 0x0000c00c01007387 */ /* 0x000fe20000100a00 */
[----:B------:R-:W-:-:S03]  /*16f40*/  IMAD.MOV.U32 R28, RZ, RZ, R14 ;  /* 0x000000ffff1c7224 */ /* 0x000fc600078e000e */
[----:B------:R0:W-:Y:S04]  /*16f50*/  STL [R1+0xcc], R15 ;  /* 0x0000cc0f01007387 */ /* 0x0001e80000100800 */
[----:B0-----:R-:W5:Y:S04]  /*16f60*/  LDL.LU.64 R14, [R1+0x2268] ;  /* 0x00226800010e7983 */ /* 0x001f680000300a00 */
[----:B------:R-:W5:Y:S01]  /*16f70*/  LDL.LU.64 R12, [R1+0x2260] ;  /* 0x00226000010c7983 */ /* 0x000f620000300a00 */
[----:B--2---:R-:W-:Y:S01]  /*16f80*/  MOV R17, R7 ;  /* 0x0000000700117202 */ /* 0x004fe20000000f00 */
[----:B------:R-:W-:Y:S01]  /*16f90*/  IMAD.MOV.U32 R18, RZ, RZ, R6 ;  /* 0x000000ffff127224 */ /* 0x000fe200078e0006 */
[----:B------:R-:W-:-:S02]  /*16fa0*/  MOV R19, R3 ;  /* 0x0000000300137202 */ /* 0x000fc40000000f00 */
[----:B----4-:R-:W-:Y:S02]  /*16fb0*/  MOV R26, R4 ;  /* 0x00000004001a7202 */ /* 0x010fe40000000f00 */
[----:B------:R-:W-:Y:S01]  /*16fc0*/  MOV R3, R5 ;  /* 0x0000000500037202 */ /* 0x000fe20000000f00 */
[----:B-----5:R-:W-:Y:S01]  /*16fd0*/  HMMA.16816.F32 R8, R8, R4, R12 ;  /* 0x000000040808723c */ /* 0x020fe2000000180c */
[----:B------:R-:W2:Y:S04]  /*16fe0*/  LDL.LU.64 R14, [R1+0x2258] ;  /* 0x00225800010e7983 */ /* 0x000ea80000300a00 */
[----:B------:R-:W2:Y:S11]  /*16ff0*/  LDL.LU.64 R12, [R1+0x2250] ;  /* 0x00225000010c7983 */ /* 0x000eb60000300a00 */
[----:B------:R-:W-:Y:S07]  /*17000*/  @!UPT UIADD3 URZ, URZ, URZ, URZ ;  /* 0x0000003f3f3ff290 */ /* 0x000fee000fffe03f */
[----:B------:R0:W-:Y:S04]  /*17010*/  STL.64 [R1+0x90], R8 ;  /* 0x0000900801007387 */ /* 0x0001e80000100a00 */
[----:B------:R-:W-:Y:S04]  /*17020*/  STL.64 [R1+0x98], R10 ;  /* 0x0000980a01007387 */ /* 0x000fe80000100a00 */
[----:B------:R-:W2:Y:S04]  /*17030*/  LDL.LU.64 R6, [R1+0x2248] ;  /* 0x0022480001067983 */ /* 0x000ea80000300a00 */
[----:B------:R-:W2:Y:S01]  /*17040*/  LDL.LU.64 R4, [R1+0x2240] ;  /* 0x0022400001047983 */ /* 0x000ea20000300a00 */
[----:B0-----:R-:W-:Y:S01]  /*17050*/  MOV R8, R26 ;  /* 0x0000001a00087202 */ /* 0x001fe20000000f00 */
[----:B------:R-:W-:Y:S01]  /*17060*/  IMAD.MOV.U32 R9, RZ, RZ, R3 ;  /* 0x000000ffff097224 */ /* 0x000fe200078e0003 */
[----:B--2---:R-:W-:Y:S07]  /*17070*/  HMMA.16816.F32 R24, R4, R24, R12 ;  /* 0x000000180418723c */ /* 0x004fee000000180c */
[----:B------:R-:W-:-:S02]  /*17080*/  MOV R12, R2 ;  /* 0x00000002000c7202 */ /* 0x000fc40000000f00 */
[----:B------:R-:W-:-:S07]  /*17090*/  MOV R13, R0 ;  /* 0x00000000000d7202 */ /* 0x000fce0000000f00 */
[----:B------:R-:W-:Y:S01]  /*170a0*/  HMMA.16816.F32 R12, R4, R12, R16 ;  /* 0x0000000c040c723c */ /* 0x000fe20000001810 */
[----:B------:R-:W2:Y:S04]  /*170b0*/  LDL.LU.64 R18, [R1+0x2238] ;  /* 0x0022380001127983 */ /* 0x000ea80000300a00 */
[----:B------:R-:W2:Y:S11]  /*170c0*/  LDL.LU.64 R16, [R1+0x2230] ;  /* 0x0022300001107983 */ /* 0x000eb60000300a00 */
[----:B------:R-:W-:Y:S08]  /*170d0*/  @!UPT UIADD3 URZ, URZ, URZ, URZ ;  /* 0x0000003f3f3ff290 */ /* 0x000ff0000fffe03f */
[----:B------:R-:W-:Y:S01]  /*170e0*/  MOV R29, R12 ;  /* 0x0000000c001d7202 */ /* 0x000fe20000000f00 */
[----:B------:R-:W-:Y:S01]  /*170f0*/  IMAD.MOV.U32 R3, RZ, RZ, R13 ;  /* 0x000000ffff037224 */ /* 0x000fe200078e000d */
[----:B------:R-:W-:Y:S02]  /*17100*/  MOV R2, R14 ;  /* 0x0000000e00027202 */ /* 0x000fe40000000f00 */
[----:B------:R-:W-:Y:S02]  /*17110*/  MOV R0, R15 ;  /* 0x0000000f00007202 */ /* 0x000fe40000000f00 */
[----:B---3--:R-:W0:Y:S04]  /*17120*/  LDSM.16.MT88.4 R12, [R22+0x13800] ;  /* 0x01380000160c783b */ /* 0x008e280000004200 */
[----:B------:R-:W-:Y:S04]  /*17130*/  STL [R1+0x21c0], R0 ;  /* 0x0021c00001007387 */ /* 0x000fe80000100800 */
[----:B------:R-:W-:Y:S04]  /*17140*/  STL [R1+0x21bc], R3 ;  /* 0x0021bc0301007387 */ /* 0x000fe80000100800 */
[----:B------:R-:W-:Y:S04]  /*17150*/  STL [R1+0x21b8], R29 ;  /* 0x0021b81d01007387 */ /* 0x000fe80000100800 */
[----:B------:R-:W-:Y:S04]  /*17160*/  STL [R1+0x21b4], R2 ;  /* 0x0021b40201007387 */ /* 0x000fe80000100800 */
[----:B0-----:R0:W-:Y:S04]  /*17170*/  STL [R1+0x21cc], R12 ;  /* 0x0021cc0c01007387 */ /* 0x0011e80000100800 */
[----:B------:R1:W-:Y:S01]  /*17180*/  STL [R1+0x21c8], R13 ;  /* 0x0021c80d01007387 */ /* 0x0003e20000100800 */
[----:B0-----:R-:W-:Y:S01]  /*17190*/  MOV R12, R21 ;  /* 0x00000015000c7202 */ /* 0x001fe20000000f00 */
[----:B-1----:R-:W-:-:S02]  /*171a0*/  IMAD.MOV.U32 R13, RZ, RZ, R20 ;  /* 0x000000ffff0d7224 */ /* 0x002fc400078e0014 */
[----:B------:R-:W0:Y:S04]  /*171b0*/  LDSM.16.M88.4 R20, [R23+0x4180] ;  /* 0x004180001714783b */ /* 0x000e280000000200 */
[----:B------:R-:W-:Y:S04]  /*171c0*/  STL [R1+0x21c4], R14 ;  /* 0x0021c40e01007387 */ /* 0x000fe80000100800 */
[----:B------:R-:W-:Y:S04]  /*171d0*/  STL [R1+0x21b0], R15 ;  /* 0x0021b00f01007387 */ /* 0x000fe80000100800 */
[----:B0-----:R-:W-:Y:S04]  /*171e0*/  STL.64 [R1+0x40], R20 ;  /* 0x0000401401007387 */ /* 0x001fe80000100a00 */
[----:B------:R0:W-:Y:S04]  /*171f0*/  STL.64 [R1+0x48], R22 ;  /* 0x0000481601007387 */ /* 0x0001e80000100a00 */
[----:B0-----:R-:W3:Y:S04]  /*17200*/  LDL.LU.64 R22, [R1+0x2228] ;  /* 0x0022280001167983 */ /* 0x001ee80000300a00 */
[----:B------:R-:W3:Y:S02]  /*17210*/  LDL.LU.64 R20, [R1+0x2220] ;  /* 0x0022200001147983 */ /* 0x000ee40000300a00 */
[----:B---3--:R-:W-:Y:S02]  /*17220*/  HMMA.16816.F32 R12, R4, R12, R20 ;  /* 0x0000000c040c723c */ /* 0x008fe40000001814 */
[----:B------:R-:W3:Y:S04]  /*17230*/  LDL.LU.64 R22, [R1+0x2218] ;  /* 0x0022180001167983 */ /* 0x000ee80000300a00 */
[----:B------:R-:W3:Y:S11]  /*17240*/  LDL.LU.64 R20, [R1+0x2210] ;  /* 0x0022100001147983 */ /* 0x000ef60000300a00 */
[----:B------:R-:W-:Y:S06]  /*17250*/  @!UPT UIADD3 URZ, URZ, URZ, URZ ;  /* 0x0000003f3f3ff290 */ /* 0x000fec000fffe03f */
[----:B------:R0:W-:Y:S02]  /*17260*/  STL.64 [R1+0xa8], R14 ;  /* 0x0000a80e01007387 */ /* 0x0001e40000100a00 */
[----:B0-----:R-:W-:-:S05]  /*17270*/  MOV R15, R13 ;  /* 0x0000000d000f7202 */ /* 0x001fca0000000f00 */
[----:B------:R0:W-:Y:S04]  /*17280*/  STL [R1+0x21d4], R15 ;  /* 0x0021d40f01007387 */ /* 0x0001e80000100800 */
[----:B0-----:R-:W4:Y:S01]  /*17290*/  LDL R15, [R1+0x2b4] ;  /* 0x0002b400010f7983 */ /* 0x001f220000100800 */
[----:B------:R-:W-:-:S03]  /*172a0*/  MOV R2, R12 ;  /* 0x0000000c00027202 */ /* 0x000fc60000000f00 */
[----:B----4-:R0:W-:Y:S04]  /*172b0*/  STL [R1+0x21ec], R15 ;  /* 0x0021ec0f01007387 */ /* 0x0101e80000100800 */
[----:B------:R-:W2:Y:S04]  /*172c0*/  LDL.LU R14, [R1+0x78] ;  /* 0x00007800010e7983 */ /* 0x000ea80000300800 */
[----:B0-----:R-:W2:Y:S04]  /*172d0*/  LDL.LU R15, [R1+0x7c] ;  /* 0x00007c00010f7983 */ /* 0x001ea80000300800 */
[----:B------:R0:W-:Y:S04]  /*172e0*/  STL [R1+0x21d0], R2 ;  /* 0x0021d00201007387 */ /* 0x0001e80000100800 */
[----:B0-----:R-:W4:Y:S01]  /*172f0*/  LDL R2, [R1+0xdd4] ;  /* 0x000dd40001027983 */ /* 0x001f220000100800 */
[----:B---3--:R-:W-:Y:S03]  /*17300*/  HMMA.16816.F32 R8, R4, R8, R20 ;  /* 0x000000080408723c */ /* 0x008fe60000001814 */
[----:B------:R-:W2:Y:S04]  /*17310*/  LDL.LU.64 R22, [R1+0x2208] ;  /* 0x0022080001167983 */ /* 0x000ea80000300a00 */
[----:B------:R-:W2:Y:S04]  /*17320*/  LDL.LU.64 R20, [R1+0x2200] ;  /* 0x0022000001147983 */ /* 0x000ea80000300a00 */
[----:B------:R-:W3:Y:S11]  /*17330*/  LDL R7, [R1+0xddc] ;  /* 0x000ddc0001077983 */ /* 0x000ef60000100800 */
[----:B------:R-:W-:Y:S01]  /*17340*/  @!UPT UIADD3 URZ, URZ, URZ, URZ ;  /* 0x0000003f3f3ff290 */ /* 0x000fe2000fffe03f */
[----:B------:R-:W-:Y:S04]  /*17350*/  STL.64 [R1+0xb0], R8 ;  /* 0x0000b00801007387 */ /* 0x000fe80000100a00 */
[----:B------:R-:W-:Y:S04]  /*17360*/  STL.64 [R1+0xb8], R10 ;  /* 0x0000b80a01007387 */ /* 0x000fe80000100a00 */
[----:B----4-:R-:W0:Y:S04]  /*17370*/  LDSM.16.MT88.4 R8, [R2+0x13800] ;  /* 0x013800000208783b */ /* 0x010e280000004200 */
[----:B0-----:R0:W-:Y:S04]  /*17380*/  STL.64 [R1+0x2178], R10 ;  /* 0x0021780a01007387 */ /* 0x0011e80000100a00 */
[----:B------:R-:W-:Y:S04]  /*17390*/  STL.64 [R1+0x2170], R8 ;  /* 0x0021700801007387 */ /* 0x000fe80000100a00 */
[----:B0-----:R-:W4:Y:S04]  /*173a0*/  LDL.LU R10, [R1+0xf8] ;  /* 0x0000f800010a7983 */ /* 0x001f280000300800 */
[----:B------:R-:W4:Y:S01]  /*173b0*/  LDL.LU R11, [R1+0xfc] ;  /* 0x0000fc00010b7983 */ /* 0x000f220000300800 */
[-C--:B--2---:R-:W-:Y:S03]  /*173c0*/  HMMA.16816.F32 R16, R20, R14.reuse, R16 ;  /* 0x0000000e1410723c */ /* 0x084fe60000001810 */
[----:B----4-:R0:W-:Y:S04]  /*173d0*/  STL.64 [R1+0x21e0], R10 ;  /* 0x0021e00a01007387 */ /* 0x0101e80000100a00 */
[----:B0-----:R-:W2:Y:S11]  /*173e0*/  LDL.LU.64 R10, [R1+0x108] ;  /* 0x00010800010a7983 */ /* 0x001eb60000300a00 */
[----:B------:R-:W-:Y:S05]  /*173f0*/  @!UPT UIADD3 URZ, URZ, URZ, URZ ;  /* 0x0000003f3f3ff290 */ /* 0x000fea000fffe03f */
[----:B------:R-:W-:Y:S04]  /*17400*/  STL.64 [R1], R16 ;  /* 0x0000001001007387 */ /* 0x000fe80000100a00 */
[----:B------:R0:W-:Y:S04]  /*17410*/  STL.64 [R1+0x8], R18 ;  /* 0x0000081201007387 */ /* 0x0001e80000100a00 */
[----:B0-----:R-:W4:Y:S04]  /*17420*/  LDL.LU.64 R18, [R1+0x21f8] ;  /* 0x0021f80001127983 */ /* 0x001f280000300a00 */
[----:B------:R-:W4:Y:S02]  /*17430*/  LDL.LU.64 R16, [R1+0x21f0] ;  /* 0x0021f00001107983 */ /* 0x000f240000300a00 */
[----:B----4-:R-:W-:Y:S02]  /*17440*/  HMMA.16816.F32 R24, R16, R14, R24 ;  /* 0x0000000e1018723c */ /* 0x010fe40000001818 */
[----:B------:R-:W4:Y:S11]  /*17450*/  LDL.LU R15, [R1+0x21ec] ;  /* 0x0021ec00010f7983 */ /* 0x000f360000300800 */
[----:B------:R-:W-:Y:S11]  /*17460*/  @!UPT UIADD3 URZ, URZ, URZ, URZ ;  /* 0x0000003f3f3ff290 */ /* 0x000ff6000fffe03f */
[----:B------:R-:W-:Y:S01]  /*17470*/  MOV R14, R24 ;  /* 0x00000018000e7202 */ /* 0x000fe20000000f00 */
[----:B------:R-:W-:Y:S01]  /*17480*/  IMAD.MOV.U32 R0, RZ, RZ, R25 ;  /* 0x000000ffff007224 */ /* 0x000fe200078e0019 */
[----:B------:R-:W-:Y:S02]  /*17490*/  MOV R3, R26 ;  /* 0x0000001a00037202 */ /* 0x000fe40000000f00 */
[----:B------:R-:W-:Y:S02]  /*174a0*/  MOV R29, R27 ;  /* 0x0000001b001d7202 */ /* 0x000fe40000000f00 */
[----:B---3--:R-:W0:Y:S04]  /*174b0*/  LDSM.16.M88.4 R24, [R7+0x180] ;  /* 0x000180000718783b */ /* 0x008e280000000200 */
[----:B------:R-:W-:Y:S01]  /*174c0*/  STL [R1+0x21d8], R19 ;  /* 0x0021d81301007387 */ /* 0x000fe20000100800 */
[----:B0-----:R-:W-:-:S03]  /*174d0*/  MOV R12, R24 ;  /* 0x00000018000c7202 */ /* 0x001fc60000000f00 */
[----:B------:R-:W-:Y:S01]  /*174e0*/  STL.64 [R1+0x88], R26 ;  /* 0x0000881a01007387 */ /* 0x000fe20000100a00 */
[----:B------:R-:W-:-:S03]  /*174f0*/  IMAD.MOV.U32 R13, RZ, RZ, R25 ;  /* 0x000000ffff0d7224 */ /* 0x000fc600078e0019 */
[----:B------:R-:W0:Y:S04]  /*17500*/  LDSM.16.M88.4 R24, [R7+0x8180] ;  /* 0x008180000718783b */ /* 0x000e280000000200 */
[----:B------:R-:W1:Y:S04]  /*17510*/  LDSM.16.M88.4 R4, [R7+0xc180] ;  /* 0x00c180000704783b */ /* 0x000e680000000200 */
[----:B0-----:R-:W-:Y:S04]  /*17520*/  STL.64 [R1+0x2130], R26 ;  /* 0x0021301a01007387 */ /* 0x001fe80000100a00 */
[----:B------:R0:W-:Y:S04]  /*17530*/  STL.64 [R1+0x2128], R24 ;  /* 0x0021281801007387 */ /* 0x0001e80000100a00 */
[----:B0-----:R-:W3:Y:S04]  /*17540*/  LDL.LU R24, [R1+0xd0] ;  /* 0x0000d00001187983 */ /* 0x001ee80000300800 */
[----:B------:R-:W3:Y:S04]  /*17550*/  LDL.LU R25, [R1+0xd4] ;  /* 0x0000d40001197983 */ /* 0x000ee80000300800 */
[----:B------:R-:W3:Y:S04]  /*17560*/  LDL.LU R26, [R1+0xd8] ;  /* 0x0000d800011a7983 */ /* 0x000ee80000300800 */
[----:B------:R-:W3:Y:S04]  /*17570*/  LDL.LU R27, [R1+0xdc] ;  /* 0x0000dc00011b7983 */ /* 0x000ee80000300800 */
[----:B-1----:R-:W-:Y:S04]  /*17580*/  STL.64 [R1+0x70], R4 ;  /* 0x0000700401007387 */ /* 0x002fe80000100a00 */
[----:B------:R-:W-:Y:S01]  /*17590*/  STL.64 [R1+0x78], R6 ;  /* 0x0000780601007387 */ /* 0x000fe20000100a00 */
[----:B--2---:R-:W-:-:S03]  /*175a0*/  MOV R19, R10 ;  /* 0x0000000a00137202 */ /* 0x004fc60000000f00 */
[----:B----4-:R0:W1:Y:S02]  /*175b0*/  LDSM.16.MT88.4 R4, [R15+0x13c00] ;  /* 0x013c00000f04783b */ /* 0x0100640000004200 */
[----:B0-----:R-:W-:Y:S02]  /*175c0*/  MOV R15, R11 ;  /* 0x0000000b000f7202 */ /* 0x001fe40000000f00 */
[----:B-1----:R0:W-:Y:S04]  /*175d0*/  STL.64 [R1+0x2110], R6 ;  /* 0x0021100601007387 */ /* 0x0021e80000100a00 */
[----:B------:R1:W-:Y:S01]  /*175e0*/  STL.64 [R1+0x2108], R4 ;  /* 0x0021080401007387 */ /* 0x0003e20000100a00 */
[----:B0-----:R-:W-:-:S03]  /*175f0*/  MOV R6, R28 ;  /* 0x0000001c00067202 */ /* 0x001fc60000000f00 */
[----:B-1----:R-:W2:Y:S04]  /*17600*/  LDL.LU R4, [R1+0xc0] ;  /* 0x0000c00001047983 */ /* 0x002ea80000300800 */
[----:B------:R-:W2:Y:S04]  /*17610*/  LDL.LU R5, [R1+0xc4] ;  /* 0x0000c40001057983 */ /* 0x000ea80000300800 */
[----:B------:R-:W4:Y:S04]  /*17620*/  LDL.LU R28, [R1+0x21e8] ;  /* 0x0021e800011c7983 */ /* 0x000f280000300800 */
[----:B------:R-:W2:Y:S01]  /*17630*/  LDL.LU R7, [R1+0xcc] ;  /* 0x0000cc0001077983 */ /* 0x000ea20000300800 */
[C---:B---3--:R-:W-:Y:S03]  /*17640*/  HMMA.16816.F32 R24, R20.reuse, R10, R24 ;  /* 0x0000000a1418723c */ /* 0x048fe60000001818 */
[----:B------:R-:W2:Y:S11]  /*17650*/  LDL.LU.64 R10, [R1+0x21e0] ;  /* 0x0021e000010a7983 */ /* 0x000eb60000300a00 */
[----:B------:R-:W-:Y:S09]  /*17660*/  @!UPT UIADD3 URZ, URZ, URZ, URZ ;  /* 0x0000003f3f3ff290 */ /* 0x000ff2000fffe03f */
[----:B------:R0:W-:Y:S04]  /*17670*/  STL.64 [R1+0x2140], R26 ;  /* 0x0021401a01007387 */ /* 0x0001e80000100a00 */
[----:B------:R-:W-:Y:S04]  /*17680*/  STL.64 [R1+0x2138], R24 ;  /* 0x0021381801007387 */ /* 0x000fe80000100a00 */
[----:B0-----:R-:W3:Y:S01]  /*17690*/  LDL.LU R26, [R1+0x118] ;  /* 0x00011800011a7983 */ /* 0x001ee20000300800 */
[----:B----4-:R-:W-:Y:S01]  /*176a0*/  IMAD.MOV.U32 R27, RZ, RZ, R28 ;  /* 0x000000ffff1b7224 */ /* 0x010fe200078e001c */
[C---:B--2---:R-:W-:Y:S11]  /*176b0*/  HMMA.16816.F32 R4, R20.reuse, R10, R4 ;  /* 0x0000000a1404723c */ /* 0x044ff60000001804 */
[----:B------:R-:W-:Y:S11]  /*176c0*/  @!UPT UIADD3 URZ, URZ, URZ, URZ ;  /* 0x0000003f3f3ff290 */ /* 0x000ff6000fffe03f */
[----:B------:R-:W-:Y:S01]  /*176d0*/  @!UPT UIADD3 URZ, URZ, URZ, URZ ;  /* 0x0000003f3f3ff290 */ /* 0x000fe2000fffe03f */
[----:B------:R0:W-:Y:S01]  /*176e0*/  STL [R1+0x50], R4 ;  /* 0x0000500401007387 */ /* 0x0001e20000100800 */
[----:B------:R-:W-:Y:S02]  /*176f0*/  MOV R28, R5 ;  /* 0x00000005001c7202 */ /* 0x000fe40000000f00 */
[----:B------:R-:W-:Y:S02]  /*17700*/  MOV R9, R6 ;  /* 0x0000000600097202 */ /* 0x000fe40000000f00 */
[----:B------:R-:W-:Y:S01]  /*17710*/  MOV R8, R7 ;  /* 0x0000000700087202 */ /* 0x000fe20000000f00 */
[----:B0-----:R-:W2:Y:S04]  /*17720*/  LDL.LU R4, [R1] ;  /* 0x0000000001047983 */ /* 0x001ea80000300800 */
[----:B------:R-:W2:Y:S04]  /*17730*/  LDL.LU R5, [R1+0x4] ;  /* 0x0000040001057983 */ /* 0x000ea80000300800 */
[----:B------:R-:W2:Y:S04]  /*17740*/  LDL.LU R6, [R1+0x8] ;  /* 0x0000080001067983 */ /* 0x000ea80000300800 */
[----:B------:R-:W2:Y:S04]  /*17750*/  LDL.LU R7, [R1+0xc] ;  /* 0x00000c0001077983 */ /* 0x000ea80000300800 */
[----:B------:R-:W-:Y:S04]  /*17760*/  STL.64 [R1+0x2198], R10 ;  /* 0x0021980a01007387 */ /* 0x000fe80000100a00 */
[----:B------:R0:W-:Y:S04]  /*17770*/  STL.64 [R1+0x2190], R8 ;  /* 0x0021900801007387 */ /* 0x0001e80000100a00 */
[----:B0-----:R-:W3:Y:S04]  /*17780*/  LDL.LU R8, [R1+0x90] ;  /* 0x0000900001087983 */ /* 0x001ee80000300800 */
[----:B------:R-:W3:Y:S04]  /*17790*/  LDL.LU R9, [R1+0x94] ;  /* 0x0000940001097983 */ /* 0x000ee80000300800 */
[----:B------:R-:W3:Y:S04]  /*177a0*/  LDL.LU R10, [R1+0x98] ;  /* 0x00009800010a7983 */ /* 0x000ee80000300800 */
[----:B------:R-:W3:Y:S02]  /*177b0*/  LDL.LU R11, [R1+0x9c] ;  /* 0x00009c00010b7983 */ /* 0x000ee40000300800 */
[----:B---3--:R-:W-:Y:S07]  /*177c0*/  HMMA.16816.F32 R20, R20, R26, R8 ;  /* 0x0000001a1414723c */ /* 0x008fee0000001808 */
[----:B------:R-:W-:-:S02]  /*177d0*/  MOV R10, R19 ;  /* 0x00000013000a7202 */ /* 0x000fc40000000f00 */
[----:B------:R-:W-:Y:S11]  /*177e0*/  MOV R11, R15 ;  /* 0x0000000f000b7202 */ /* 0x000ff60000000f00 */
[----:B------:R-:W-:Y:S03]  /*177f0*/  @!UPT UIADD3 URZ, URZ, URZ, URZ ;  /* 0x0000003f3f3ff290 */ /* 0x000fe6000fffe03f */
[----:B------:R-:W-:Y:S01]  /*17800*/  STL.64 [R1+0x30], R20 ;  /* 0x0000301401007387 */ /* 0x000fe20000100a00 */
[----:B------:R-:W-:Y:S01]  /*17810*/  IMAD.MOV.U32 R25, RZ, RZ, R22 ;  /* 0x000000ffff197224 */ /* 0x000fe200078e0016 */
[----:B------:R-:W-:Y:S02]  /*17820*/  MOV R24, R23 ;  /* 0x0000001700187202 */ /* 0x000fe40000000f00 */
[----:B------:R-:W3:Y:S04]  /*17830*/  LDL.LU R19, [R1+0x21d8] ;  /* 0x0021d80001137983 */ /* 0x000ee80000300800 */
[----:B------:R-:W4:Y:S04]  /*17840*/  LDL.LU R15, [R1+0x21d4] ;  /* 0x0021d400010f7983 */ /* 0x000f280000300800 */
[----:B------:R-:W-:Y:S04]  /*17850*/  STL.64 [R1+0x2160], R26 ;  /* 0x0021601a01007387 */ /* 0x000fe80000100a00 */
[----:B------:R0:W-:Y:S04]  /*17860*/  STL.64 [R1+0x2158], R24 ;  /* 0x0021581801007387 */ /* 0x0001e80000100a00 */
[----:B------:R1:W5:Y:S04]  /*17870*/  LDSM.16.MT88.4 R20, [R2+0x13c00] ;  /* 0x013c00000214783b */ /* 0x0003680000004200 */
[----:B0-----:R-:W2:Y:S04]  /*17880*/  LDL.LU R24, [R1+0x40] ;  /* 0x0000400001187983 */ /* 0x001ea80000300800 */
[----:B------:R-:W2:Y:S04]  /*17890*/  LDL.LU R25, [R1+0x44] ;  /* 0x0000440001197983 */ /* 0x000ea80000300800 */
[----:B-1----:R-:W2:Y:S04]  /*178a0*/  LDL.LU R2, [R1+0x21d0] ;  /* 0x0021d00001027983 */ /* 0x002ea80000300800 */
[----:B-----5:R-:W-:Y:S04]  /*178b0*/  STL.64 [R1+0x20d0], R22 ;  /* 0x0020d01601007387 */ /* 0x020fe80000100a00 */
[----:B------:R0:W-:Y:S02]  /*178c0*/  STL.64 [R1+0x20c8], R20 ;  /* 0x0020c81401007387 */ /* 0x0001e40000100a00 */
[----:B0-----:R-:W-:Y:S01]  /*178d0*/  IMAD.MOV.U32 R20, RZ, RZ, R12 ;  /* 0x000000ffff147224 */ /* 0x001fe200078e000c */
[----:B------:R-:W-:Y:S01]  /*178e0*/  MOV R21, R13 ;  /* 0x0000000d00157202 */ /* 0x000fe20000000f00 */
[----:B------:R-:W5:Y:S01]  /*178f0*/  LDL.LU R12, [R1+0x21cc] ;  /* 0x0021cc00010c7983 */ /* 0x000f620000300800 */
[----:B------:R-:W-:Y:S01]  /*17900*/  IMAD.MOV.U32 R22, RZ, RZ, R3 ;  /* 0x000000ffff167224 */ /* 0x000fe200078e0003 */
[----:B------:R-:W-:-:S02]  /*17910*/  MOV R23, R29 ;  /* 0x0000001d00177202 */ /* 0x000fc40000000f00 */
[----:B------:R-:W5:Y:S04]  /*17920*/  LDL.LU R13, [R1+0x21c8] ;  /* 0x0021c800010d7983 */ /* 0x000f680000300800 */
[----:B------:R0:W-:Y:S02]  /*17930*/  STL.64 [R1+0x2168], R20 ;  /* 0x0021681401007387 */ /* 0x0001e40000100a00 */
[----:B0-----:R-:W-:Y:S02]  /*17940*/  MOV R20, R14 ;  /* 0x0000000e00147202 */ /* 0x001fe40000000f00 */
[----:B------:R-:W5:Y:S01]  /*17950*/  LDL.LU R14, [R1+0x21c4] ;  /* 0x0021c400010e7983 */ /* 0x000f620000300800 */
[----:B------:R-:W-:-:S03]  /*17960*/  MOV R21, R0 ;  /* 0x0000000000157202 */ /* 0x000fc60000000f00 */
[----:B------:R-:W3:Y:S04]  /*17970*/  LDL.LU R0, [R1+0x21c0] ;  /* 0x0021c00001007983 */ /* 0x000ee80000300800 */
[----:B------:R-:W3:Y:S04]  /*17980*/  LDL.LU R3, [R1+0x21bc] ;  /* 0x0021bc0001037983 */ /* 0x000ee80000300800 */
[----:B------:R-:W3:Y:S04]  /*17990*/  LDL.LU R29, [R1+0x21b8] ;  /* 0x0021b800011d7983 */ /* 0x000ee80000300800 */
[----:B------:R-:W-:Y:S04]  /*179a0*/  STL.64 [R1+0x2188], R22 ;  /* 0x0021881601007387 */ /* 0x000fe80000100a00 */
[----:B------:R4:W-:Y:S02]  /*179b0*/  STL.64 [R1+0x2180], R20 ;  /* 0x0021801401007387 */ /* 0x0009e40000100a00 */
[----:B----4-:R-:W-:-:S02]  /*179c0*/  MOV R21, R15 ;  /* 0x0000000f00157202 */ /* 0x010fc40000000f00 */
[----:B--2---:R-:W-:Y:S02]  /*179d0*/  MOV R20, R2 ;  /* 0x0000000200147202 */ /* 0x004fe40000000f00 */
[----:B------:R-:W2:Y:S04]  /*179e0*/  LDL.LU R2, [R1+0x21b4] ;  /* 0x0021b40001027983 */ /* 0x000ea80000300800 */
[----:B------:R-:W5:Y:S04]  /*179f0*/  LDL.LU R15, [R1+0x21b0] ;  /* 0x0021b000010f7983 */ /* 0x000f680000300800 */
[----:B------:R-:W4:Y:S04]  /*17a00*/  LDL.LU R22, [R1+0xa8] ;  /* 0x0000a80001167983 */ /* 0x000f280000300800 */
[----:B------:R-:W4:Y:S04]  /*17a10*/  LDL.LU R23, [R1+0xac] ;  /* 0x0000ac0001177983 */ /* 0x000f280000300800 */
[----:B------:R-:W-:Y:S01]  /*17a20*/  BAR.SYNC.DEFER_BLOCKING 0x0 ;  /* 0x0000000000007b1d */ /* 0x000fe20000010000 */
[----:B-----5:R-:W-:Y:S05]  /*17a30*/  HMMA.16816.F32 R4, R12, R24, R4 ;  /* 0x000000180c04723c */ /* 0x020fea0000001804 */
[----:B----4-:R2:W-:Y:S04]  /*17a40*/  STL.64 [R1+0x21a8], R22 ;  /* 0x0021a81601007387 */ /* 0x0105e80000100a00 */
[----:B------:R0:W-:Y:S01]  /*17a50*/  STL.64 [R1+0x21a0], R20 ;  /* 0x0021a01401007387 */ /* 0x0001e20000100a00 */
[----:B--2---:R-:W-:-:S02]  /*17a60*/  MOV R22, R2 ;  /* 0x0000000200167202 */ /* 0x004fc40000000f00 */
[----:B---3--:R-:W-:Y:S01]  /*17a70*/  MOV R23, R0 ;  /* 0x0000000000177202 */ /* 0x008fe20000000f00 */
[----:B0-----:R-:W-:Y:S01]  /*17a80*/  IMAD.MOV.U32 R20, RZ, RZ, R29 ;  /* 0x000000ffff147224 */ /* 0x001fe200078e001d */
[----:B------:R-:W-:-:S07]  /*17a90*/  MOV R21, R3 ;  /* 0x0000000300157202 */ /* 0x000fce0000000f00 */
[----:B------:R-:W-:Y:S01]  /*17aa0*/  HMMA.16816.F32 R8, R16, R10, R20 ;  /* 0x0000000a1008723c */ /* 0x000fe20000001814 */
[----:B------:R-:W-:Y:S04]  /*17ab0*/  STL.64 [R1+0x2150], R14 ;  /* 0x0021500e01007387 */ /* 0x000fe80000100a00 */
[----:B------:R0:W-:Y:S01]  /*17ac0*/  STL.64 [R1+0x2148], R12 ;  /* 0x0021480c01007387 */ /* 0x0001e20000100a00 */
[----:B------:R-:W-:Y:S01]  /*17ad0*/  IMAD.MOV.U32 R29, RZ, RZ, R4 ;  /* 0x000000ffff1d7224 */ /* 0x000fe200078e0004 */
[----:B------:R-:W-:Y:S02]  /*17ae0*/  MOV R3, R5 ;  /* 0x0000000500037202 */ /* 0x000fe40000000f00 */
[----:B------:R-:W-:Y:S02]  /*17af0*/  MOV R2, R6 ;  /* 0x0000000600027202 */ /* 0x000fe40000000f00 */
[----:B------:R-:W-:Y:S01]  /*17b00*/  MOV R0, R7 ;  /* 0x0000000700007202 */ /* 0x000fe20000000f00 */
[----:B0-----:R-:W2:Y:S04]  /*17b10*/  LDL.LU R12, [R1+0xb0] ;  /* 0x0000b000010c7983 */ /* 0x001ea80000300800 */
[----:B------:R-:W2:Y:S04]  /*17b20*/  LDL.LU R13, [R1+0xb4] ;  /* 0x0000b400010d7983 */ /* 0x000ea80000300800 */
[----:B------:R-:W2:Y:S04]  /*17b30*/  LDL.LU R14, [R1+0xb8] ;  /* 0x0000b800010e7983 */ /* 0x000ea80000300800 */
[----:B------:R-:W2:Y:S01]  /*17b40*/  LDL.LU R15, [R1+0xbc] ;  /* 0x0000bc00010f7983 */ /* 0x000ea20000300800 */
[----:B------:R-:W-:-:S03]  /*17b50*/  IMAD.MOV.U32 R7, RZ, RZ, R10 ;  /* 0x000000ffff077224 */ /* 0x000fc600078e000a */
[----:B------:R-:W3:Y:S01]  /*17b60*/  LDL.LU.64 R4, [R1+0x70] ;  /* 0x0000700001047983 */ /* 0x000ee20000300a00 */
[----:B------:R-:W-:-:S03]  /*17b70*/  MOV R6, R11 ;  /* 0x0000000b00067202 */ /* 0x000fc60000000f00 */
[----:B------:R-:W4:Y:S04]  /*17b80*/  LDL.LU.64 R22, [R1+0x21a8] ;  /* 0x0021a80001167983 */ /* 0x000f280000300a00 */
[----:B------:R-:W4:Y:S04]  /*17b90*/  LDL.LU.64 R20, [R1+0x21a0] ;  /* 0x0021a00001147983 */ /* 0x000f280000300a00 */
[----:B------:R0:W-:Y:S04]  /*17ba0*/  STL.64 [R1+0x10], R8 ;  /* 0x0000100801007387 */ /* 0x0001e80000100a00 */
[----:B------:R-:W4:Y:S04]  /*17bb0*/  LDL.LU.64 R10, [R1+0x2198] ;  /* 0x00219800010a7983 */ /* 0x000f280000300a00 */
[----:B0-----:R-:W5:Y:S04]  /*17bc0*/  LDL.LU.64 R8, [R1+0x2190] ;  /* 0x0021900001087983 */ /* 0x001f680000300a00 */
[----:B------:R-:W-:Y:S04]  /*17bd0*/  STL.64 [R1+0x2120], R6 ;  /* 0x0021200601007387 */ /* 0x000fe80000100a00 */
[----:B---3--:R0:W-:Y:S04]  /*17be0*/  STL.64 [R1+0x2118], R4 ;  /* 0x0021180401007387 */ /* 0x0081e80000100a00 */
[----:B0-----:R-:W3:Y:S01]  /*17bf0*/  LDL.LU R4, [R1+0x50] ;  /* 0x0000500001047983 */ /* 0x001ee20000300800 */
[----:B-----5:R-:W-:Y:S01]  /*17c00*/  MOV R6, R9 ;  /* 0x0000000900067202 */ /* 0x020fe20000000f00 */
[----:B------:R-:W-:-:S02]  /*17c10*/  IMAD.MOV.U32 R7, RZ, RZ, R8 ;  /* 0x000000ffff077224 */ /* 0x000fc400078e0008 */
[----:B----4-:R-:W-:Y:S01]  /*17c20*/  HMMA.16816.F32 R8, R16, R10, R20 ;  /* 0x0000000a1008723c */ /* 0x010fe20000001814 */
[----:B------:R-:W4:Y:S04]  /*17c30*/  LDL.LU.64 R22, [R1+0x2188] ;  /* 0x0021880001167983 */ /* 0x000f280000300a00 */
[----:B------:R-:W4:Y:S11]  /*17c40*/  LDL.LU.64 R20, [R1+0x2180] ;  /* 0x0021800001147983 */ /* 0x000f360000300a00 */
[----:B------:R-:W-:Y:S07]  /*17c50*/  @!UPT UIADD3 URZ, URZ, URZ, URZ ;  /* 0x0000003f3f3ff290 */ /* 0x000fee000fffe03f */
[----:B------:R-:W-:Y:S04]  /*17c60*/  STL.64 [R1+0xa0], R8 ;  /* 0x0000a00801007387 */ /* 0x000fe80000100a00 */
[----:B------:R0:W-:Y:S04]  /*17c70*/  STL.64 [R1+0xa8], R10 ;  /* 0x0000a80a01007387 */ /* 0x0001e80000100a00 */
[----:B0-----:R-:W4:Y:S04]  /*17c80*/  LDL.LU.64 R10, [R1+0x2178] ;  /* 0x00217800010a7983 */ /* 0x001f280000300a00 */
[----:B------:R-:W4:Y:S01]  /*17c90*/  LDL.LU.64 R8, [R1+0x2170] ;  /* 0x0021700001087983 */ /* 0x000f220000300a00 */
[----:B------:R-:W-:Y:S01]  /*17ca0*/  MOV R5, R28 ;  /* 0x0000001c00057202 */ /* 0x000fe20000000f00 */
[----:B----4-:R-:W-:Y:S02]  /*17cb0*/  HMMA.16816.F32 R24, R8, R24, R20 ;  /* 0x000000180818723c */ /* 0x010fe40000001814 */
[----:B------:R-:W4:Y:S11]  /*17cc0*/  LDL.LU.64 R20, [R1+0x2168] ;  /* 0x0021680001147983 */ /* 0x000f360000300a00 */
[----:B------:R-:W-:Y:S10]  /*17cd0*/  @!UPT UIADD3 URZ, URZ, URZ, URZ ;  /* 0x0000003f3f3ff290 */ /* 0x000ff4000fffe03f */
[----:B------:R0:W-:Y:S01]  /*17ce0*/  STL [R1+0x20], R24 ;  /* 0x0000201801007387 */ /* 0x0001e20000100800 */
[----:B------:R-:W-:Y:S02]  /*17cf0*/  MOV R23, R26 ;  /* 0x0000001a00177202 */ /* 0x000fe40000000f00 */
[----:B------:R-:W-:Y:S02]  /*17d00*/  MOV R22, R27 ;  /* 0x0000001b00167202 */ /* 0x000fe40000000f00 */
[----:B------:R-:W2:Y:S01]  /*17d10*/  LDL.LU.64 R26, [R1+0x2160] ;  /* 0x00216000011a7983 */ /* 0x000ea20000300a00 */
[----:B------:R-:W-:-:S03]  /*17d20*/  MOV R28, R25 ;  /* 0x00000019001c7202 */ /* 0x000fc60000000f00 */
[----:B0-----:R-:W5:Y:S04]  /*17d30*/  LDL.LU.64 R24, [R1+0x2158] ;  /* 0x0021580001187983 */ /* 0x001f680000300a00 */
[----:B------:R0:W-:Y:S04]  /*17d40*/  STL [R1+0x20f4], R8 ;  /* 0x0020f40801007387 */ /* 0x0001e80000100800 */
[----:B------:R1:W-:Y:S04]  /*17d50*/  STL [R1+0x20f0], R9 ;  /* 0x0020f00901007387 */ /* 0x0003e80000100800 */
[----:B------:R5:W-:Y:S04]  /*17d60*/  STL [R1+0x20ec], R10 ;  /* 0x0020ec0a01007387 */ /* 0x000be80000100800 */
[----:B------:R2:W-:Y:S04]  /*17d70*/  STL [R1+0x20e8], R11 ;  /* 0x0020e80b01007387 */ /* 0x0005e80000100800 */
[----:B0-----:R-:W3:Y:S04]  /*17d80*/  LDL.LU R8, [R1+0x30] ;  /* 0x0000300001087983 */ /* 0x001ee80000300800 */
[----:B-1----:R-:W3:Y:S01]  /*17d90*/  LDL.LU R9, [R1+0x34] ;  /* 0x0000340001097983 */ /* 0x002ee20000300800 */
[----:B--2---:R-:W-:Y:S03]  /*17da0*/  HMMA.16816.F32 R16, R16, R26, R12 ;  /* 0x0000001a1010723c */ /* 0x004fe6000000180c */
[----:B------:R-:W4:Y:S04]  /*17db0*/  LDL.LU.64 R14, [R1+0x2150] ;  /* 0x00215000010e7983 */ /* 0x000f280000300a00 */
[----:B------:R-:W4:Y:S01]  /*17dc0*/  LDL.LU.64 R12, [R1+0x2148] ;  /* 0x00214800010c7983 */ /* 0x000f220000300a00 */
[----:B-----5:R-:W-:Y:S01]  /*17dd0*/  IMAD.MOV.U32 R10, RZ, RZ, R25 ;  /* 0x000000ffff0a7224 */ /* 0x020fe200078e0019 */
[----:B------:R-:W-:-:S02]  /*17de0*/  MOV R11, R24 ;  /* 0x00000018000b7202 */ /* 0x000fc40000000f00 */
[----:B------:R-:W4:Y:S04]  /*17df0*/  LDL.LU.64 R26, [R1+0x2140] ;  /* 0x00214000011a7983 */ /* 0x000f280000300a00 */
[----:B------:R-:W4:Y:S08]  /*17e00*/  LDL.LU.64 R24, [R1+0x2138] ;  /* 0x0021380001187983 */ /* 0x000f300000300a00 */
[----:B------:R-:W-:Y:S04]  /*17e10*/  STL.64 [R1+0x90], R16 ;  /* 0x0000901001007387 */ /* 0x000fe80000100a00 */
[----:B------:R-:W-:Y:S01]  /*17e20*/  STL.64 [R1+0x98], R18 ;  /* 0x0000981201007387 */ /* 0x000fe20000100a00 */
[----:B----4-:R-:W-:Y:S11]  /*17e30*/  HMMA.16816.F32 R24, R12, R20, R24 ;  /* 0x000000140c18723c */ /* 0x010ff60000001818 */
[----:B------:R-:W-:Y:S11]  /*17e40*/  @!UPT UIADD3 URZ, URZ, URZ, URZ ;  /* 0x0000003f3f3ff290 */ /* 0x000ff6000fffe03f */
[----:B------:R-:W-:Y:S01]  /*17e50*/  @!UPT UIADD3 URZ, URZ, URZ, URZ ;  /* 0x0000003f3f3ff290 */ /* 0x000fe2000fffe03f */
[----:B------:R-:W-:Y:S04]  /*17e60*/  STL.64 [R1+0xb0], R24 ;  /* 0x0000b01801007387 */ /* 0x000fe80000100a00 */
[----:B------:R0:W-:Y:S04]  /*17e70*/  STL.64 [R1+0xb8], R26 ;  /* 0x0000b81a01007387 */ /* 0x0001e80000100a00 */
[----:B0-----:R-:W2:Y:S04]  /*17e80*/  LDL.LU.64 R26, [R1+0x2130] ;  /* 0x00213000011a7983 */ /* 0x001ea80000300a00 */
[----:B------:R-:W3:Y:S01]  /*17e90*/  LDL.LU.64 R24, [R1+0x2128] ;  /* 0x0021280001187983 */ /* 0x000ee20000300a00 */
[----:B------:R-:W-:Y:S01]  /*17ea0*/  IMAD.MOV.U32 R18, RZ, RZ, R2 ;  /* 0x000000ffff127224 */ /* 0x000fe200078e0002 */
[----:B------:R-:W-:-:S02]  /*17eb0*/  MOV R19, R0 ;  /* 0x0000000000137202 */ /* 0x000fc40000000f00 */
[----:B------:R0:W-:Y:S01]  /*17ec0*/  STL.64 [R1+0x2100], R22 ;  /* 0x0021001601007387 */ /* 0x0001e20000100a00 */
[----:B------:R-:W-:Y:S02]  /*17ed0*/  MOV R16, R29 ;  /* 0x0000001d00107202 */ /* 0x000fe40000000f00 */
[----:B------:R-:W-:Y:S01]  /*17ee0*/  MOV R17, R3 ;  /* 0x0000000300117202 */ /* 0x000fe20000000f00 */
[----:B------:R-:W-:Y:S04]  /*17ef0*/  STL.64 [R1+0x20f8], R20 ;  /* 0x0020f81401007387 */ /* 0x000fe80000100a00 */
[----:B0-----:R-:W4:Y:S01]  /*17f00*/  LDL.LU.64 R22, [R1+0x48] ;  /* 0x0000480001167983 */ /* 0x001f220000300a00 */
[----:B---3--:R-:W-:Y:S11]  /*17f10*/  HMMA.16816.F32 R4, R12, R24, R4 ;  /* 0x000000180c04723c */ /* 0x008ff60000001804 */
[----:B------:R-:W-:Y:S11]  /*17f20*/  @!UPT UIADD3 URZ, URZ, URZ, URZ ;  /* 0x0000003f3f3ff290 */ /* 0x000ff6000fffe03f */
[----:B------:R-:W-:Y:S02]  /*17f30*/  @!UPT UIADD3 URZ, URZ, URZ, URZ ;  /* 0x0000003f3f3ff290 */ /* 0x000fe4000fffe03f */
[----:B------:R-:W-:Y:S01]  /*17f40*/  IMAD.MOV.U32 R2, RZ, RZ, R6 ;  /* 0x000000ffff027224 */ /* 0x000fe200078e0006 */
[----:B------:R-:W-:Y:S02]  /*17f50*/  MOV R0, R7 ;  /* 0x0000000700007202 */ /* 0x000fe40000000f00 */
[----:B------:R-:W-:Y:S01]  /*17f60*/  MOV R29, R4 ;  /* 0x00000004001d7202 */ /* 0x000fe20000000f00 */
[----:B------:R-:W3:Y:S01]  /*17f70*/  LDL.LU.64 R6, [R1+0x2120] ;  /* 0x0021200001067983 */ /* 0x000ee20000300a00 */
[----:B------:R-:W-:-:S03]  /*17f80*/  MOV R3, R5 ;  /* 0x0000000500037202 */ /* 0x000fc60000000f00 */
[----:B------:R-:W5:Y:S04]  /*17f90*/  LDL.LU.64 R4, [R1+0x2118] ;  /* 0x0021180001047983 */ /* 0x000f680000300a00 */
[----:B--2---:R-:W-:Y:S04]  /*17fa0*/  STL.64 [R1+0x20e0], R26 ;  /* 0x0020e01a01007387 */ /* 0x004fe80000100a00 */
[----:B------:R0:W-:Y:S04]  /*17fb0*/  STL.64 [R1+0x20d8], R24 ;  /* 0x0020d81801007387 */ /* 0x0001e80000100a00 */
[----:B0-----:R-:W2:Y:S04]  /*17fc0*/  LDL.LU R24, [R1+0x10] ;  /* 0x0000100001187983 */ /* 0x001ea80000300800 */
[----:B------:R-:W2:Y:S01]  /*17fd0*/  LDL.LU R25, [R1+0x14] ;  /* 0x0000140001197983 */ /* 0x000ea20000300800 */
[----:B-----5:R-:W-:Y:S01]  /*17fe0*/  HMMA.16816.F32 R12, R12, R4, R8 ;  /* 0x000000040c0c723c */ /* 0x020fe20000001808 */
[----:B---3--:R-:W-:-:S02]  /*17ff0*/  MOV R26, R7 ;  /* 0x00000007001a7202 */ /* 0x008fc40000000f00 */
[----:B------:R-:W-:-:S04]  /*18000*/  MOV R27, R6 ;  /* 0x00000006001b7202 */ /* 0x000fc80000000f00 */
[----:B------:R-:W-:Y:S01]  /*18010*/  IMAD.MOV.U32 R8, RZ, RZ, R4 ;  /* 0x000000ffff087224 */ /* 0x000fe200078e0004 */
[----:B------:R-:W-:Y:S11]  /*18020*/  MOV R9, R5 ;  /* 0x0000000500097202 */ /* 0x000ff60000000f00 */
[----:B------:R-:W-:Y:S04]  /*18030*/  @!UPT UIADD3 URZ, URZ, URZ, URZ ;  /* 0x0000003f3f3ff290 */ /* 0x000fe8000fffe03f */
[----:B------:R0:W-:Y:S04]  /*18040*/  STL.64 [R1+0x60], R12 ;  /* 0x0000600c01007387 */ /* 0x0001e80000100a00 */
[----:B------:R1:W-:Y:S04]  /*18050*/  STL.64 [R1+0x68], R14 ;  /* 0x0000680e01007387 */ /* 0x0003e80000100a00 */
[----:B------:R-:W3:Y:S04]  /*18060*/  LDL.LU.64 R6, [R1+0x2110] ;  /* 0x0021100001067983 */ /* 0x000ee80000300a00 */
[----:B------:R-:W3:Y:S01]  /*18070*/  LDL.LU.64 R4, [R1+0x2108] ;  /* 0x0021080001047983 */ /* 0x000ee20000300a00 */
[----:B----4-:R-:W-:-:S03]  /*18080*/  MOV R10, R22 ;  /* 0x00000016000a7202 */ /* 0x010fc60000000f00 */
[----:B0-----:R-:W4:Y:S01]  /*18090*/  LDL.LU R12, [R1+0xa0] ;  /* 0x0000a000010c7983 */ /* 0x001f220000300800 */
[----:B------:R-:W-:-:S03]  /*180a0*/  MOV R11, R23 ;  /* 0x00000017000b7202 */ /* 0x000fc60000000f00 */
[----:B------:R-:W4:Y:S04]  /*180b0*/  LDL.LU R13, [R1+0xa4] ;  /* 0x0000a400010d7983 */ /* 0x000f280000300800 */
[----:B-1----:R-:W4:Y:S04]  /*180c0*/  LDL.LU R14, [R1+0xa8] ;  /* 0x0000a800010e7983 */ /* 0x002f280000300800 */
[----:B------:R-:W4:Y:S01]  /*180d0*/  LDL.LU R15, [R1+0xac] ;  /* 0x0000ac00010f7983 */ /* 0x000f220000300800 */
[----:B---3--:R-:W-:Y:S03]  /*180e0*/  HMMA.16816.F32 R16, R4, R22, R16 ;  /* 0x000000160410723c */ /* 0x008fe60000001810 */
[----:B------:R-:W3:Y:S04]  /*180f0*/  LDL.LU.64 R22, [R1+0x2100] ;  /* 0x0021000001167983 */ /* 0x000ee80000300a00 */
[----:B------:R-:W2:Y:S04]  /*18100*/  LDL.LU.64 R20, [R1+0x20f8] ;  /* 0x0020f80001147983 */ /* 0x000ea80000300a00 */
[----:B------:R-:W-:Y:S04]  /*18110*/  STL.64 [R1+0x2098], R6 ;  /* 0x0020980601007387 */ /* 0x000fe80000100a00 */
[----:B------:R0:W-:Y:S02]  /*18120*/  STL.64 [R1+0x2090], R4 ;  /* 0x0020900401007387 */ /* 0x0001e40000100a00 */
[----:B0-----:R-:W-:Y:S01]  /*18130*/  IMAD.MOV.U32 R4, RZ, RZ, R8 ;  /* 0x000000ffff047224 */ /* 0x001fe200078e0008 */
[----:B------:R-:W-:Y:S01]  /*18140*/  MOV R5, R9 ;  /* 0x0000000900057202 */ /* 0x000fe20000000f00 */
[----:B------:R-:W2:Y:S01]  /*18150*/  LDL.LU R8, [R1+0x20f4] ;  /* 0x0020f40001087983 */ /* 0x000ea20000300800 */
[----:B------:R-:W-:-:S03]  /*18160*/  MOV R6, R10 ;  /* 0x0000000a00067202 */ /* 0x000fc60000000f00 */
[----:B------:R-:W2:Y:S01]  /*18170*/  LDL.LU R9, [R1+0x20f0] ;  /* 0x0020f00001097983 */ /* 0x000ea20000300800 */
[----:B------:R-:W-:-:S03]  /*18180*/  MOV R7, R11 ;  /* 0x0000000b00077202 */ /* 0x000fc60000000f00 */
[----:B------:R-:W-:Y:S04]  /*18190*/  STL.64 [R1+0x20b0], R4 ;  /* 0x0020b00401007387 */ /* 0x000fe80000100a00 */
[----:B------:R-:W2:Y:S04]  /*181a0*/  LDL.LU R10, [R1+0x20ec] ;  /* 0x0020ec00010a7983 */ /* 0x000ea80000300800 */
[----:B------:R-:W2:Y:S04]  /*181b0*/  LDL.LU R11, [R1+0x20e8] ;  /* 0x0020e800010b7983 */ /* 0x000ea80000300800 */
[----:B------:R-:W-:Y:S04]  /*181c0*/  STL [R1+0x207c], R19 ;  /* 0x00207c1301007387 */ /* 0x000fe80000100800 */
[----:B------:R-:W-:Y:S04]  /*181d0*/  STL [R1+0x20a8], R18 ;  /* 0x0020a81201007387 */ /* 0x000fe80000100800 */
[----:B------:R0:W-:Y:S04]  /*181e0*/  STL.64 [R1+0x20a0], R16 ;  /* 0x0020a01001007387 */ /* 0x0001e80000100a00 */
[----:B0-----:R-:W5:Y:S04]  /*181f0*/  LDL.LU R16, [R1+0x90] ;  /* 0x0000900001107983 */ /* 0x001f680000300800 */
[----:B------:R-:W5:Y:S04]  /*18200*/  LDL.LU R17, [R1+0x94] ;  /* 0x0000940001117983 */ /* 0x000f680000300800 */
[----:B------:R-:W2:Y:S04]  /*18210*/  LDL.LU R18, [R1+0x98] ;  /* 0x0000980001127983 */ /* 0x000ea80000300800 */
[----:B------:R-:W2:Y:S04]  /*18220*/  LDL.LU R19, [R1+0x9c] ;  /* 0x00009c0001137983 */ /* 0x000ea80000300800 */
[----:B--2---:R3:W-:Y:S02]  /*18230*/  STL.64 [R1+0x20c0], R18 ;  /* 0x0020c01201007387 */ /* 0x0047e40000100a00 */
[----:B---3--:R-:W-:-:S02]  /*18240*/  MOV R18, R23 ;  /* 0x0000001700127202 */ /* 0x008fc40000000f00 */
[----:B------:R-:W-:Y:S02]  /*18250*/  MOV R19, R22 ;  /* 0x0000001600137202 */ /* 0x000fe40000000f00 */
[----:B------:R-:W-:Y:S01]  /*18260*/  HMMA.16816.F32 R20, R8, R20, R24 ;  /* 0x000000140814723c */ /* 0x000fe20000001818 */
[----:B-----5:R0:W-:Y:S04]  /*18270*/  STL.64 [R1+0x20b8], R16 ;  /* 0x0020b81001007387 */ /* 0x0201e80000100a00 */
[----:B0-----:R-:W2:Y:S01]  /*18280*/  LDL.LU R16, [R1+0x20] ;  /* 0x0000200001107983 */ /* 0x001ea20000300800 */
[----:B------:R-:W-:-:S03]  /*18290*/  IMAD.MOV.U32 R17, RZ, RZ, R28 ;  /* 0x000000ffff117224 */ /* 0x000fc600078e001c */
[----:B------:R-:W3:Y:S04]  /*182a0*/  LDL.LU.64 R26, [R1+0x20e0] ;  /* 0x0020e000011a7983 */ /* 0x000ee80000300a00 */
[----:B------:R-:W4:Y:S11]  /*182b0*/  LDL.LU.64 R24, [R1+0x20d8] ;  /* 0x0020d80001187983 */ /* 0x000f360000300a00 */
[----:B------:R-:W-:Y:S01]  /*182c0*/  MOV R28, R23 ;  /* 0x00000017001c7202 */ /* 0x000fe20000000f00 */
[----:B------:R-:W-:Y:S04]  /*182d0*/  STL.64 [R1+0x30], R20 ;  /* 0x0000301401007387 */ /* 0x000fe80000100a00 */
[----:B------:R0:W-:Y:S04]  /*182e0*/  STL [R1+0x38], R22 ;  /* 0x0000381601007387 */ /* 0x0001e80000100800 */
[----:B0-----:R-:W2:Y:S04]  /*182f0*/  LDL.LU.64 R22, [R1+0x20d0] ;  /* 0x0020d00001167983 */ /* 0x001ea80000300a00 */
[----:B------:R-:W2:Y:S04]  /*18300*/  LDL.LU.64 R20, [R1+0x20c8] ;  /* 0x0020c80001147983 */ /* 0x000ea80000300a00 */
[----:B------:R-:W-:Y:S01]  /*18310*/  STL [R1+0x2064], R28 ;  /* 0x0020641c01007387 */ /* 0x000fe20000100800 */
[----:B----4-:R-:W-:Y:S08]  /*18320*/  HMMA.16816.F32 R12, R8, R24, R12 ;  /* 0x00000018080c723c */ /* 0x010ff0000000180c */
[----:B--2---:R-:W-:Y:S11]  /*18330*/  HMMA.16816.F32 R4, R20, R6, R16 ;  /* 0x000000061404723c */ /* 0x004ff60000001810 */
[----:B------:R-:W-:Y:S04]  /*18340*/  @!UPT UIADD3 URZ, URZ, URZ, URZ ;  /* 0x0000003f3f3ff290 */ /* 0x000fe8000fffe03f */
[----:B------:R-:W-:Y:S04]  /*18350*/  STL.64 [R1+0x2088], R14 ;  /* 0x0020880e01007387 */ /* 0x000fe80000100a00 */
[----:B------:R-:W-:Y:S04]  /*18360*/  STL.64 [R1+0x2080], R12 ;  /* 0x0020800c01007387 */ /* 0x000fe80000100a00 */
[----:B------:R-:W2:Y:S04]  /*18370*/  LDL.LU.64 R18, [R1+0x20c0] ;  /* 0x0020c00001127983 */ /* 0x000ea80000300a00 */
[----:B------:R-:W2:Y:S04]  /*18380*/  LDL.LU.64 R16, [R1+0x20b8] ;  /* 0x0020b80001107983 */ /* 0x000ea80000300a00 */
[----:B------:R0:W-:Y:S01]  /*18390*/  STL [R1+0x10], R4 ;  /* 0x0000100401007387 */ /* 0x0001e20000100800 */
[----:B------:R-:W-:-:S03]  /*183a0*/  MOV R25, R5 ;  /* 0x0000000500197202 */ /* 0x000fc60000000f00 */
[----:B------:R1:W-:Y:S04]  /*183b0*/  STL.64 [R1+0x18], R6 ;  /* 0x0000180601007387 */ /* 0x0003e80000100a00 */
[----:B0-----:R-:W2:Y:S04]  /*183c0*/  LDL.LU.64 R4, [R1+0x20b0] ;  /* 0x0020b00001047983 */ /* 0x001ea80000300a00 */
[----:B------:R-:W-:Y:S01]  /*183d0*/  STL [R1+0x2078], R25 ;  /* 0x0020781901007387 */ /* 0x000fe20000100800 */
[----:B------:R-:W-:-:S03]  /*183e0*/  IMAD.MOV.U32 R12, RZ, RZ, R29 ;  /* 0x000000ffff0c7224 */ /* 0x000fc600078e001d */
[----:B------:R-:W0:Y:S01]  /*183f0*/  S2R R29, SR_TID.X ;  /* 0x00000000001d7919 */ /* 0x000e220000002100 */
[----:B--2---:R-:W-:Y:S03]  /*18400*/  HMMA.16816.F32 R8, R8, R4, R16 ;  /* 0x000000040808723c */ /* 0x004fe60000001810 */
[----:B------:R-:W2:Y:S04]  /*18410*/  LDL.LU R18, [R1+0x20a8] ;  /* 0x0020a80001127983 */ /* 0x000ea80000300800 */
[----:B------:R-:W4:Y:S04]  /*18420*/  LDL.LU.64 R16, [R1+0x20a0] ;  /* 0x0020a00001107983 */ /* 0x000f280000300a00 */
[----:B-1----:R-:W3:Y:S04]  /*18430*/  LDL.LU.64 R6, [R1+0x2098] ;  /* 0x0020980001067983 */ /* 0x002ee80000300a00 */
[----:B------:R-:W3:Y:S04]  /*18440*/  LDL.LU.64 R4, [R1+0x2090] ;  /* 0x0020900001047983 */ /* 0x000ee80000300a00 */
[----:B------:R-:W1:Y:S01]  /*18450*/  S2R R28, SR_TID.X ;  /* 0x00000000001c7919 */ /* 0x000e620000002100 */
[----:B------:R-:W-:-:S03]  /*18460*/  MOV R13, R3 ;  /* 0x00000003000d7202 */ /* 0x000fc60000000f00 */
[----:B------:R5:W-:Y:S01]  /*18470*/  STL.64 [R1], R8 ;  /* 0x0000000801007387 */ /* 0x000be20000100a00 */
[----:B------:R-:W-:Y:S02]  /*18480*/  MOV R14, R2 ;  /* 0x00000002000e7202 */ /* 0x000fe40000000f00 */
[----:B------:R-:W-:Y:S01]  /*18490*/  MOV R15, R0 ;  /* 0x00000000000f7202 */ /* 0x000fe20000000f00 */
[C---:B0-----:R-:W-:Y:S01]  /*184a0*/  IMAD.SHL.U32 R2, R29.reuse, 0x2, RZ ;  /* 0x000000021d027824 */ /* 0x041fe200078e00ff */
[----:B-----5:R-:W0:Y:S04]  /*184b0*/  S2R R9, SR_CTAID.X ;  /* 0x0000000000097919 */ /* 0x020e280000002500 */
[----:B------:R-:W-:Y:S02]  /*184c0*/  LOP3.LUT R2, R2, 0x6, RZ, 0xc0, !PT ;  /* 0x0000000602027812 */ /* 0x000fe400078ec0ff */
[----:B------:R-:W-:-:S04]  /*184d0*/  LOP3.LUT R0, R29, 0x60, RZ, 0xc0, !PT ;  /* 0x000000601d007812 */ /* 0x000fc800078ec0ff */
[----:B------:R-:W-:Y:S02]  /*184e0*/  LEA.HI R0, R0, R2, RZ, 0x1e ;  /* 0x0000000200007211 */ /* 0x000fe400078ff0ff */
[--C-:B-1----:R-:W-:Y:S02]  /*184f0*/  SHF.R.U32.HI R2, RZ, 0x2, R28.reuse ;  /* 0x00000002ff027819 */ /* 0x102fe4000001161c */
[----:B------:R-:W-:Y:S02]  /*18500*/  IADD3 R24, R0, UR4, RZ ;  /* 0x0000000400187c10 */ /* 0x000fe4000fffe0ff */
[--C-:B------:R-:W-:Y:S02]  /*18510*/  SHF.R.U32.HI R0, RZ, 0x2, R28.reuse ;  /* 0x00000002ff007819 */ /* 0x100fe4000001161c */
[--C-:B------:R-:W-:Y:S02]  /*18520*/  SHF.R.U32.HI R19, RZ, 0x2, R28.reuse ;  /* 0x00000002ff137819 */ /* 0x100fe4000001161c */
[----:B------:R-:W-:-:S02]  /*18530*/  SHF.R.U32.HI R28, RZ, 0x2, R28 ;  /* 0x00000002ff1c7819 */ /* 0x000fc4000001161c */
[----:B------:R-:W-:Y:S02]  /*18540*/  SGXT.U32 R19, R19, 0x3 ;  /* 0x000000031313781a */ /* 0x000fe40000000000 */
[----:B------:R-:W-:Y:S01]  /*18550*/  SGXT.U32 R28, R28, 0x3 ;  /* 0x000000031c1c781a */ /* 0x000fe20000000000 */
[----:B0-----:R-:W-:Y:S01]  /*18560*/  IMAD.SHL.U32 R9, R9, 0x20, RZ ;  /* 0x0000002009097824 */ /* 0x001fe200078e00ff */
[----:B------:R-:W-:Y:S01]  /*18570*/  IADD3 R3, R24, 0x20, RZ ;  /* 0x0000002018037810 */ /* 0x000fe20007ffe0ff */
[----:B------:R0:W-:Y:S01]  /*18580*/  STL [R1+0x8], R10 ;  /* 0x0000080a01007387 */ /* 0x0001e20000100800 */
[----:B------:R-:W-:Y:S02]  /*18590*/  MOV R25, R11 ;  /* 0x0000000b00197202 */ /* 0x000fe40000000f00 */
[C---:B------:R-:W-:Y:S01]  /*185a0*/  LOP3.LUT R19, R9.reuse, 0x10, R19, 0xfe, !PT ;  /* 0x0000001009137812 */ /* 0x040fe200078efe13 */
[----:B------:R-:W5:Y:S01]  /*185b0*/  LDL.LU R11, [R1+0x10] ;  /* 0x00001000010b7983 */ /* 0x000f620000300800 */
[----:B------:R-:W-:-:S02]  /*185c0*/  LOP3.LUT R28, R9, 0x8, R28, 0xfe, !PT ;  /* 0x00000008091c7812 */ /* 0x000fc400078efe1c */
[-C--:B------:R-:W-:Y:S02]  /*185d0*/  ISETP.GE.AND P2, PT, R19, R3.reuse, PT ;  /* 0x000000031300720c */ /* 0x080fe40003f46270 */
[----:B------:R-:W-:Y:S01]  /*185e0*/  ISETP.GE.AND P1, PT, R28, R3, PT ;  /* 0x000000031c00720c */ /* 0x000fe20003f26270 */
[----:B0-----:R-:W5:Y:S04]  /*185f0*/  LDL.LU R10, [R1+0x18] ;  /* 0x00001800010a7983 */ /* 0x001f680000300800 */
[----:B------:R-:W0:Y:S02]  /*18600*/  S2R R19, SR_CTAID.X ;  /* 0x0000000000137919 */ /* 0x000e240000002500 */
[----:B0-----:R-:W-:Y:S01]  /*18610*/  SHF.L.U32 R19, R19, 0x5, RZ ;  /* 0x0000000513137819 */ /* 0x001fe200000006ff */
[----:B---3--:R-:W-:Y:S01]  /*18620*/  HMMA.16816.F32 R12, R4, R26, R12 ;  /* 0x0000001a040c723c */ /* 0x008fe2000000180c */
[----:B--2---:R-:W-:-:S02]  /*18630*/  FMUL R8, R18, c[0x0][0x188] ;  /* 0x0000620012087a20 */ /* 0x004fc40000400000 */
[----:B------:R-:W0:Y:S11]  /*18640*/  S2R R18, SR_TID.X ;  /* 0x0000000000127919 */ /* 0x000e360000002100 */
[----:B------:R-:W-:Y:S09]  /*18650*/  @!UPT UIADD3 URZ, URZ, URZ, URZ ;  /* 0x0000003f3f3ff290 */ /* 0x000ff2000fffe03f */
[----:B------:R-:W-:Y:S01]  /*18660*/  STL.64 [R1+0x20], R12 ;  /* 0x0000200c01007387 */ /* 0x000fe20000100a00 */
[----:B------:R-:W-:-:S03]  /*18670*/  MOV R28, R14 ;  /* 0x0000000e001c7202 */ /* 0x000fc60000000f00 */
[----:B------:R1:W-:Y:S04]  /*18680*/  STL [R1+0x2c], R15 ;  /* 0x00002c0f01007387 */ /* 0x0003e80000100800 */
[----:B-1----:R-:W2:Y:S04]  /*18690*/  LDL.LU.64 R14, [R1+0x2088] ;  /* 0x00208800010e7983 */ /* 0x002ea80000300a00 */
[----:B------:R-:W2:Y:S01]  /*186a0*/  LDL.LU.64 R12, [R1+0x2080] ;  /* 0x00208000010c7983 */ /* 0x000ea20000300a00 */
[----:B----4-:R-:W-:Y:S01]  /*186b0*/  FMUL R9, R16, c[0x0][0x188] ;  /* 0x0000620010097a20 */ /* 0x010fe20000400000 */
[----:B0-----:R-:W-:-:S02]  /*186c0*/  SHF.R.U32.HI R16, RZ, 0x2, R18 ;  /* 0x00000002ff107819 */ /* 0x001fc40000011612 */
[----:B------:R-:W-:Y:S02]  /*186d0*/  SHF.R.U32.HI R18, RZ, 0x2, R18 ;  /* 0x00000002ff127819 */ /* 0x000fe40000011612 */
[----:B------:R-:W-:Y:S02]  /*186e0*/  SGXT.U32 R16, R16, 0x3 ;  /* 0x000000031010781a */ /* 0x000fe40000000000 */
[----:B------:R-:W-:Y:S02]  /*186f0*/  SGXT.U32 R18, R18, 0x3 ;  /* 0x000000031212781a */ /* 0x000fe40000000000 */
[C---:B------:R-:W-:Y:S02]  /*18700*/  LOP3.LUT R16, R19.reuse, 0x10, R16, 0xfe, !PT ;  /* 0x0000001013107812 */ /* 0x040fe400078efe10 */
[----:B------:R-:W-:Y:S02]  /*18710*/  LOP3.LUT R18, R19, 0x8, R18, 0xfe, !PT ;  /* 0x0000000813127812 */ /* 0x000fe400078efe12 */
[----:B------:R-:W3:Y:S04]  /*18720*/  LDL.LU R19, [R1+0x207c] ;  /* 0x00207c0001137983 */ /* 0x000ee80000300800 */
[----:B------:R-:W0:Y:S01]  /*18730*/  S2R R29, SR_CTAID.X ;  /* 0x00000000001d7919 */ /* 0x000e220000002500 */
[----:B------:R-:W-:-:S02]  /*18740*/  SGXT.U32 R0, R0, 0x3 ;  /* 0x000000030000781a */ /* 0x000fc40000000000 */
[----:B------:R-:W-:Y:S02]  /*18750*/  SGXT.U32 R2, R2, 0x3 ;  /* 0x000000030202781a */ /* 0x000fe40000000000 */
[----:B------:R-:W-:Y:S02]  /*18760*/  FSEL R8, R8, -INF , P1 ;  /* 0xff80000008087808 */ /* 0x000fe40000800000 */
[----:B0-----:R-:W-:-:S04]  /*18770*/  SHF.L.U32 R29, R29, 0x5, RZ ;  /* 0x000000051d1d7819 */ /* 0x001fc800000006ff */
[----:B------:R-:W-:-:S04]  /*18780*/  LOP3.LUT R0, R0, R29, RZ, 0xfc, !PT ;  /* 0x0000001d00007212 */ /* 0x000fc800078efcff */
[-C--:B------:R-:W-:Y:S02]  /*18790*/  ISETP.GE.AND P6, PT, R0, R3.reuse, PT ;  /* 0x000000030000720c */ /* 0x080fe40003fc6270 */
[----:B------:R-:W-:Y:S02]  /*187a0*/  LOP3.LUT R2, R29, 0x18, R2, 0xfe, !PT ;  /* 0x000000181d027812 */ /* 0x000fe400078efe02 */
[----:B------:R-:W-:Y:S02]  /*187b0*/  FSEL R9, R9, -INF , P6 ;  /* 0xff80000009097808 */ /* 0x000fe40003000000 */
[----:B------:R-:W-:-:S03]  /*187c0*/  ISETP.GE.AND P3, PT, R2, R3, PT ;  /* 0x000000030200720c */ /* 0x000fc60003f66270 */
[----:B------:R-:W-:Y:S01]  /*187d0*/  STL [R1+0x48], R9 ;  /* 0x0000480901007387 */ /* 0x000fe20000100800 */
[----:B------:R-:W-:-:S03]  /*187e0*/  IADD3 R3, R24, 0x21, RZ ;  /* 0x0000002118037810 */ /* 0x000fc60007ffe0ff */
[----:B------:R5:W-:Y:S04]  /*187f0*/  STL [R1+0x54], R8 ;  /* 0x0000540801007387 */ /* 0x000be80000100800 */
[----:B------:R-:W-:Y:S01]  /*18800*/  STL [R1+0x2060], R22 ;  /* 0x0020601601007387 */ /* 0x000fe20000100800 */
[----:B------:R-:W-:-:S03]  /*18810*/  ISETP.GE.AND P6, PT, R16, R3, PT ;  /* 0x000000031000720c */ /* 0x000fc60003fc6270 */
[----:B------:R-:W-:Y:S01]  /*18820*/  STL [R1+0x205c], R23 ;  /* 0x00205c1701007387 */ /* 0x000fe20000100800 */
[----:B-----5:R-:W-:Y:S01]  /*18830*/  FMUL R8, R11, c[0x0][0x188] ;  /* 0x000062000b087a20 */ /* 0x020fe20000400000 */
[----:B------:R-:W-:Y:S01]  /*18840*/  ISETP.GE.AND P5, PT, R18, R3, PT ;  /* 0x000000031200720c */ /* 0x000fe20003fa6270 */
[----:B------:R-:W-:Y:S01]  /*18850*/  FMUL R11, R17, c[0x0][0x188] ;  /* 0x00006200110b7a20 */ /* 0x000fe20000400000 */
[----:B--2---:R-:W-:Y:S01]  /*18860*/  HMMA.16816.F32 R12, R20, R26, R12 ;  /* 0x0000001a140c723c */ /* 0x004fe2000000180c */
[----:B---3--:R-:W-:Y:S11]  /*18870*/  FMUL R9, R19, c[0x0][0x188] ;  /* 0x0000620013097a20 */ /* 0x008ff60000400000 */
[----:B------:R-:W-:Y:S11]  /*18880*/  @!UPT UIADD3 URZ, URZ, URZ, URZ ;  /* 0x0000003f3f3ff290 */ /* 0x000ff6000fffe03f */
[----:B------:R0:W-:Y:S04]  /*18890*/  STL.64 [R1+0x2050], R14 ;  /* 0x0020500e01007387 */ /* 0x0001e80000100a00 */
[----:B------:R-:W-:Y:S04]  /*188a0*/  STL.64 [R1+0x2048], R12 ;  /* 0x0020480c01007387 */ /* 0x000fe80000100a00 */
[----:B0-----:R-:W2:Y:S04]  /*188b0*/  LDL.LU.64 R14, [R1+0x88] ;  /* 0x00008800010e7983 */ /* 0x001ea80000300a00 */
[----:B------:R-:W3:Y:S04]  /*188c0*/  LDL.LU R16, [R1+0xb0] ;  /* 0x0000b00001107983 */ /* 0x000ee80000300800 */
[----:B------:R-:W3:Y:S04]  /*188d0*/  LDL.LU R17, [R1+0xb4] ;  /* 0x0000b40001117983 */ /* 0x000ee80000300800 */
[----:B------:R-:W3:Y:S04]  /*188e0*/  LDL.LU R18, [R1+0xb8] ;  /* 0x0000b80001127983 */ /* 0x000ee80000300800 */
[----:B------:R-:W3:Y:S01]  /*188f0*/  LDL.LU R19, [R1+0xbc] ;  /* 0x0000bc0001137983 */ /* 0x000ee20000300800 */
[----:B------:R-:W-:-:S05]  /*18900*/  FSEL R8, R8, -INF , P2 ;  /* 0xff80000008087808 */ /* 0x000fca0001000000 */
[----:B------:R0:W-:Y:S01]  /*18910*/  STL [R1+0x50], R8 ;  /* 0x0000500801007387 */ /* 0x0001e20000100800 */
[----:B------:R-:W-:Y:S01]  /*18920*/  FMUL R10, R10, c[0x0][0x188] ;  /* 0x000062000a0a7a20 */ /* 0x000fe20000400000 */
[----:B------:R-:W-:-:S04]  /*18930*/  ISETP.GE.AND P4, PT, R0, R3, PT ;  /* 0x000000030000720c */ /* 0x000fc80003f86270 */
[----:B0-----:R-:W-:Y:S02]  /*18940*/  FSEL R8, R10, -INF , P3 ;  /* 0xff8000000a087808 */ /* 0x001fe40001800000 */
[----:B------:R-:W-:Y:S02]  /*18950*/  FSEL R9, R9, -INF , P5 ;  /* 0xff80000009097808 */ /* 0x000fe40002800000 */
[----:B--2---:R-:W-:Y:S01]  /*18960*/  MOV R22, R14 ;  /* 0x0000000e00167202 */ /* 0x004fe20000000f00 */
[----:B------:R-:W-:Y:S01]  /*18970*/  IMAD.MOV.U32 R23, RZ, RZ, R15 ;  /* 0x000000ffff177224 */ /* 0x000fe200078e000f */
[----:B---3--:R-:W-:Y:S04]  /*18980*/  HMMA.16816.F32 R16, R4, R14, R16 ;  /* 0x0000000e0410723c */ /* 0x008fe80000001810 */
[----:B------:R0:W-:Y:S04]  /*18990*/  STL.64 [R1+0x2070], R22 ;  /* 0x0020701601007387 */ /* 0x0001e80000100a00 */
[----:B------:R-:W-:Y:S04]  /*189a0*/  STL.64 [R1+0x2068], R20 ;  /* 0x0020681401007387 */ /* 0x000fe80000100a00 */
[----:B0-----:R-:W2:Y:S11]  /*189b0*/  LDL.LU.64 R22, [R1+0x78] ;  /* 0x0000780001167983 */ /* 0x001eb60000300a00 */
[----:B------:R0:W-:Y:S04]  /*189c0*/  STL.64 [R1+0x2030], R18 ;  /* 0x0020301201007387 */ /* 0x0001e80000100a00 */
[----:B------:R-:W1:Y:S04]  /*189d0*/  S2R R15, SR_TID.X ;  /* 0x00000000000f7919 */ /* 0x000e680000002100 */
[----:B0-----:R-:W3:Y:S04]  /*189e0*/  LDL.LU R18, [R1+0x20] ;  /* 0x0000200001127983 */ /* 0x001ee80000300800 */
[----:B------:R0:W-:Y:S04]  /*189f0*/  STL.64 [R1+0x2028], R16 ;  /* 0x0020281001007387 */ /* 0x0001e80000100a00 */
[----:B0-----:R-:W0:Y:S01]  /*18a00*/  S2R R17, SR_TID.X ;  /* 0x0000000000117919 */ /* 0x001e220000002100 */
[----:B-1----:R-:W-:-:S02]  /*18a10*/  SHF.R.U32.HI R19, RZ, 0x2, R15 ;  /* 0x00000002ff137819 */ /* 0x002fc4000001160f */
[----:B------:R-:W-:Y:S01]  /*18a20*/  MOV R15, R25 ;  /* 0x00000019000f7202 */ /* 0x000fe20000000f00 */
[----:B0-----:R-:W-:Y:S04]  /*18a30*/  STL [R1+0x2058], R17 ;  /* 0x0020581101007387 */ /* 0x001fe80000100800 */
[----:B------:R0:W-:Y:S04]  /*18a40*/  STL [R1+0x4c], R8 ;  /* 0x00004c0801007387 */ /* 0x0001e80000100800 */
[----:B------:R-:W4:Y:S04]  /*18a50*/  LDL.LU R12, [R1] ;  /* 0x00000000010c7983 */ /* 0x000f280000300800 */
[----:B------:R-:W4:Y:S01]  /*18a60*/  LDL.LU R13, [R1+0x4] ;  /* 0x00000400010d7983 */ /* 0x000f220000300800 */
[----:B0-----:R-:W-:-:S03]  /*18a70*/  FSEL R8, R11, -INF , P4 ;  /* 0xff8000000b087808 */ /* 0x001fc60002000000 */
[----:B------:R-:W4:Y:S04]  /*18a80*/  LDL.LU R14, [R1+0x8] ;  /* 0x00000800010e7983 */ /* 0x000f280000300800 */
[----:B------:R-:W5:Y:S04]  /*18a90*/  LDL.LU R25, [R1+0x2078] ;  /* 0x0020780001197983 */ /* 0x000f680000300800 */
[----:B------:R0:W-:Y:S04]  /*18aa0*/  STL [R1+0x40], R8 ;  /* 0x0000400801007387 */ /* 0x0001e80000100800 */
[----:B0-----:R-:W3:Y:S04]  /*18ab0*/  LDL.LU R8, [R1+0x60] ;  /* 0x0000600001087983 */ /* 0x001ee80000300800 */
[----:B------:R0:W-:Y:S04]  /*18ac0*/  STL [R1+0x44], R9 ;  /* 0x0000440901007387 */ /* 0x0001e80000100800 */
[----:B0-----:R-:W3:Y:S04]  /*18ad0*/  LDL.LU R9, [R1+0x64] ;  /* 0x0000640001097983 */ /* 0x001ee80000300800 */
[----:B------:R-:W3:Y:S04]  /*18ae0*/  LDL.LU R10, [R1+0x68] ;  /* 0x00006800010a7983 */ /* 0x000ee80000300800 */
[----:B------:R-:W3:Y:S04]  /*18af0*/  LDL.LU R11, [R1+0x6c] ;  /* 0x00006c00010b7983 */ /* 0x000ee80000300800 */
[----:B------:R-:W0:Y:S01]  /*18b00*/  S2R R26, SR_CTAID.X ;  /* 0x00000000001a7919 */ /* 0x000e220000002500 */
[----:B------:R-:W-:-:S02]  /*18b10*/  SGXT.U32 R19, R19, 0x3 ;  /* 0x000000031313781a */ /* 0x000fc40000000000 */
[----:B------:R-:W-:Y:S01]  /*18b20*/  SHF.R.U32.HI R27, RZ, 0x2, R17 ;  /* 0x00000002ff1b7819 */ /* 0x000fe20000011611 */
[----:B------:R-:W4:Y:S01]  /*18b30*/  LDL.LU R16, [R1+0x2c] ;  /* 0x00002c0001107983 */ /* 0x000f220000300800 */
[----:B0-----:R-:W-:-:S04]  /*18b40*/  SHF.L.U32 R26, R26, 0x5, RZ ;  /* 0x000000051a1a7819 */ /* 0x001fc800000006ff */
[----:B------:R-:W-:Y:S02]  /*18b50*/  LOP3.LUT R19, R26, 0x8, R19, 0xfe, !PT ;  /* 0x000000081a137812 */ /* 0x000fe400078efe13 */
[----:B--2---:R-:W-:Y:S01]  /*18b60*/  MOV R17, R22 ;  /* 0x0000001600117202 */ /* 0x004fe20000000f00 */
[----:B------:R-:W-:Y:S01]  /*18b70*/  IMAD.MOV.U32 R26, RZ, RZ, R23 ;  /* 0x000000ffff1a7224 */ /* 0x000fe200078e0017 */
[----:B---3--:R-:W-:Y:S01]  /*18b80*/  HMMA.16816.F32 R8, R4, R22, R8 ;  /* 0x000000160408723c */ /* 0x008fe20000001808 */
[----:B------:R-:W2:Y:S04]  /*18b90*/  LDL.LU.64 R22, [R1+0x2070] ;  /* 0x0020700001167983 */ /* 0x000ea80000300a00 */
[----:B------:R-:W4:Y:S04]  /*18ba0*/  LDL.LU.64 R20, [R1+0x2068] ;  /* 0x0020680001147983 */ /* 0x000f280000300a00 */
[----:B------:R-:W3:Y:S01]  /*18bb0*/  LDL.LU R7, [R1+0x1c] ;  /* 0x00001c0001077983 */ /* 0x000ee20000300800 */
[----:B------:R-:W-:Y:S01]  /*18bc0*/  ISETP.GE.AND P1, PT, R2, R3, PT ;  /* 0x000000030200720c */ /* 0x000fe20003f26270 */
[----:B-----5:R-:W-:Y:S01]  /*18bd0*/  FMUL R25, R25, c[0x0][0x188] ;  /* 0x0000620019197a20 */ /* 0x020fe20000400000 */
[----:B------:R-:W-:-:S02]  /*18be0*/  SGXT.U32 R27, R27, 0x3 ;  /* 0x000000031b1b781a */ /* 0x000fc40000000000 */
[----:B------:R-:W-:Y:S01]  /*18bf0*/  IADD3 R3, R24, 0x40, RZ ;  /* 0x0000004018037810 */ /* 0x000fe20007ffe0ff */
[----:B------:R-:W-:Y:S01]  /*18c00*/  FMUL R5, R18, c[0x0][0x188] ;  /* 0x0000620012057a20 */ /* 0x000fe20000400000 */
[----:B------:R-:W-:Y:S02]  /*18c10*/  LOP3.LUT R27, R29, 0x10, R27, 0xfe, !PT ;  /* 0x000000101d1b7812 */ /* 0x000fe400078efe1b */
[-C--:B------:R-:W-:Y:S02]  /*18c20*/  ISETP.GE.AND P2, PT, R0, R3.reuse, PT ;  /* 0x000000030000720c */ /* 0x080fe40003f46270 */
[-C--:B------:R-:W-:Y:S02]  /*18c30*/  ISETP.GE.AND P3, PT, R19, R3.reuse, PT ;  /* 0x000000031300720c */ /* 0x080fe40003f66270 */
[-C--:B------:R-:W-:Y:S01]  /*18c40*/  ISETP.GE.AND P4, PT, R27, R3.reuse, PT ;  /* 0x000000031b00720c */ /* 0x080fe20003f86270 */
[----:B------:R-:W-:Y:S01]  /*18c50*/  STL.64 [R1+0x2040], R10 ;  /* 0x0020400a01007387 */ /* 0x000fe20000100a00 */
[----:B------:R-:W-:Y:S01]  /*18c60*/  ISETP.GE.AND P5, PT, R2, R3, PT ;  /* 0x000000030200720c */ /* 0x000fe20003fa6270 */
[----:B------:R-:W-:Y:S01]  /*18c70*/  FMUL R4, R28, c[0x0][0x188] ;  /* 0x000062001c047a20 */ /* 0x000fe20000400000 */
[----:B------:R-:W-:Y:S01]  /*18c80*/  IADD3 R3, R24, 0x41, RZ ;  /* 0x0000004118037810 */ /* 0x000fe20007ffe0ff */
[----:B------:R-:W-:Y:S01]  /*18c90*/  STL.64 [R1+0x2038], R8 ;  /* 0x0020380801007387 */ /* 0x000fe20000100a00 */
[----:B------:R-:W-:Y:S01]  /*18ca0*/  FSEL R5, R5, -INF , P2 ;  /* 0xff80000005057808 */ /* 0x000fe20001000000 */
[----:B---3--:R-:W-:Y:S01]  /*18cb0*/  FMUL R6, R7, c[0x0][0x188] ;  /* 0x0000620007067a20 */ /* 0x008fe20000400000 */
[----:B------:R-:W-:-:S04]  /*18cc0*/  FSEL R7, R25, -INF , P6 ;  /* 0xff80000019077808 */ /* 0x000fc80003000000 */
[----:B------:R-:W-:Y:S01]  /*18cd0*/  FSEL R6, R6, -INF , P1 ;  /* 0xff80000006067808 */ /* 0x000fe20000800000 */
[----:B------:R-:W-:Y:S01]  /*18ce0*/  STL [R1+0x1c], R7 ;  /* 0x00001c0701007387 */ /* 0x000fe20000100800 */
[----:B--2---:R-:W-:-:S03]  /*18cf0*/  MOV R18, R22 ;  /* 0x0000001600127202 */ /* 0x004fc60000000f00 */
[----:B------:R-:W2:Y:S01]  /*18d00*/  LDL.LU R28, [R1+0x2064] ;  /* 0x00206400011c7983 */ /* 0x000ea20000300800 */
[----:B------:R-:W-:-:S03]  /*18d10*/  ISETP.GE.AND P1, PT, R19, R3, PT ;  /* 0x000000031300720c */ /* 0x000fc60003f26270 */
[----:B------:R0:W-:Y:S01]  /*18d20*/  STL [R1+0x18], R6 ;  /* 0x0000180601007387 */ /* 0x0001e20000100800 */
[----:B------:R-:W-:-:S03]  /*18d30*/  MOV R19, R23 ;  /* 0x0000001700137202 */ /* 0x000fc60000000f00 */
[----:B------:R-:W4:Y:S04]  /*18d40*/  LDL.LU R22, [R1+0x2060] ;  /* 0x0020600001167983 */ /* 0x000f280000300800 */
[----:B------:R4:W-:Y:S04]  /*18d50*/  STL [R1+0x10], R5 ;  /* 0x0000100501007387 */ /* 0x0009e80000100800 */
[----:B------:R-:W4:Y:S01]  /*18d60*/  LDL.LU R23, [R1+0x205c] ;  /* 0x00205c0001177983 */ /* 0x000f220000300800 */
[----:B0-----:R-:W-:Y:S01]  /*18d70*/  IMAD.MOV.U32 R6, RZ, RZ, R17 ;  /* 0x000000ffff067224 */ /* 0x001fe200078e0011 */
[----:B------:R-:W-:-:S02]  /*18d80*/  MOV R7, R26 ;  /* 0x0000001a00077202 */ /* 0x000fc40000000f00 */
[----:B------:R-:W3:Y:S04]  /*18d90*/  LDL.LU R8, [R1+0x30] ;  /* 0x0000300001087983 */ /* 0x000ee80000300800 */
[----:B------:R-:W3:Y:S04]  /*18da0*/  LDL.LU R9, [R1+0x34] ;  /* 0x0000340001097983 */ /* 0x000ee80000300800 */
[----:B------:R-:W3:Y:S04]  /*18db0*/  LDL.LU R10, [R1+0x38] ;  /* 0x00003800010a7983 */ /* 0x000ee80000300800 */
[----:B------:R-:W5:Y:S01]  /*18dc0*/  LDL.LU R17, [R1+0x2058] ;  /* 0x0020580001117983 */ /* 0x000f620000300800 */
[----:B--2---:R-:W-:-:S02]  /*18dd0*/  MOV R11, R28 ;  /* 0x0000001c000b7202 */ /* 0x004fc40000000f00 */
[----:B------:R-:W-:Y:S02]  /*18de0*/  FSEL R28, R4, -INF , P3 ;  /* 0xff800000041c7808 */ /* 0x000fe40001800000 */
[----:B----4-:R-:W-:Y:S01]  /*18df0*/  HMMA.16816.F32 R4, R20, R6, R12 ;  /* 0x000000061404723c */ /* 0x010fe2000000180c */
[----:B------:R-:W2:Y:S04]  /*18e00*/  LDL.LU.64 R14, [R1+0x2050] ;  /* 0x00205000010e7983 */ /* 0x000ea80000300a00 */
[----:B------:R-:W4:Y:S02]  /*18e10*/  LDL.LU.64 R12, [R1+0x2048] ;  /* 0x00204800010c7983 */ /* 0x000f240000300a00 */
[----:B----4-:R-:W-:Y:S02]  /*18e20*/  FMUL R26, R12, c[0x0][0x188] ;  /* 0x000062000c1a7a20 */ /* 0x010fe40000400000 */
[----:B------:R-:W4:Y:S04]  /*18e30*/  LDL.LU R12, [R1+0x24] ;  /* 0x00002400010c7983 */ /* 0x000f280000300800 */
[----:B------:R-:W-:Y:S01]  /*18e40*/  STL [R1+0x14], R28 ;  /* 0x0000141c01007387 */ /* 0x000fe20000100800 */
[----:B--2---:R-:W-:-:S03]  /*18e50*/  FMUL R25, R14, c[0x0][0x188] ;  /* 0x000062000e197a20 */ /* 0x004fc60000400000 */
[----:B------:R5:W-:Y:S01]  /*18e60*/  STL [R1+0x2008], R28 ;  /* 0x0020081c01007387 */ /* 0x000be20000100800 */
[-C--:B------:R-:W-:Y:S02]  /*18e70*/  ISETP.GE.AND P6, PT, R0, R3.reuse, PT ;  /* 0x000000030000720c */ /* 0x080fe40003fc6270 */
[-C--:B------:R-:W-:Y:S02]  /*18e80*/  ISETP.GE.AND P2, PT, R27, R3.reuse, PT ;  /* 0x000000031b00720c */ /* 0x080fe40003f46270 */
[----:B------:R-:W-:Y:S02]  /*18e90*/  ISETP.GE.AND P3, PT, R2, R3, PT ;  /* 0x000000030200720c */ /* 0x000fe40003f66270 */
[----:B-----5:R-:W-:Y:S02]  /*18ea0*/  SHF.R.U32.HI R28, RZ, 0x2, R17 ;  /* 0x00000002ff1c7819 */ /* 0x020fe40000011611 */
[----:B------:R-:W-:Y:S02]  /*18eb0*/  IADD3 R3, R24, 0x60, RZ ;  /* 0x0000006018037810 */ /* 0x000fe40007ffe0ff */
[----:B------:R-:W-:-:S02]  /*18ec0*/  SGXT.U32 R28, R28, 0x3 ;  /* 0x000000031c1c781a */ /* 0x000fc40000000000 */
[----:B------:R-:W-:Y:S02]  /*18ed0*/  FSEL R26, R26, -INF , P4 ;  /* 0xff8000001a1a7808 */ /* 0x000fe40002000000 */
[----:B------:R-:W-:Y:S02]  /*18ee0*/  FSEL R25, R25, -INF , P5 ;  /* 0xff80000019197808 */ /* 0x000fe40002800000 */
[----:B------:R-:W-:Y:S01]  /*18ef0*/  LOP3.LUT R28, R29, 0x8, R28, 0xfe, !PT ;  /* 0x000000081d1c7812 */ /* 0x000fe200078efe1c */
[----:B------:R-:W-:Y:S01]  /*18f00*/  STL [R1+0x8], R26 ;  /* 0x0000081a01007387 */ /* 0x000fe20000100800 */
[----:B------:R-:W-:-:S03]  /*18f10*/  ISETP.GE.AND P4, PT, R0, R3, PT ;  /* 0x000000030000720c */ /* 0x000fc60003f86270 */
[----:B------:R0:W-:Y:S04]  /*18f20*/  STL [R1+0x200c], R26 ;  /* 0x00200c1a01007387 */ /* 0x0001e80000100800 */
[----:B------:R-:W-:Y:S01]  /*18f30*/  STL [R1+0x4], R25 ;  /* 0x0000041901007387 */ /* 0x000fe20000100800 */
[----:B---3--:R-:W-:Y:S03]  /*18f40*/  HMMA.16816.F32 R20, R20, R18, R8 ;  /* 0x000000121414723c */ /* 0x008fe60000001808 */
[----:B------:R-:W-:Y:S01]  /*18f50*/  STL [R1+0x2010], R25 ;  /* 0x0020101901007387 */ /* 0x000fe20000100800 */
[----:B----4-:R-:W-:Y:S02]  /*18f60*/  FMUL R14, R12, c[0x0][0x188] ;  /* 0x000062000c0e7a20 */ /* 0x010fe40000400000 */
[----:B------:R-:W-:-:S03]  /*18f70*/  FMUL R12, R16, c[0x0][0x188] ;  /* 0x00006200100c7a20 */ /* 0x000fc60000400000 */
[----:B------:R-:W-:Y:S02]  /*18f80*/  FSEL R0, R14, -INF , P6 ;  /* 0xff8000000e007808 */ /* 0x000fe40003000000 */
[----:B------:R-:W-:-:S05]  /*18f90*/  FSEL R29, R12, -INF , P1 ;  /* 0xff8000000c1d7808 */ /* 0x000fca0000800000 */
[----:B------:R-:W-:Y:S04]  /*18fa0*/  STL [R1+0x2014], R29 ;  /* 0x0020141d01007387 */ /* 0x000fe80000100800 */
[----:B------:R-:W-:Y:S04]  /*18fb0*/  STL [R1], R0 ;  /* 0x0000000001007387 */ /* 0x000fe80000100800 */
[----:B------:R-:W-:Y:S04]  /*18fc0*/  STL [R1+0x2018], R0 ;  /* 0x0020180001007387 */ /* 0x000fe80000100800 */
[----:B------:R-:W2:Y:S04]  /*18fd0*/  LDL.LU.64 R10, [R1+0x2040] ;  /* 0x00204000010a7983 */ /* 0x000ea80000300a00 */
[----:B------:R-:W3:Y:S04]  /*18fe0*/  LDL.LU.64 R8, [R1+0x2038] ;  /* 0x0020380001087983 */ /* 0x000ee80000300a00 */
[----:B------:R-:W4:Y:S04]  /*18ff0*/  LDL.LU.64 R18, [R1+0x2030] ;  /* 0x0020300001127983 */ /* 0x000f280000300a00 */
[----:B------:R-:W5:Y:S04]  /*19000*/  LDL.LU.64 R16, [R1+0x2028] ;  /* 0x0020280001107983 */ /* 0x000f680000300a00 */
[----:B0-----:R-:W0:Y:S04]  /*19010*/  S2R R26, SR_TID.X ;  /* 0x00000000001a7919 */ /* 0x001e280000002100 */
[----:B------:R-:W1:Y:S01]  /*19020*/  S2R R14, SR_CTAID.X ;  /* 0x00000000000e7919 */ /* 0x000e620000002500 */
[----:B------:R-:W-:Y:S01]  /*19030*/  FMUL R13, R13, c[0x0][0x188] ;  /* 0x000062000d0d7a20 */ /* 0x000fe20000400000 */
[-C--:B------:R-:W-:Y:S01]  /*19040*/  ISETP.GE.AND P5, PT, R28, R3.reuse, PT ;  /* 0x000000031c00720c */ /* 0x080fe20003fa6270 */
[----:B------:R-:W-:Y:S01]  /*19050*/  FMUL R15, R15, c[0x0][0x188] ;  /* 0x000062000f0f7a20 */ /* 0x000fe20000400000 */
[----:B------:R-:W-:-:S02]  /*19060*/  ISETP.GE.AND P6, PT, R27, R3, PT ;  /* 0x000000031b00720c */ /* 0x000fc40003fc6270 */
[----:B------:R-:W-:Y:S02]  /*19070*/  ISETP.GE.AND P1, PT, R2, R3, PT ;  /* 0x000000030200720c */ /* 0x000fe40003f26270 */
[----:B------:R-:W-:Y:S02]  /*19080*/  FSEL R3, R13, -INF , P2 ;  /* 0xff8000000d037808 */ /* 0x000fe40001000000 */
[----:B0-----:R-:W-:Y:S02]  /*19090*/  SHF.R.U32.HI R26, RZ, 0x2, R26 ;  /* 0x00000002ff1a7819 */ /* 0x001fe4000001161a */
[----:B-1----:R-:W-:Y:S02]  /*190a0*/  SHF.L.U32 R14, R14, 0x5, RZ ;  /* 0x000000050e0e7819 */ /* 0x002fe400000006ff */
[----:B------:R-:W-:-:S04]  /*190b0*/  SGXT.U32 R26, R26, 0x3 ;  /* 0x000000031a1a781a */ /* 0x000fc80000000000 */
[----:B------:R-:W-:Y:S01]  /*190c0*/  LOP3.LUT R26, R26, R14, RZ, 0xfc, !PT ;  /* 0x0000000e1a1a7212 */ /* 0x000fe200078efcff */
[----:B------:R-:W-:Y:S02]  /*190d0*/  FMUL R14, R4, c[0x0][0x188] ;  /* 0x00006200040e7a20 */ /* 0x000fe40000400000 */
[----:B------:R-:W-:Y:S01]  /*190e0*/  FMUL R13, R6, c[0x0][0x188] ;  /* 0x00006200060d7a20 */ /* 0x000fe20000400000 */
[-C--:B------:R-:W-:Y:S02]  /*190f0*/  ISETP.GE.AND P2, PT, R26, R24.reuse, PT ;  /* 0x000000181a00720c */ /* 0x080fe40003f46270 */
[----:B------:R-:W-:Y:S02]  /*19100*/  FSEL R6, R14, -INF , P6 ;  /* 0xff8000000e067808 */ /* 0x000fe40003000000 */
[----:B------:R-:W-:Y:S02]  /*19110*/  FSEL R13, R13, -INF , P1 ;  /* 0xff8000000d0d7808 */ /* 0x000fe40000800000 */
[----:B------:R-:W-:-:S02]  /*19120*/  ISETP.GE.AND P6, PT, R27, R24, PT ;  /* 0x000000181b00720c */ /* 0x000fc40003fc6270 */
[-C--:B------:R-:W-:Y:S01]  /*19130*/  ISETP.GT.AND P1, PT, R27, R24.reuse, PT ;  /* 0x000000181b00720c */ /* 0x080fe20003f24270 */
[----:B------:R0:W-:Y:S01]  /*19140*/  STL [R1+0x201c], R3 ;  /* 0x00201c0301007387 */ /* 0x0001e20000100800 */
[----:B--2---:R-:W-:Y:S01]  /*19150*/  FMUL R12, R10, c[0x0][0x188] ;  /* 0x000062000a0c7a20 */ /* 0x004fe20000400000 */
[----:B------:R-:W-:Y:S02]  /*19160*/  FSEL R10, R15, -INF , P3 ;  /* 0xff8000000f0a7808 */ /* 0x000fe40001800000 */
[----:B------:R-:W-:Y:S01]  /*19170*/  ISETP.GT.AND P3, PT, R26, R24, PT ;  /* 0x000000181a00720c */ /* 0x000fe20003f64270 */
[----:B---3--:R-:W-:Y:S01]  /*19180*/  FMUL R8, R8, c[0x0][0x188] ;  /* 0x0000620008087a20 */ /* 0x008fe20000400000 */
[----:B------:R-:W-:Y:S01]  /*19190*/  FSEL R4, R12, -INF , P5 ;  /* 0xff8000000c047808 */ /* 0x000fe20002800000 */
[----:B----4-:R-:W-:Y:S02]  /*191a0*/  FMUL R15, R18, c[0x0][0x188] ;  /* 0x00006200120f7a20 */ /* 0x010fe40000400000 */
[----:B-----5:R-:W-:-:S02]  /*191b0*/  FMUL R12, R16, c[0x0][0x188] ;  /* 0x00006200100c7a20 */ /* 0x020fc40000400000 */
[----:B------:R-:W-:Y:S01]  /*191c0*/  FMUL R14, R17, c[0x0][0x188] ;  /* 0x00006200110e7a20 */ /* 0x000fe20000400000 */
[----:B------:R-:W-:Y:S01]  /*191d0*/  FSEL R8, R8, -INF , P4 ;  /* 0xff80000008087808 */ /* 0x000fe20002000000 */
[----:B------:R-:W-:Y:S01]  /*191e0*/  FMUL R18, R21, c[0x0][0x188] ;  /* 0x0000620015127a20 */ /* 0x000fe20000400000 */
[----:B------:R-:W-:Y:S02]  /*191f0*/  FSEL R12, R12, -INF , P2 ;  /* 0xff8000000c0c7808 */ /* 0x000fe40001000000 */
[----:B------:R-:W-:Y:S02]  /*19200*/  FSEL R14, R14, -INF , P3 ;  /* 0xff8000000e0e7808 */ /* 0x000fe40001800000 */
[CC--:B------:R-:W-:Y:S02]  /*19210*/  ISETP.GE.AND P4, PT, R28.reuse, R24.reuse, PT ;  /* 0x000000181c00720c */ /* 0x0c0fe40003f86270 */
[-C--:B------:R-:W-:Y:S02]  /*19220*/  ISETP.GT.AND P5, PT, R28, R24.reuse, PT ;  /* 0x000000181c00720c */ /* 0x080fe40003fa4270 */
[----:B------:R-:W-:-:S02]  /*19230*/  ISETP.GE.AND P2, PT, R2, R24, PT ;  /* 0x000000180200720c */ /* 0x000fc40003f46270 */
[----:B------:R-:W-:Y:S02]  /*19240*/  ISETP.GT.AND P3, PT, R2, R24, PT ;  /* 0x000000180200720c */ /* 0x000fe40003f64270 */
[----:B------:R-:W-:Y:S01]  /*19250*/  IADD3 R24, R24, 0x61, RZ ;  /* 0x0000006118187810 */ /* 0x000fe20007ffe0ff */
[----:B------:R1:W-:Y:S01]  /*19260*/  STL [R1+0x2020], R10 ;  /* 0x0020200a01007387 */ /* 0x0003e20000100800 */
[----:B------:R-:W-:Y:S02]  /*19270*/  FSEL R18, R18, -INF , P1 ;  /* 0xff80000012127808 */ /* 0x000fe40000800000 */
[----:B------:R-:W-:Y:S01]  /*19280*/  ISETP.GE.AND P1, PT, R2, R24, PT ;  /* 0x000000180200720c */ /* 0x000fe20003f26270 */
[----:B0-----:R-:W2:Y:S04]  /*19290*/  LDL R3, [R1+0x54] ;  /* 0x0000540001037983 */ /* 0x001ea80000100800 */
[----:B------:R-:W3:Y:S04]  /*192a0*/  LDL R2, [R1+0x5cc] ;  /* 0x0005cc0001027983 */ /* 0x000ee80000100800 */
[----:B-1----:R-:W4:Y:S04]  /*192b0*/  LDL R10, [R1+0x48] ;  /* 0x00004800010a7983 */ /* 0x002f280000100800 */
[----:B------:R-:W5:Y:S01]  /*192c0*/  LDL R0, [R1+0x50] ;  /* 0x0000500001007983 */ /* 0x000f620000100800 */
[----:B------:R-:W-:Y:S01]  /*192d0*/  FMUL R17, R19, c[0x0][0x188] ;  /* 0x0000620013117a20 */ /* 0x000fe20000400000 */
[----:B------:R-:W-:-:S02]  /*192e0*/  FSEL R15, R15, -INF , P4 ;  /* 0xff8000000f0f7808 */ /* 0x000fc40002000000 */
[----:B------:R-:W5:Y:S01]  /*192f0*/  LDL R29, [R1+0x4c] ;  /* 0x00004c00011d7983 */ /* 0x000f620000100800 */
[-C--:B------:R-:W-:Y:S02]  /*19300*/  ISETP.GE.AND P4, PT, R26, R24.reuse, PT ;  /* 0x000000181a00720c */ /* 0x080fe40003f86270 */
[----:B------:R-:W-:Y:S01]  /*19310*/  FSEL R17, R17, -INF , P5 ;  /* 0xff80000011117808 */ /* 0x000fe20002800000 */
[----:B------:R-:W5:Y:S01]  /*19320*/  LDL R25, [R1+0x40] ;  /* 0x0000400001197983 */ /* 0x000f620000100800 */
[----:B------:R-:W-:-:S03]  /*19330*/  ISETP.GE.AND P5, PT, R28, R24, PT ;  /* 0x000000181c00720c */ /* 0x000fc60003fa6270 */
[----:B------:R-:W5:Y:S04]  /*19340*/  LDL R26, [R1+0x44] ;  /* 0x00004400011a7983 */ /* 0x000f680000100800 */
[----:B------:R-:W5:Y:S01]  /*19350*/  LDL R28, [R1+0x1c] ;  /* 0x00001c00011c7983 */ /* 0x000f620000100800 */
[----:B------:R-:W-:Y:S02]  /*19360*/  FMUL R16, R20, c[0x0][0x188] ;  /* 0x0000620014107a20 */ /* 0x000fe40000400000 */
[----:B------:R-:W-:Y:S02]  /*19370*/  FMUL R19, R22, c[0x0][0x188] ;  /* 0x0000620016137a20 */ /* 0x000fe40000400000 */
[----:B------:R-:W-:Y:S01]  /*19380*/  FMUL R5, R5, c[0x0][0x188] ;  /* 0x0000620005057a20 */ /* 0x000fe20000400000 */
[----:B------:R-:W-:Y:S01]  /*19390*/  FSEL R16, R16, -INF , P6 ;  /* 0xff80000010107808 */ /* 0x000fe20003000000 */
[----:B------:R-:W-:Y:S01]  /*193a0*/  FMUL R20, R9, c[0x0][0x188] ;  /* 0x0000620009147a20 */ /* 0x000fe20000400000 */
[----:B------:R-:W-:Y:S01]  /*193b0*/  ISETP.GE.AND P6, PT, R27, R24, PT ;  /* 0x000000181b00720c */ /* 0x000fe20003fc6270 */
[----:B------:R-:W-:-:S02]  /*193c0*/  FMUL R22, R7, c[0x0][0x188] ;  /* 0x0000620007167a20 */ /* 0x000fc40000400000 */
[----:B------:R-:W-:Y:S01]  /*193d0*/  FMUL R21, R11, c[0x0][0x188] ;  /* 0x000062000b157a20 */ /* 0x000fe20000400000 */
[----:B------:R-:W-:Y:S01]  /*193e0*/  FSEL R11, R19, -INF , P2 ;  /* 0xff800000130b7808 */ /* 0x000fe20001000000 */
[----:B------:R-:W5:Y:S01]  /*193f0*/  LDL R24, [R1+0x10] ;  /* 0x0000100001187983 */ /* 0x000f620000100800 */
[----:B------:R-:W-:Y:S02]  /*19400*/  FSEL R7, R5, -INF , P6 ;  /* 0xff80000005077808 */ /* 0x000fe40003000000 */
[----:B------:R-:W-:Y:S02]  /*19410*/  FSEL R19, R20, -INF , P4 ;  /* 0xff80000014137808 */ /* 0x000fe40002000000 */
[----:B------:R-:W-:Y:S02]  /*19420*/  FSEL R5, R22, -INF , P1 ;  /* 0xff80000016057808 */ /* 0x000fe40000800000 */
[----:B------:R-:W-:Y:S01]  /*19430*/  FMNMX R27, R12, R14, !PT ;  /* 0x0000000e0c1b7209 */ /* 0x000fe20007800000 */
[----:B------:R-:W-:Y:S01]  /*19440*/  FMUL R23, R23, c[0x0][0x188] ;  /* 0x0000620017177a20 */ /* 0x000fe20000400000 */
[----:B------:R-:W-:-:S02]  /*19450*/  FSEL R20, R21, -INF , P5 ;  /* 0xff80000015147808 */ /* 0x000fc40002800000 */
[----:B------:R-:W-:Y:S02]  /*19460*/  FMNMX R22, R15, R17, !PT ;  /* 0x000000110f167209 */ /* 0x000fe40007800000 */
[----:B------:R-:W-:Y:S02]  /*19470*/  FMNMX R21, R16, R18, !PT ;  /* 0x0000001210157209 */ /* 0x000fe40007800000 */
[----:B------:R-:W-:-:S04]  /*19480*/  FSEL R9, R23, -INF , P3 ;  /* 0xff80000017097808 */ /* 0x000fc80001800000 */
[----:B------:R-:W-:Y:S02]  /*19490*/  FMNMX R23, R11, R9, !PT ;  /* 0x000000090b177209 */ /* 0x000fe40007800000 */
[----:B--2---:R-:W-:Y:S01]  /*194a0*/  FMNMX R22, R3, R22, !PT ;  /* 0x0000001603167209 */ /* 0x004fe20007800000 */
[----:B---3--:R0:W-:Y:S01]  /*194b0*/  STL [R1+0x2004], R2 ;  /* 0x0020040201007387 */ /* 0x0081e20000100800 */
[----:B----4-:R-:W-:Y:S02]  /*194c0*/  FMNMX R27, R10, R27, !PT ;  /* 0x0000001b0a1b7209 */ /* 0x010fe40007800000 */
[----:B-----5:R-:W-:Y:S01]  /*194d0*/  FMNMX R21, R0, R21, !PT ;  /* 0x0000001500157209 */ /* 0x020fe20007800000 */
[----:B0-----:R-:W2:Y:S04]  /*194e0*/  LDL R2, [R1+0x18] ;  /* 0x0000180001027983 */ /* 0x001ea80000100800 */
[----:B------:R-:W3:Y:S04]  /*194f0*/  LDL.LU R10, [R1+0x2020] ;  /* 0x00202000010a7983 */ /* 0x000ee80000300800 */
[----:B------:R-:W4:Y:S04]  /*19500*/  LDL.LU R3, [R1+0x201c] ;  /* 0x00201c0001037983 */ /* 0x000f280000300800 */
[----:B------:R-:W5:Y:S01]  /*19510*/  LDL.LU R0, [R1+0x2018] ;  /* 0x0020180001007983 */ /* 0x000f620000300800 */
[----:B------:R-:W-:-:S02]  /*19520*/  FMNMX R23, R29, R23, !PT ;  /* 0x000000171d177209 */ /* 0x000fc40007800000 */
[----:B------:R-:W-:Y:S01]  /*19530*/  FMNMX R27, R25, R27, !PT ;  /* 0x0000001b191b7209 */ /* 0x000fe20007800000 */
[----:B------:R-:W2:Y:S01]  /*19540*/  LDL.LU R29, [R1+0x2014] ;  /* 0x00201400011d7983 */ /* 0x000ea20000300800 */
[----:B------:R-:W-:Y:S02]  /*19550*/  FMNMX R22, R26, R22, !PT ;  /* 0x000000161a167209 */ /* 0x000fe40007800000 */
[----:B------:R-:W-:Y:S01]  /*19560*/  FMNMX R21, R28, R21, !PT ;  /* 0x000000151c157209 */ /* 0x000fe20007800000 */
[----:B------:R-:W2:Y:S04]  /*19570*/  LDL.LU R25, [R1+0x2010] ;  /* 0x0020100001197983 */ /* 0x000ea80000300800 */
[----:B------:R-:W2:Y:S04]  /*19580*/  LDL.LU R26, [R1+0x200c] ;  /* 0x00200c00011a7983 */ /* 0x000ea80000300800 */
[----:B------:R-:W2:Y:S01]  /*19590*/  LDL.LU R28, [R1+0x2008] ;  /* 0x00200800011c7983 */ /* 0x000ea20000300800 */
[----:B------:R-:W-:-:S04]  /*195a0*/  FMNMX R27, R24, R27, !PT ;  /* 0x0000001b181b7209 */ /* 0x000fc80007800000 */
[----:B-----5:R-:W-:Y:S02]  /*195b0*/  FMNMX R27, R0, R27, !PT ;  /* 0x0000001b001b7209 */ /* 0x020fe40007800000 */
[----:B------:R-:W5:Y:S02]  /*195c0*/  LDL R0, [R1+0x5d4] ;  /* 0x0005d40001007983 */ /* 0x000f640000100800 */
[----:B------:R-:W-:-:S04]  /*195d0*/  FMNMX R27, R8, R27, !PT ;  /* 0x0000001b081b7209 */ /* 0x000fc80007800000 */
[----:B------:R-:W-:Y:S02]  /*195e0*/  FMNMX R27, R19, R27, !PT ;  /* 0x0000001b131b7209 */ /* 0x000fe40007800000 */
[----:B--2---:R-:W-:-:S03]  /*195f0*/  FMNMX R22, R28, R22, !PT ;  /* 0x000000161c167209 */ /* 0x004fc60007800000 */
[----:B------:R-:W0:Y:S02]  /*19600*/  SHFL.BFLY PT, R28, R27, 0x2, 0x1f ;  /* 0x0c401f001b1c7f89 */ /* 0x000e2400000e0000 */
[----:B0-----:R-:W-:-:S05]  /*19610*/  FMNMX R27, R27, R28, !PT ;  /* 0x0000001c1b1b7209 */ /* 0x001fca0007800000 */
[----:B------:R-:W0:Y:S01]  /*19620*/  SHFL.BFLY PT, R28, R27, 0x1, 0x1f ;  /* 0x0c201f001b1c7f89 */ /* 0x000e2200000e0000 */
[----:B------:R-:W-:Y:S02]  /*19630*/  FMNMX R23, R2, R23, !PT ;  /* 0x0000001702177209 */ /* 0x000fe40007800000 */
[----:B------:R-:W-:Y:S02]  /*19640*/  FMNMX R21, R26, R21, !PT ;  /* 0x000000151a157209 */ /* 0x000fe40007800000 */
[----:B------:R-:W-:Y:S02]  /*19650*/  FMNMX R23, R25, R23, !PT ;  /* 0x0000001719177209 */ /* 0x000fe40007800000 */
[----:B----4-:R-:W-:Y:S02]  /*19660*/  FMNMX R21, R3, R21, !PT ;  /* 0x0000001503157209 */ /* 0x010fe40007800000 */
[----:B---3--:R-:W-:Y:S02]  /*19670*/  FMNMX R23, R10, R23, !PT ;  /* 0x000000170a177209 */ /* 0x008fe40007800000 */
[----:B------:R-:W-:-:S02]  /*19680*/  FMNMX R21, R6, R21, !PT ;  /* 0x0000001506157209 */ /* 0x000fc40007800000 */
[----:B0-----:R-:W-:Y:S02]  /*19690*/  FMNMX R27, R27, R28, !PT ;  /* 0x0000001c1b1b7209 */ /* 0x001fe40007800000 */
[----:B------:R-:W2:Y:S01]  /*196a0*/  LDL R28, [R1+0x5d0] ;  /* 0x0005d000011c7983 */ /* 0x000ea20000100800 */
[----:B------:R-:W-:Y:S02]  /*196b0*/  FMNMX R22, R29, R22, !PT ;  /* 0x000000161d167209 */ /* 0x000fe40007800000 */
[----:B------:R-:W-:Y:S02]  /*196c0*/  FMNMX R23, R13, R23, !PT ;  /* 0x000000170d177209 */ /* 0x000fe40007800000 */
[----:B------:R-:W-:Y:S02]  /*196d0*/  FMNMX R24, R7, R21, !PT ;  /* 0x0000001507187209 */ /* 0x000fe40007800000 */
[----:B------:R-:W-:Y:S02]  /*196e0*/  FMNMX R22, R4, R22, !PT ;  /* 0x0000001604167209 */ /* 0x000fe40007800000 */
[----:B------:R-:W-:Y:S01]  /*196f0*/  FMNMX R23, R5, R23, !PT ;  /* 0x0000001705177209 */ /* 0x000fe20007800000 */
[----:B------:R-:W0:Y:S01]  /*19700*/  SHFL.BFLY PT, R21, R24, 0x2, 0x1f ;  /* 0x0c401f0018157f89 */ /* 0x000e2200000e0000 */
[----:B------:R-:W-:-:S03]  /*19710*/  FMNMX R25, R20, R22, !PT ;  /* 0x0000001614197209 */ /* 0x000fc60007800000 */
[----:B------:R-:W1:Y:S04]  /*19720*/  SHFL.BFLY PT, R22, R23, 0x2, 0x1f ;  /* 0x0c401f0017167f89 */ /* 0x000e6800000e0000 */
[----:B------:R-:W3:Y:S01]  /*19730*/  SHFL.BFLY PT, R26, R25, 0x2, 0x1f ;  /* 0x0c401f00191a7f89 */ /* 0x000ee200000e0000 */
[----:B0-----:R-:W-:Y:S02]  /*19740*/  FMNMX R21, R24, R21, !PT ;  /* 0x0000001518157209 */ /* 0x001fe40007800000 */
[----:B-1----:R-:W-:-:S03]  /*19750*/  FMNMX R24, R23, R22, !PT ;  /* 0x0000001617187209 */ /* 0x002fc60007800000 */
[----:B------:R-:W0:Y:S04]  /*19760*/  SHFL.BFLY PT, R23, R21, 0x1, 0x1f ;  /* 0x0c201f0015177f89 */ /* 0x000e2800000e0000 */
[----:B------:R-:W1:Y:S01]  /*19770*/  S2R R2, SR_TID.X ;  /* 0x0000000000027919 */ /* 0x000e620000002100 */
[----:B---3--:R-:W-:-:S05]  /*19780*/  FMNMX R26, R25, R26, !PT ;  /* 0x0000001a191a7209 */ /* 0x008fca0007800000 */
[----:B------:R-:W3:Y:S01]  /*19790*/  SHFL.BFLY PT, R25, R26, 0x1, 0x1f ;  /* 0x0c201f001a197f89 */ /* 0x000ee200000e0000 */
[----:B0-----:R-:W-:-:S03]  /*197a0*/  FMNMX R23, R21, R23, !PT ;  /* 0x0000001715177209 */ /* 0x001fc60007800000 */
[----:B------:R-:W0:Y:S01]  /*197b0*/  S2R R21, SR_TID.X ;  /* 0x0000000000157919 */ /* 0x000e220000002100 */
[----:B-1----:R-:W-:-:S04]  /*197c0*/  LOP3.LUT R2, R2, 0x1c, RZ, 0xc0, !PT ;  /* 0x0000001c02027812 */ /* 0x002fc800078ec0ff */
[----:B------:R-:W-:Y:S02]  /*197d0*/  SHF.L.U32 R2, R2, 0x2, RZ ;  /* 0x0000000202027819 */ /* 0x000fe400000006ff */
[----:B---3--:R-:W-:Y:S02]  /*197e0*/  FMNMX R25, R26, R25, !PT ;  /* 0x000000191a197209 */ /* 0x008fe40007800000 */
[----:B------:R-:W3:Y:S01]  /*197f0*/  LDL.LU R26, [R1+0x48] ;  /* 0x00004800011a7983 */ /* 0x000ee20000300800 */
[----:B0-----:R-:W-:-:S04]  /*19800*/  LOP3.LUT R21, R21, 0x7f, RZ, 0xc0, !PT ;  /* 0x0000007f15157812 */ /* 0x001fc800078ec0ff */
[----:B------:R-:W-:-:S04]  /*19810*/  SHF.R.U32.HI R21, RZ, 0x3, R21 ;  /* 0x00000003ff157819 */ /* 0x000fc80000011615 */
[----:B------:R-:W-:-:S05]  /*19820*/  LOP3.LUT R21, R21, 0xc, RZ, 0xc0, !PT ;  /* 0x0000000c15157812 */ /* 0x000fca00078ec0ff */
[----:B------:R-:W-:Y:S02]  /*19830*/  IMAD.IADD R21, R2, 0x1, R21 ;  /* 0x0000000102157824 */ /* 0x000fe400078e0215 */
[----:B------:R-:W4:Y:S04]  /*19840*/  LDL.LU R2, [R1+0x2004] ;  /* 0x0020040001027983 */ /* 0x000f280000300800 */
[----:B------:R-:W0:Y:S04]  /*19850*/  SHFL.BFLY PT, R22, R24, 0x1, 0x1f ;  /* 0x0c201f0018167f89 */ /* 0x000e2800000e0000 */
[----:B------:R-:W-:Y:S01]  /*19860*/  @!P0 STS [R21], R27 ;  /* 0x0000001b15008388 */ /* 0x000fe20000000800 */
[----:B0-----:R-:W-:-:S03]  /*19870*/  FMNMX R22, R24, R22, !PT ;  /* 0x0000001618167209 */ /* 0x001fc60007800000 */
[----:B-----5:R0:W-:Y:S04]  /*19880*/  @!P0 STS [R0], R25 ;  /* 0x0000001900008388 */ /* 0x0201e80000000800 */
[----:B0-----:R-:W5:Y:S04]  /*19890*/  LDL.LU R25, [R1+0x40] ;  /* 0x0000400001197983 */ /* 0x001f680000300800 */
[----:B------:R-:W3:Y:S04]  /*198a0*/  LDL.LU R24, [R1+0x10] ;  /* 0x0000100001187983 */ /* 0x000ee80000300800 */
[----:B--2---:R0:W-:Y:S04]  /*198b0*/  @!P0 STS [R28], R23 ;  /* 0x000000171c008388 */ /* 0x0041e80000000800 */
[----:B0-----:R-:W2:Y:S04]  /*198c0*/  LDL R23, [R1+0x580] ;  /* 0x0005800001177983 */ /* 0x001ea80000100800 */
[----:B------:R-:W2:Y:S04]  /*198d0*/  LDL.LU R28, [R1] ;  /* 0x00000000011c7983 */ /* 0x000ea80000300800 */
[----:B------:R-:W0:Y:S02]  /*198e0*/  S2R R27, SR_TID.X ;  /* 0x00000000001b7919 */ /* 0x000e240000002100 */
[----:B0-----:R-:W-:-:S02]  /*198f0*/  LOP3.LUT R0, R27, 0x7f, RZ, 0xc0, !PT ;  /* 0x0000007f1b007812 */ /* 0x001fc400078ec0ff */
[----:B----4-:R-:W-:Y:S04]  /*19900*/  @!P0 STS [R2], R22 ;  /* 0x0000001602008388 */ /* 0x010fe80000000800 */
[----:B------:R-:W-:Y:S06]  /*19910*/  BAR.SYNC.DEFER_BLOCKING 0x0 ;  /* 0x0000000000007b1d */ /* 0x000fec0000010000 */
[----:B------:R-:W0:Y:S04]  /*19920*/  LDS R21, [R0.X4] ;  /* 0x0000000000157984 */ /* 0x000e280000004800 */
[----:B0-----:R-:W0:Y:S02]  /*19930*/  SHFL.BFLY PT, R22, R21, 0x2, 0x1f ;  /* 0x0c401f0015167f89 */ /* 0x001e2400000e0000 */
[----:B0-----:R-:W-:-:S05]  /*19940*/  FMNMX R22, R21, R22, !PT ;  /* 0x0000001615167209 */ /* 0x001fca0007800000 */
[----:B------:R-:W0:Y:S02]  /*19950*/  SHFL.BFLY PT, R21, R22, 0x1, 0x1f ;  /* 0x0c201f0016157f89 */ /* 0x000e2400000e0000 */
[----:B0-----:R-:W-:Y:S02]  /*19960*/  FMNMX R21, R22, R21, !PT ;  /* 0x0000001516157209 */ /* 0x001fe40007800000 */
[----:B------:R-:W0:Y:S04]  /*19970*/  S2R R22, SR_TID.X ;  /* 0x0000000000167919 */ /* 0x000e280000002100 */
[----:B------:R-:W-:Y:S04]  /*19980*/  @!P0 STS [R0.X4], R21 ;  /* 0x0000001500008388 */ /* 0x000fe80000004800 */
[----:B------:R0:W-:Y:S02]  /*19990*/  STL [R1+0x1ff0], R2 ;  /* 0x001ff00201007387 */ /* 0x0001e40000100800 */
[----:B0-----:R-:W-:-:S02]  /*199a0*/  SHF.R.U32.HI R2, RZ, 0x2, R22 ;  /* 0x00000002ff027819 */ /* 0x001fc40000011616 */
[----:B------:R-:W-:Y:S01]  /*199b0*/  LOP3.LUT R22, R22, 0x1c, RZ, 0xc0, !PT ;  /* 0x0000001c16167812 */ /* 0x000fe200078ec0ff */
[----:B------:R-:W-:Y:S06]  /*199c0*/  BAR.SYNC.DEFER_BLOCKING 0x0 ;  /* 0x0000000000007b1d */ /* 0x000fec0000010000 */
[----:B------:R-:W2:Y:S04]  /*199d0*/  LDS R21, [R22.X4] ;  /* 0x0000000016157984 */ /* 0x000ea80000004800 */
[----:B------:R2:W-:Y:S01]  /*199e0*/  STL [R1+0x1ff4], R0 ;  /* 0x001ff40001007387 */ /* 0x0005e20000100800 */
[----:B------:R-:W-:-:S04]  /*199f0*/  SGXT.U32 R2, R2, 0x3 ;  /* 0x000000030202781a */ /* 0x000fc80000000000 */
[----:B------:R-:W-:-:S05]  /*19a00*/  LOP3.LUT R2, R2, 0x8, RZ, 0xfc, !PT ;  /* 0x0000000802027812 */ /* 0x000fca00078efcff */
[----:B------:R0:W1:Y:S01]  /*19a10*/  LDS R22, [R2.X16] ;  /* 0x0000000002167984 */ /* 0x000062000000c800 */
[----:B--2---:R-:W-:-:S05]  /*19a20*/  FMNMX R0, R21, R23, !PT ;  /* 0x0000001715007209 */ /* 0x004fca0007800000 */
[----:B------:R-:W-:-:S04]  /*19a30*/  FADD R12, R12, -R0 ;  /* 0x800000000c0c7221 */ /* 0x000fc80000000000 */
[----:B------:R-:W-:-:S04]  /*19a40*/  FMUL R12, R12, 1.4426950216293334961 ;  /* 0x3fb8aa3b0c0c7820 */ /* 0x000fc80000400000 */
[----:B0-----:R-:W0:Y:S01]  /*19a50*/  MUFU.EX2 R2, R12 ;  /* 0x0000000c00027308 */ /* 0x001e220000000800 */
[----:B------:R-:W-:Y:S04]  /*19a60*/  STL [R1+0x2c4], R0 ;  /* 0x0002c40001007387 */ /* 0x000fe80000100800 */
[----:B0-----:R0:W-:Y:S04]  /*19a70*/  STL [R1+0x318], R2 ;  /* 0x0003180201007387 */ /* 0x0011e80000100800 */
[----:B0-----:R-:W1:Y:S01]  /*19a80*/  LDL R2, [R1+0x584] ;  /* 0x0005840001027983 */ /* 0x001e620000100800 */
[----:B------:R-:W-:-:S04]  /*19a90*/  FADD R14, R14, -R0 ;  /* 0x800000000e0e7221 */ /* 0x000fc80000000000 */
[----:B------:R-:W-:-:S06]  /*19aa0*/  FMUL R14, R14, 1.4426950216293334961 ;  /* 0x3fb8aa3b0e0e7820 */ /* 0x000fcc0000400000 */
[----:B------:R-:W0:Y:S01]  /*19ab0*/  MUFU.EX2 R14, R14 ;  /* 0x0000000e000e7308 */ /* 0x000e220000000800 */
[----:B---3--:R-:W-:Y:S02]  /*19ac0*/  FADD R12, R26, -R0 ;  /* 0x800000001a0c7221 */ /* 0x008fe40000000000 */
[----:B------:R-:W2:Y:S02]  /*19ad0*/  LDL.LU R26, [R1+0x54] ;  /* 0x00005400011a7983 */ /* 0x000ea40000300800 */
[----:B------:R-:W-:-:S04]  /*19ae0*/  FMUL R12, R12, 1.4426950216293334961 ;  /* 0x3fb8aa3b0c0c7820 */ /* 0x000fc80000400000 */
[----:B------:R3:W4:Y:S01]  /*19af0*/  MUFU.EX2 R21, R12 ;  /* 0x0000000c00157308 */ /* 0x0007220000000800 */
[----:B0-----:R5:W-:Y:S02]  /*19b00*/  STL [R1+0x314], R14 ;  /* 0x0003140e01007387 */ /* 0x001be40000100800 */
[----:B-----5:R-:W-:-:S04]  /*19b10*/  FADD R14, R25, -R0 ;  /* 0x80000000190e7221 */ /* 0x020fc80000000000 */
[----:B------:R-:W-:-:S06]  /*19b20*/  FMUL R14, R14, 1.4426950216293334961 ;  /* 0x3fb8aa3b0e0e7820 */ /* 0x000fcc0000400000 */
[----:B------:R-:W0:Y:S01]  /*19b30*/  MUFU.EX2 R14, R14 ;  /* 0x0000000e000e7308 */ /* 0x000e220000000800 */
[--C-:B---3--:R-:W-:Y:S01]  /*19b40*/  FADD R12, R24, -R0.reuse ;  /* 0x80000000180c7221 */ /* 0x108fe20000000000 */
[----:B----4-:R-:W-:Y:S04]  /*19b50*/  STL [R1+0x310], R21 ;  /* 0x0003101501007387 */ /* 0x010fe80000100800 */
[----:B------:R-:W3:Y:S04]  /*19b60*/  LDL.LU R24, [R1+0x44] ;  /* 0x0000440001187983 */ /* 0x000ee80000300800 */
[----:B0-----:R0:W-:Y:S02]  /*19b70*/  STL [R1+0x308], R14 ;  /* 0x0003080e01007387 */ /* 0x0011e40000100800 */
[----:B0-----:R-:W-:-:S02]  /*19b80*/  FADD R14, R28, -R0 ;  /* 0x800000001c0e7221 */ /* 0x001fc40000000000 */
[----:B------:R-:W4:Y:S04]  /*19b90*/  LDL.LU R28, [R1+0x14] ;  /* 0x00001400011c7983 */ /* 0x000f280000300800 */
[----:B------:R-:W0:Y:S01]  /*19ba0*/  S2R R25, SR_TID.X ;  /* 0x0000000000197919 */ /* 0x000e220000002100 */
[----:B------:R-:W-:Y:S02]  /*19bb0*/  FMUL R12, R12, 1.4426950216293334961 ;  /* 0x3fb8aa3b0c0c7820 */ /* 0x000fe40000400000 */
[----:B------:R-:W-:-:S04]  /*19bc0*/  FMUL R14, R14, 1.4426950216293334961 ;  /* 0x3fb8aa3b0e0e7820 */ /* 0x000fc80000400000 */
[----:B------:R-:W5:Y:S08]  /*19bd0*/  MUFU.EX2 R12, R12 ;  /* 0x0000000c000c7308 */ /* 0x000f700000000800 */
[----:B------:R-:W5:Y:S01]  /*19be0*/  MUFU.EX2 R14, R14 ;  /* 0x0000000e000e7308 */ /* 0x000f620000000800 */
[----:B------:R-:W-:Y:S01]  /*19bf0*/  FADD R8, R8, -R0 ;  /* 0x8000000008087221 */ /* 0x000fe20000000000 */
[----:B0-----:R-:W-:-:S03]  /*19c00*/  SHF.R.U32.HI R21, RZ, 0x2, R25 ;  /* 0x00000002ff157819 */ /* 0x001fc60000011619 */
[----:B------:R-:W-:Y:S01]  /*19c10*/  FMUL R8, R8, 1.4426950216293334961 ;  /* 0x3fb8aa3b08087820 */ /* 0x000fe20000400000 */
[----:B-----5:R-:W-:Y:S01]  /*19c20*/  STL [R1+0x304], R12 ;  /* 0x0003040c01007387 */ /* 0x020fe20000100800 */
[----:B------:R-:W-:-:S03]  /*19c30*/  SGXT.U32 R21, R21, 0x3 ;  /* 0x000000031515781a */ /* 0x000fc60000000000 */
[----:B------:R0:W-:Y:S01]  /*19c40*/  STL [R1+0x80], R14 ;  /* 0x0000800e01007387 */ /* 0x0001e20000100800 */
[----:B------:R-:W-:-:S05]  /*19c50*/  LOP3.LUT R21, R21, 0x10, RZ, 0xfc, !PT ;  /* 0x0000001015157812 */ /* 0x000fca00078efcff */
[----:B------:R1:W5:Y:S01]  /*19c60*/  LDS R12, [R21.X16] ;  /* 0x00000000150c7984 */ /* 0x000362000000c800 */
[----:B0-----:R-:W-:Y:S02]  /*19c70*/  FADD R14, R19, -R0 ;  /* 0x80000000130e7221 */ /* 0x001fe40000000000 */
[----:B------:R0:W1:Y:S02]  /*19c80*/  MUFU.EX2 R0, R8 ;  /* 0x0000000800007308 */ /* 0x0000640000000800 */
[----:B0-----:R-:W-:Y:S01]  /*19c90*/  FMUL R8, R14, 1.4426950216293334961 ;  /* 0x3fb8aa3b0e087820 */ /* 0x001fe20000400000 */
[----:B-1----:R-:W-:-:S05]  /*19ca0*/  FMNMX R21, R22, R2, !PT ;  /* 0x0000000216157209 */ /* 0x002fca0007800000 */
[----:B------:R0:W1:Y:S01]  /*19cb0*/  MUFU.EX2 R2, R8 ;  /* 0x0000000800027308 */ /* 0x0000620000000800 */
[--C-:B------:R-:W-:Y:S01]  /*19cc0*/  FADD R15, R15, -R21.reuse ;  /* 0x800000150f0f7221 */ /* 0x100fe20000000000 */
[----:B------:R-:W-:Y:S03]  /*19cd0*/  STL [R1+0x2c0], R21 ;  /* 0x0002c01501007387 */ /* 0x000fe60000100800 */
[----:B0-----:R-:W-:Y:S01]  /*19ce0*/  FMUL R8, R15, 1.4426950216293334961 ;  /* 0x3fb8aa3b0f087820 */ /* 0x001fe20000400000 */
[----:B------:R-:W-:Y:S04]  /*19cf0*/  STL [R1+0x2f8], R0 ;  /* 0x0002f80001007387 */ /* 0x000fe80000100800 */
[----:B------:R0:W-:Y:S02]  /*19d00*/  STL [R1+0x1ff8], R0 ;  /* 0x001ff80001007387 */ /* 0x0001e40000100800 */
[----:B0-----:R0:W2:Y:S02]  /*19d10*/  MUFU.EX2 R0, R8 ;  /* 0x0000000800007308 */ /* 0x0010a40000000800 */
[----:B-1----:R-:W-:Y:S01]  /*19d20*/  STL [R1+0x2f0], R2 ;  /* 0x0002f00201007387 */ /* 0x002fe20000100800 */
[----:B------:R-:W-:-:S03]  /*19d30*/  FADD R14, R17, -R21 ;  /* 0x80000015110e7221 */ /* 0x000fc60000000000 */
[----:B------:R1:W-:Y:S01]  /*19d40*/  STL [R1+0x1ffc], R2 ;  /* 0x001ffc0201007387 */ /* 0x0003e20000100800 */
[----:B0-----:R-:W-:-:S03]  /*19d50*/  FMUL R8, R14, 1.4426950216293334961 ;  /* 0x3fb8aa3b0e087820 */ /* 0x001fc60000400000 */
[----:B--2---:R0:W-:Y:S01]  /*19d60*/  STL [R1+0x2ec], R0 ;  /* 0x0002ec0001007387 */ /* 0x0041e20000100800 */
[----:B-1----:R1:W2:Y:S03]  /*19d70*/  MUFU.EX2 R2, R8 ;  /* 0x0000000800027308 */ /* 0x0022a60000000800 */
[----:B0-----:R-:W5:Y:S01]  /*19d80*/  LDL R0, [R1+0x588] ;  /* 0x0005880001007983 */ /* 0x001f620000100800 */
[----:B------:R-:W-:-:S03]  /*19d90*/  FADD R14, R26, -R21 ;  /* 0x800000151a0e7221 */ /* 0x000fc60000000000 */
[----:B------:R-:W5:Y:S01]  /*19da0*/  LDL.LU R26, [R1+0x50] ;  /* 0x00005000011a7983 */ /* 0x000f620000300800 */
[----:B-1----:R-:W-:-:S03]  /*19db0*/  FMUL R8, R14, 1.4426950216293334961 ;  /* 0x3fb8aa3b0e087820 */ /* 0x002fc60000400000 */
[----:B--2---:R0:W-:Y:S02]  /*19dc0*/  STL [R1+0x2e4], R2 ;  /* 0x0002e40201007387 */ /* 0x0041e40000100800 */
[----:B0-----:R0:W1:Y:S01]  /*19dd0*/  MUFU.EX2 R2, R8 ;  /* 0x0000000800027308 */ /* 0x0010620000000800 */
[--C-:B---3--:R-:W-:Y:S02]  /*19de0*/  FADD R14, R24, -R21.reuse ;  /* 0x80000015180e7221 */ /* 0x108fe40000000000 */
[----:B------:R-:W2:Y:S02]  /*19df0*/  LDL.LU R24, [R1+0x1c] ;  /* 0x00001c0001187983 */ /* 0x000ea40000300800 */
[----:B0-----:R-:W-:Y:S02]  /*19e00*/  FMUL R8, R14, 1.4426950216293334961 ;  /* 0x3fb8aa3b0e087820 */ /* 0x001fe40000400000 */
[----:B----4-:R-:W-:Y:S01]  /*19e10*/  FADD R14, R28, -R21 ;  /* 0x800000151c0e7221 */ /* 0x010fe20000000000 */
[----:B-1----:R0:W-:Y:S04]  /*19e20*/  STL [R1+0x2dc], R2 ;  /* 0x0002dc0201007387 */ /* 0x0021e80000100800 */
[----:B------:R-:W3:Y:S01]  /*19e30*/  LDL.LU R28, [R1+0x8] ;  /* 0x00000800011c7983 */ /* 0x000ee20000300800 */
[----:B------:R1:W-:Y:S02]  /*19e40*/  MUFU.EX2 R19, R8 ;  /* 0x0000000800137308 */ /* 0x0003e40000000800 */
[----:B-1----:R-:W-:-:S06]  /*19e50*/  FMUL R8, R14, 1.4426950216293334961 ;  /* 0x3fb8aa3b0e087820 */ /* 0x002fcc0000400000 */
[----:B------:R-:W1:Y:S01]  /*19e60*/  MUFU.EX2 R8, R8 ;  /* 0x0000000800087308 */ /* 0x000e620000000800 */
[--C-:B------:R-:W-:Y:S02]  /*19e70*/  FADD R14, R29, -R21.reuse ;  /* 0x800000151d0e7221 */ /* 0x100fe40000000000 */
[----:B------:R-:W-:Y:S01]  /*19e80*/  FADD R4, R4, -R21 ;  /* 0x8000001504047221 */ /* 0x000fe20000000000 */
[----:B0-----:R-:W-:-:S03]  /*19e90*/  SHF.R.U32.HI R2, RZ, 0x2, R27 ;  /* 0x00000002ff027819 */ /* 0x001fc6000001161b */
[----:B------:R-:W-:Y:S01]  /*19ea0*/  FMUL R4, R4, 1.4426950216293334961 ;  /* 0x3fb8aa3b04047820 */ /* 0x000fe20000400000 */
[----:B-1----:R0:W-:Y:S02]  /*19eb0*/  STL [R1+0x2d4], R8 ;  /* 0x0002d40801007387 */ /* 0x0021e40000100800 */
[----:B0-----:R-:W-:-:S04]  /*19ec0*/  FMUL R8, R14, 1.4426950216293334961 ;  /* 0x3fb8aa3b0e087820 */ /* 0x001fc80000400000 */
[----:B------:R0:W1:Y:S01]  /*19ed0*/  MUFU.EX2 R15, R8 ;  /* 0x00000008000f7308 */ /* 0x0000620000000800 */
[----:B------:R-:W-:-:S07]  /*19ee0*/  SGXT.U32 R2, R2, 0x3 ;  /* 0x000000030202781a */ /* 0x000fce0000000000 */
[----:B------:R4:W2:Y:S01]  /*19ef0*/  MUFU.EX2 R14, R4 ;  /* 0x00000004000e7308 */ /* 0x0008a20000000800 */
[----:B------:R-:W-:-:S05]  /*19f00*/  LOP3.LUT R2, R2, 0x18, RZ, 0xfc, !PT ;  /* 0x0000001802027812 */ /* 0x000fca00078efcff */
[----:B0-----:R-:W0:Y:S04]  /*19f10*/  LDS R8, [R2.X16] ;  /* 0x0000000002087984 */ /* 0x001e28000000c800 */
[----:B-1----:R-:W-:Y:S04]  /*19f20*/  STL [R1+0x2d0], R15 ;  /* 0x0002d00f01007387 */ /* 0x002fe80000100800 */
[----:B------:R1:W-:Y:S01]  /*19f30*/  STL [R1+0x2000], R15 ;  /* 0x0020000f01007387 */ /* 0x0003e20000100800 */
[----:B-----5:R-:W-:Y:S01]  /*19f40*/  FMNMX R0, R12, R0, !PT ;  /* 0x000000000c007209 */ /* 0x020fe20007800000 */
[----:B------:R-:W-:-:S04]  /*19f50*/  FADD R12, R20, -R21 ;  /* 0x80000015140c7221 */ /* 0x000fc80000000000 */
[----:B----4-:R-:W-:Y:S02]  /*19f60*/  FMUL R4, R12, 1.4426950216293334961 ;  /* 0x3fb8aa3b0c047820 */ /* 0x010fe40000400000 */
[----:B------:R-:W-:Y:S02]  /*19f70*/  FADD R12, R16, -R0 ;  /* 0x80000000100c7221 */ /* 0x000fe40000000000 */
[----:B------:R4:W-:Y:S01]  /*19f80*/  MUFU.EX2 R21, R4 ;  /* 0x0000000400157308 */ /* 0x0009e20000000800 */
[----:B------:R-:W-:Y:S04]  /*19f90*/  STL [R1+0x2bc], R0 ;  /* 0x0002bc0001007387 */ /* 0x000fe80000100800 */
[----:B-1----:R-:W0:Y:S01]  /*19fa0*/  LDL R15, [R1+0x58c] ;  /* 0x00058c00010f7983 */ /* 0x002e220000100800 */
[----:B----4-:R-:W-:-:S04]  /*19fb0*/  FMUL R4, R12, 1.4426950216293334961 ;  /* 0x3fb8aa3b0c047820 */ /* 0x010fc80000400000 */
[----:B------:R1:W4:Y:S01]  /*19fc0*/  MUFU.EX2 R2, R4 ;  /* 0x0000000400027308 */ /* 0x0003220000000800 */
[--C-:B------:R-:W-:Y:S01]  /*19fd0*/  FADD R12, R18, -R0.reuse ;  /* 0x80000000120c7221 */ /* 0x100fe20000000000 */
[----:B--2---:R-:W-:Y:S03]  /*19fe0*/  STL [R1+0x2c8], R14 ;  /* 0x0002c80e01007387 */ /* 0x004fe60000100800 */
[----:B-1----:R-:W-:Y:S02]  /*19ff0*/  FMUL R4, R12, 1.4426950216293334961 ;  /* 0x3fb8aa3b0c047820 */ /* 0x002fe40000400000 */
[----:B------:R-:W-:Y:S02]  /*1a000*/  FADD R12, R26, -R0 ;  /* 0x800000001a0c7221 */ /* 0x000fe40000000000 */
[----:B------:R1:W-:Y:S01]  /*1a010*/  MUFU.EX2 R22, R4 ;  /* 0x0000000400167308 */ /* 0x0003e20000000800 */
[----:B----4-:R2:W-:Y:S04]  /*1a020*/  STL [R1+0x288], R2 ;  /* 0x0002880201007387 */ /* 0x0105e80000100800 */
[----:B------:R-:W4:Y:S01]  /*1a030*/  LDL.LU R26, [R1+0x4c] ;  /* 0x00004c00011a7983 */ /* 0x000f220000300800 */
[----:B-1----:R-:W-:-:S02]  /*1a040*/  FMUL R4, R12, 1.4426950216293334961 ;  /* 0x3fb8aa3b0c047820 */ /* 0x002fc40000400000 */
[--C-:B------:R-:W-:Y:S01]  /*1a050*/  FADD R12, R24, -R0.reuse ;  /* 0x80000000180c7221 */ /* 0x100fe20000000000 */
[----:B------:R-:W5:Y:S01]  /*1a060*/  LDL.LU R27, [R1+0x18] ;  /* 0x00001800011b7983 */ /* 0x000f620000300800 */
[----:B--2---:R1:W2:Y:S02]  /*1a070*/  MUFU.EX2 R2, R4 ;  /* 0x0000000400027308 */ /* 0x0042a40000000800 */
[----:B-1----:R-:W-:Y:S02]  /*1a080*/  FMUL R4, R12, 1.4426950216293334961 ;  /* 0x3fb8aa3b0c047820 */ /* 0x002fe40000400000 */
[--C-:B---3--:R-:W-:Y:S02]  /*1a090*/  FADD R12, R28, -R0.reuse ;  /* 0x800000001c0c7221 */ /* 0x108fe40000000000 */
[----:B------:R-:W3:Y:S02]  /*1a0a0*/  LDL.LU R28, [R1+0x4] ;  /* 0x00000400011c7983 */ /* 0x000ee40000300800 */
[----:B------:R1:W-:Y:S01]  /*1a0b0*/  MUFU.EX2 R23, R4 ;  /* 0x0000000400177308 */ /* 0x0003e20000000800 */
[----:B------:R-:W-:-:S02]  /*1a0c0*/  FADD R3, R3, -R0 ;  /* 0x8000000003037221 */ /* 0x000fc40000000000 */
[----:B-1----:R-:W-:-:S05]  /*1a0d0*/  FMUL R4, R12, 1.4426950216293334961 ;  /* 0x3fb8aa3b0c047820 */ /* 0x002fca0000400000 */
[----:B------:R1:W2:Y:S01]  /*1a0e0*/  MUFU.EX2 R16, R4 ;  /* 0x0000000400107308 */ /* 0x0002a20000000800 */
[--C-:B------:R-:W-:Y:S02]  /*1a0f0*/  FADD R7, R7, -R0.reuse ;  /* 0x8000000007077221 */ /* 0x100fe40000000000 */
[----:B-1----:R-:W-:Y:S02]  /*1a100*/  FMUL R4, R3, 1.4426950216293334961 ;  /* 0x3fb8aa3b03047820 */ /* 0x002fe40000400000 */
[----:B------:R-:W-:-:S04]  /*1a110*/  FADD R3, R6, -R0 ;  /* 0x8000000006037221 */ /* 0x000fc80000000000 */
[----:B------:R-:W-:Y:S01]  /*1a120*/  FMUL R3, R3, 1.4426950216293334961 ;  /* 0x3fb8aa3b03037820 */ /* 0x000fe20000400000 */
[----:B------:R-:W-:Y:S08]  /*1a130*/  MUFU.EX2 R24, R4 ;  /* 0x0000000400187308 */ /* 0x000ff00000000800 */
[----:B------:R1:W0:Y:S02]  /*1a140*/  MUFU.EX2 R12, R3 ;  /* 0x00000003000c7308 */ /* 0x0002240000000800 */
[----:B-1----:R-:W-:-:S06]  /*1a150*/  FMUL R3, R7, 1.4426950216293334961 ;  /* 0x3fb8aa3b07037820 */ /* 0x002fcc0000400000 */
[----:B------:R1:W-:Y:S01]  /*1a160*/  MUFU.EX2 R25, R3 ;  /* 0x0000000300197308 */ /* 0x0003e20000000800 */
[----:B--2---:R-:W-:Y:S04]  /*1a170*/  STL [R1+0x280], R2 ;  /* 0x0002800201007387 */ /* 0x004fe80000100800 */
[----:B------:R-:W-:Y:S04]  /*1a180*/  STL [R1+0x25c], R16 ;  /* 0x00025c1001007387 */ /* 0x000fe80000100800 */
[----:B------:R-:W2:Y:S01]  /*1a190*/  LDL.LU R18, [R1+0x2ec] ;  /* 0x0002ec0001127983 */ /* 0x000ea20000300800 */
[----:B0-----:R-:W-:-:S05]  /*1a1a0*/  FMNMX R8, R8, R15, !PT ;  /* 0x0000000f08087209 */ /* 0x001fca0007800000 */
[----:B------:R-:W-:-:S04]  /*1a1b0*/  FADD R4, R11, -R8 ;  /* 0x800000080b047221 */ /* 0x000fc80000000000 */
[----:B-1----:R-:W-:Y:S02]  /*1a1c0*/  FMUL R3, R4, 1.4426950216293334961 ;  /* 0x3fb8aa3b04037820 */ /* 0x002fe40000400000 */
[--C-:B------:R-:W-:Y:S02]  /*1a1d0*/  FADD R4, R9, -R8.reuse ;  /* 0x8000000809047221 */ /* 0x100fe40000000000 */
[----:B------:R0:W1:Y:S02]  /*1a1e0*/  MUFU.EX2 R15, R3 ;  /* 0x00000003000f7308 */ /* 0x0000640000000800 */
[----:B0-----:R-:W-:Y:S02]  /*1a1f0*/  FMUL R3, R4, 1.4426950216293334961 ;  /* 0x3fb8aa3b04037820 */ /* 0x001fe40000400000 */
[----:B----4-:R-:W-:-:S04]  /*1a200*/  FADD R4, R26, -R8 ;  /* 0x800000081a047221 */ /* 0x010fc80000000000 */
[----:B------:R0:W-:Y:S02]  /*1a210*/  MUFU.EX2 R26, R3 ;  /* 0x00000003001a7308 */ /* 0x0001e40000000800 */
[----:B0-----:R-:W-:Y:S02]  /*1a220*/  FMUL R3, R4, 1.4426950216293334961 ;  /* 0x3fb8aa3b04037820 */ /* 0x001fe40000400000 */
[----:B-----5:R-:W-:-:S04]  /*1a230*/  FADD R4, R27, -R8 ;  /* 0x800000081b047221 */ /* 0x020fc80000000000 */
[----:B------:R0:W4:Y:S02]  /*1a240*/  MUFU.EX2 R0, R3 ;  /* 0x0000000300007308 */ /* 0x0001240000000800 */
[----:B0-----:R-:W-:Y:S02]  /*1a250*/  FMUL R3, R4, 1.4426950216293334961 ;  /* 0x3fb8aa3b04037820 */ /* 0x001fe40000400000 */
[----:B---3--:R-:W-:-:S04]  /*1a260*/  FADD R4, R28, -R8 ;  /* 0x800000081c047221 */ /* 0x008fc80000000000 */
[----:B------:R0:W-:Y:S02]  /*1a270*/  MUFU.EX2 R27, R3 ;  /* 0x00000003001b7308 */ /* 0x0001e40000000800 */
[----:B0-----:R-:W-:Y:S02]  /*1a280*/  FMUL R3, R4, 1.4426950216293334961 ;  /* 0x3fb8aa3b04037820 */ /* 0x001fe40000400000 */
[----:B------:R-:W-:-:S04]  /*1a290*/  FADD R4, R10, -R8 ;  /* 0x800000080a047221 */ /* 0x000fc80000000000 */
[----:B------:R0:W3:Y:S01]  /*1a2a0*/  MUFU.EX2 R9, R3 ;  /* 0x0000000300097308 */ /* 0x0000e20000000800 */
[--C-:B------:R-:W-:Y:S01]  /*1a2b0*/  FADD R5, R5, -R8.reuse ;  /* 0x8000000805057221 */ /* 0x100fe20000000000 */
[----:B------:R5:W-:Y:S01]  /*1a2c0*/  STL [R1+0x2b8], R8 ;  /* 0x0002b80801007387 */ /* 0x000be20000100800 */
[----:B0-----:R-:W-:Y:S02]  /*1a2d0*/  FMUL R3, R4, 1.4426950216293334961 ;  /* 0x3fb8aa3b04037820 */ /* 0x001fe40000400000 */
[----:B------:R-:W-:-:S03]  /*1a2e0*/  FADD R4, R13, -R8 ;  /* 0x800000080d047221 */ /* 0x000fc60000000000 */
[----:B------:R0:W-:Y:S01]  /*1a2f0*/  MUFU.EX2 R28, R3 ;  /* 0x00000003001c7308 */ /* 0x0001e20000000800 */
[----:B------:R-:W-:Y:S04]  /*1a300*/  STL [R1+0x254], R12 ;  /* 0x0002540c01007387 */ /* 0x000fe80000100800 */
[----:B------:R-:W2:Y:S01]  /*1a310*/  LDL R7, [R1+0x2e4] ;  /* 0x0002e40001077983 */ /* 0x000ea20000100800 */
[----:B0-----:R-:W-:-:S03]  /*1a320*/  FMUL R3, R4, 1.4426950216293334961 ;  /* 0x3fb8aa3b04037820 */ /* 0x001fc60000400000 */
[----:B------:R-:W2:Y:S01]  /*1a330*/  LDL R6, [R1+0x288] ;  /* 0x0002880001067983 */ /* 0x000ea20000100800 */
[----:B-----5:R0:W5:Y:S03]  /*1a340*/  MUFU.EX2 R8, R3 ;  /* 0x0000000300087308 */ /* 0x0201660000000800 */
[----:B------:R-:W2:Y:S04]  /*1a350*/  LDL.LU R20, [R1+0x2d4] ;  /* 0x0002d40001147983 */ /* 0x000ea80000300800 */
[----:B-1----:R1:W-:Y:S01]  /*1a360*/  STL [R1+0x230], R15 ;  /* 0x0002300f01007387 */ /* 0x0023e20000100800 */
[----:B0-----:R-:W-:-:S03]  /*1a370*/  FMUL R3, R5, 1.4426950216293334961 ;  /* 0x3fb8aa3b05037820 */ /* 0x001fc60000400000 */
[----:B------:R-:W2:Y:S04]  /*1a380*/  LDL R11, [R1+0x304] ;  /* 0x00030400010b7983 */ /* 0x000ea80000100800 */
[----:B------:R-:W2:Y:S01]  /*1a390*/  LDL R17, [R1+0x80] ;  /* 0x0000800001117983 */ /* 0x000ea20000100800 */
[----:B------:R0:W0:Y:S03]  /*1a3a0*/  MUFU.EX2 R29, R3 ;  /* 0x00000003001d7308 */ /* 0x0000260000000800 */
[----:B----4-:R4:W-:Y:S04]  /*1a3b0*/  STL [R1+0x228], R0 ;  /* 0x0002280001007387 */ /* 0x0109e80000100800 */
[----:B------:R-:W4:Y:S04]  /*1a3c0*/  LDL R10, [R1+0x308] ;  /* 0x00030800010a7983 */ /* 0x000f280000100800 */
[----:B------:R-:W4:Y:S04]  /*1a3d0*/  LDL R13, [R1+0x2dc] ;  /* 0x0002dc00010d7983 */ /* 0x000f280000100800 */
[----:B---3--:R3:W-:Y:S04]  /*1a3e0*/  STL [R1+0x214], R9 ;  /* 0x0002140901007387 */ /* 0x0087e80000100800 */
[----:B------:R-:W3:Y:S04]  /*1a3f0*/  LDL R4, [R1+0x318] ;  /* 0x0003180001047983 */ /* 0x000ee80000100800 */
[----:B0-----:R-:W3:Y:S04]  /*1a400*/  LDL R3, [R1+0x314] ;  /* 0x0003140001037983 */ /* 0x001ee80000100800 */
[----:B------:R-:W4:Y:S04]  /*1a410*/  LDL R5, [R1+0x310] ;  /* 0x0003100001057983 */ /* 0x000f280000100800 */
[----:B-----5:R-:W-:Y:S04]  /*1a420*/  STL [R1+0x210], R8 ;  /* 0x0002100801007387 */ /* 0x020fe80000100800 */
[----:B------:R-:W-:Y:S01]  /*1a430*/  BAR.SYNC.DEFER_BLOCKING 0x0 ;  /* 0x0000000000007b1d */ /* 0x000fe20000010000 */
[----:B--2---:R-:W-:-:S04]  /*1a440*/  FADD R6, R6, R22 ;  /* 0x0000001606067221 */ /* 0x004fc80000000000 */
[----:B------:R-:W-:Y:S02]  /*1a450*/  FADD R6, R2, R6 ;  /* 0x0000000602067221 */ /* 0x000fe40000000000 */
[----:B---3--:R-:W-:Y:S02]  /*1a460*/  FADD R4, R4, R3 ;  /* 0x0000000304047221 */ /* 0x008fe40000000000 */
[----:B------:R-:W-:Y:S02]  /*1a470*/  FADD R3, R15, R26 ;  /* 0x0000001a0f037221 */ /* 0x000fe40000000000 */
[----:B-1----:R-:W2:Y:S02]  /*1a480*/  LDL.LU R15, [R1+0x2000] ;  /* 0x00200000010f7983 */ /* 0x002ea40000300800 */
[----:B------:R-:W-:Y:S02]  /*1a490*/  FADD R3, R0, R3 ;  /* 0x0000000300037221 */ /* 0x000fe40000000000 */
[----:B------:R-:W3:Y:S04]  /*1a4a0*/  LDL.LU R2, [R1+0x1ffc] ;  /* 0x001ffc0001027983 */ /* 0x000ee80000300800 */
[----:B----4-:R-:W4:Y:S01]  /*1a4b0*/  LDL.LU R0, [R1+0x1ff8] ;  /* 0x001ff80001007983 */ /* 0x010f220000300800 */
[----:B------:R-:W-:-:S02]  /*1a4c0*/  FADD R4, R5, R4 ;  /* 0x0000000405047221 */ /* 0x000fc40000000000 */
[----:B------:R-:W-:Y:S02]  /*1a4d0*/  FADD R7, R18, R7 ;  /* 0x0000000712077221 */ /* 0x000fe40000000000 */
[----:B------:R-:W-:Y:S02]  /*1a4e0*/  FADD R4, R10, R4 ;  /* 0x000000040a047221 */ /* 0x000fe40000000000 */
[----:B------:R-:W-:Y:S02]  /*1a4f0*/  FADD R7, R13, R7 ;  /* 0x000000070d077221 */ /* 0x000fe40000000000 */
[----:B------:R-:W-:Y:S02]  /*1a500*/  FADD R4, R11, R4 ;  /* 0x000000040b047221 */ /* 0x000fe40000000000 */
[----:B------:R-:W-:Y:S02]  /*1a510*/  FADD R7, R19, R7 ;  /* 0x0000000713077221 */ /* 0x000fe40000000000 */
[----:B------:R-:W-:-:S02]  /*1a520*/  FADD R4, R17, R4 ;  /* 0x0000000411047221 */ /* 0x000fc40000000000 */
[----:B------:R-:W-:Y:S01]  /*1a530*/  FADD R7, R20, R7 ;  /* 0x0000000714077221 */ /* 0x000fe20000000000 */
[----:B------:R-:W5:Y:S01]  /*1a540*/  LDL R17, [R1+0x5d4] ;  /* 0x0005d40001117983 */ /* 0x000f620000100800 */
[----:B------:R-:W-:-:S04]  /*1a550*/  FADD R3, R27, R3 ;  /* 0x000000031b037221 */ /* 0x000fc80000000000 */
[----:B------:R-:W-:Y:S02]  /*1a560*/  FADD R3, R9, R3 ;  /* 0x0000000309037221 */ /* 0x000fe40000000000 */
[----:B------:R-:W-:-:S04]  /*1a570*/  FADD R6, R23, R6 ;  /* 0x0000000617067221 */ /* 0x000fc80000000000 */
[----:B------:R-:W-:Y:S02]  /*1a580*/  FADD R6, R16, R6 ;  /* 0x0000000610067221 */ /* 0x000fe40000000000 */
[----:B------:R-:W-:Y:S02]  /*1a590*/  FADD R3, R28, R3 ;  /* 0x000000031c037221 */ /* 0x000fe40000000000 */
[----:B------:R-:W-:Y:S02]  /*1a5a0*/  FADD R6, R24, R6 ;  /* 0x0000000618067221 */ /* 0x000fe40000000000 */
[----:B------:R-:W-:Y:S02]  /*1a5b0*/  FADD R3, R8, R3 ;  /* 0x0000000308037221 */ /* 0x000fe40000000000 */
[----:B------:R-:W-:Y:S02]  /*1a5c0*/  FADD R6, R12, R6 ;  /* 0x000000060c067221 */ /* 0x000fe40000000000 */
[----:B------:R-:W-:-:S02]  /*1a5d0*/  FADD R5, R29, R3 ;  /* 0x000000031d057221 */ /* 0x000fc40000000000 */
[----:B------:R-:W-:-:S05]  /*1a5e0*/  FADD R6, R25, R6 ;  /* 0x0000000619067221 */ /* 0x000fca0000000000 */
[----:B------:R-:W0:Y:S01]  /*1a5f0*/  SHFL.BFLY PT, R3, R6, 0x2, 0x1f ;  /* 0x0c401f0006037f89 */ /* 0x000e2200000e0000 */
[----:B--2---:R-:W-:-:S03]  /*1a600*/  FADD R7, R15, R7 ;  /* 0x000000070f077221 */ /* 0x004fc60000000000 */
[----:B------:R-:W2:Y:S01]  /*1a610*/  LDL R15, [R1+0x5d0] ;  /* 0x0005d000010f7983 */ /* 0x000ea20000100800 */
[----:B----4-:R-:W-:-:S03]  /*1a620*/  FADD R4, R0, R4 ;  /* 0x0000000400047221 */ /* 0x010fc60000000000 */
[----:B------:R-:W4:Y:S01]  /*1a630*/  LDL.LU R0, [R1+0x1ff4] ;  /* 0x001ff40001007983 */ /* 0x000f220000300800 */
[----:B---3--:R-:W-:-:S03]  /*1a640*/  FADD R9, R2, R4 ;  /* 0x0000000402097221 */ /* 0x008fc60000000000 */
[----:B------:R-:W3:Y:S01]  /*1a650*/  LDL.LU R2, [R1+0x1ff0] ;  /* 0x001ff00001027983 */ /* 0x000ee20000300800 */
[----:B------:R-:W-:-:S04]  /*1a660*/  FADD R7, R14, R7 ;  /* 0x000000070e077221 */ /* 0x000fc80000000000 */
[----:B------:R-:W-:Y:S01]  /*1a670*/  FADD R7, R21, R7 ;  /* 0x0000000715077221 */ /* 0x000fe20000000000 */
[----:B------:R-:W1:Y:S04]  /*1a680*/  SHFL.BFLY PT, R10, R9, 0x2, 0x1f ;  /* 0x0c401f00090a7f89 */ /* 0x000e6800000e0000 */
[----:B------:R-:W5:Y:S04]  /*1a690*/  SHFL.BFLY PT, R8, R7, 0x2, 0x1f ;  /* 0x0c401f0007087f89 */ /* 0x000f6800000e0000 */
[----:B------:R-:W5:Y:S04]  /*1a6a0*/  SHFL.BFLY PT, R4, R5, 0x2, 0x1f ;  /* 0x0c401f0005047f89 */ /* 0x000f6800000e0000 */
[----:B------:R-:W5:Y:S01]  /*1a6b0*/  S2R R14, SR_TID.X ;  /* 0x00000000000e7919 */ /* 0x000f620000002100 */
[----:B0-----:R-:W-:-:S02]  /*1a6c0*/  FADD R3, R6, R3 ;  /* 0x0000000306037221 */ /* 0x001fc40000000000 */
[----:B-1----:R-:W-:Y:S02]  /*1a6d0*/  FADD R10, R9, R10 ;  /* 0x0000000a090a7221 */ /* 0x002fe40000000000 */
[----:B-----5:R-:W-:Y:S02]  /*1a6e0*/  FADD R7, R7, R8 ;  /* 0x0000000807077221 */ /* 0x020fe40000000000 */
[----:B------:R-:W-:-:S03]  /*1a6f0*/  FADD R4, R5, R4 ;  /* 0x0000000405047221 */ /* 0x000fc60000000000 */
[----:B------:R-:W0:Y:S04]  /*1a700*/  SHFL.BFLY PT, R6, R7, 0x1, 0x1f ;  /* 0x0c201f0007067f89 */ /* 0x000e2800000e0000 */
[----:B------:R-:W1:Y:S04]  /*1a710*/  SHFL.BFLY PT, R5, R10, 0x1, 0x1f ;  /* 0x0c201f000a057f89 */ /* 0x000e6800000e0000 */
[----:B------:R-:W5:Y:S04]  /*1a720*/  SHFL.BFLY PT, R8, R3, 0x1, 0x1f ;  /* 0x0c201f0003087f89 */ /* 0x000f6800000e0000 */
[----:B------:R-:W5:Y:S01]  /*1a730*/  SHFL.BFLY PT, R9, R4, 0x1, 0x1f ;  /* 0x0c201f0004097f89 */ /* 0x000f6200000e0000 */
[----:B------:R-:W-:-:S02]  /*1a740*/  LOP3.LUT R16, R14, 0x1c, RZ, 0xc0, !PT ;  /* 0x0000001c0e107812 */ /* 0x000fc400078ec0ff */
[----:B------:R-:W-:-:S04]  /*1a750*/  LOP3.LUT R14, R14, 0x7f, RZ, 0xc0, !PT ;  /* 0x0000007f0e0e7812 */ /* 0x000fc800078ec0ff */
[----:B------:R-:W-:Y:S02]  /*1a760*/  SHF.R.U32.HI R14, RZ, 0x3, R14 ;  /* 0x00000003ff0e7819 */ /* 0x000fe4000001160e */
[----:B------:R-:W-:Y:S02]  /*1a770*/  SHF.L.U32 R16, R16, 0x2, RZ ;  /* 0x0000000210107819 */ /* 0x000fe400000006ff */
[----:B------:R-:W-:Y:S01]  /*1a780*/  LOP3.LUT R14, R14, 0xc, RZ, 0xc0, !PT ;  /* 0x0000000c0e0e7812 */ /* 0x000fe200078ec0ff */
[----:B0-----:R-:W-:-:S03]  /*1a790*/  FADD R6, R7, R6 ;  /* 0x0000000607067221 */ /* 0x001fc60000000000 */
[----:B------:R-:W-:Y:S01]  /*1a7a0*/  IADD3 R14, R16, R14, RZ ;  /* 0x0000000e100e7210 */ /* 0x000fe20007ffe0ff */
[----:B-1----:R-:W-:Y:S02]  /*1a7b0*/  FADD R5, R10, R5 ;  /* 0x000000050a057221 */ /* 0x002fe40000000000 */
[----:B-----5:R-:W-:-:S03]  /*1a7c0*/  FADD R3, R3, R8 ;  /* 0x0000000803037221 */ /* 0x020fc60000000000 */
[----:B------:R-:W-:Y:S01]  /*1a7d0*/  @!P0 STS [R14], R5 ;  /* 0x000000050e008388 */ /* 0x000fe20000000800 */
[----:B------:R-:W-:-:S03]  /*1a7e0*/  FADD R4, R4, R9 ;  /* 0x0000000904047221 */ /* 0x000fc60000000000 */
[----:B------:R0:W-:Y:S04]  /*1a7f0*/  @!P0 STS [R17], R6 ;  /* 0x0000000611008388 */ /* 0x0001e80000000800 */
[----:B0-----:R-:W5:Y:S04]  /*1a800*/  LDL.64 R6, [R1+0xdc8] ;  /* 0x000dc80001067983 */ /* 0x001f680000100a00 */
[----:B--2---:R-:W-:Y:S04]  /*1a810*/  @!P0 STS [R15], R3 ;  /* 0x000000030f008388 */ /* 0x004fe80000000800 */
[----:B---3--:R0:W-:Y:S04]  /*1a820*/  @!P0 STS [R2], R4 ;  /* 0x0000000402008388 */ /* 0x0081e80000000800 */
[----:B------:R-:W-:Y:S06]  /*1a830*/  BAR.SYNC.DEFER_BLOCKING 0x0 ;  /* 0x0000000000007b1d */ /* 0x000fec0000010000 */
[----:B0-----:R-:W5:Y:S04]  /*1a840*/  LDL.LU R2, [R1+0x1fec] ;  /* 0x001fec0001027983 */ /* 0x001f680000300800 */
[----:B------:R-:W2:Y:S04]  /*1a850*/  LDL.64 R16, [R1+0xdc0] ;  /* 0x000dc00001107983 */ /* 0x000ea80000100a00 */
[----:B------:R-:W3:Y:S04]  /*1a860*/  LDL.64 R14, [R1+0xdb8] ;  /* 0x000db800010e7983 */ /* 0x000ee80000100a00 */
[----:B------:R-:W2:Y:S04]  /*1a870*/  LDL.64 R8, [R1+0xdb0] ;  /* 0x000db00001087983 */ /* 0x000ea80000100a00 */
[----:B------:R-:W2:Y:S04]  /*1a880*/  LDL.64 R10, [R1+0xda8] ;  /* 0x000da800010a7983 */ /* 0x000ea80000100a00 */
[----:B----4-:R-:W0:Y:S04]  /*1a890*/  LDS R3, [R0.X4] ;  /* 0x0000000000037984 */ /* 0x010e280000004800 */
[----:B------:R-:W4:Y:S04]  /*1a8a0*/  LDL.64 R12, [R1+0xda0] ;  /* 0x000da000010c7983 */ /* 0x000f280000100a00 */
[----:B0-----:R-:W0:Y:S02]  /*1a8b0*/  SHFL.BFLY PT, R4, R3, 0x2, 0x1f ;  /* 0x0c401f0003047f89 */ /* 0x001e2400000e0000 */
[----:B0-----:R-:W-:-:S05]  /*1a8c0*/  FADD R3, R3, R4 ;  /* 0x0000000403037221 */ /* 0x001fca0000000000 */
[----:B------:R-:W0:Y:S02]  /*1a8d0*/  SHFL.BFLY PT, R4, R3, 0x1, 0x1f ;  /* 0x0c201f0003047f89 */ /* 0x000e2400000e0000 */
[----:B0-----:R-:W-:Y:S02]  /*1a8e0*/  FADD R3, R3, R4 ;  /* 0x0000000403037221 */ /* 0x001fe40000000000 */
[----:B------:R-:W2:Y:S04]  /*1a8f0*/  LDL.64 R4, [R1+0x298] ;  /* 0x0002980001047983 */ /* 0x000ea80000100a00 */
[----:B------:R0:W-:Y:S04]  /*1a900*/  @!P0 STS [R0.X4], R3 ;  /* 0x0000000300008388 */ /* 0x0001e80000004800 */
[----:B------:R-:W-:Y:S01]  /*1a910*/  BAR.SYNC.DEFER_BLOCKING 0x0 ;  /* 0x0000000000007b1d */ /* 0x000fe20000010000 */
[----:B-----5:R-:W-:-:S05]  /*1a920*/  IMAD.WIDE R6, R2, 0x2, R6 ;  /* 0x0000000202067825 */ /* 0x020fca00078e0206 */
[----:B0-----:R3:W5:Y:S01]  /*1a930*/  LDG.E.U16 R0, [R6.64] ;  /* 0x0000000606007981 */ /* 0x001762000c1e1500 */
[----:B--2---:R-:W-:-:S05]  /*1a940*/  IMAD.WIDE R4, R2, 0x2, R4 ;  /* 0x0000000202047825 */ /* 0x004fca00078e0204 */
[----:B------:R0:W2:Y:S01]  /*1a950*/  LDG.E.U16 R3, [R4.64] ;  /* 0x0000000604037981 */ /* 0x0000a2000c1e1500 */
[----:B---3--:R-:W-:-:S04]  /*1a960*/  IMAD.WIDE R6, R2, 0x2, R14 ;  /* 0x0000000202067825 */ /* 0x008fc800078e020e */
[----:B0-----:R-:W-:-:S05]  /*1a970*/  IMAD.WIDE R4, R2, 0x2, R16 ;  /* 0x0000000202047825 */ /* 0x001fca00078e0210 */
[----:B------:R0:W3:Y:S01]  /*1a980*/  LDG.E.U16 R15, [R4.64] ;  /* 0x00000006040f7981 */ /* 0x0000e2000c1e1500 */
[----:B------:R-:W-:-:S03]  /*1a990*/  IMAD.WIDE R8, R2, 0x2, R8 ;  /* 0x0000000202087825 */ /* 0x000fc600078e0208 */
[----:B0-----:R-:W3:Y:S04]  /*1a9a0*/  LDL.64 R4, [R1+0xd98] ;  /* 0x000d980001047983 */ /* 0x001ee80000100a00 */
[----:B--2---:R0:W-:Y:S04]  /*1a9b0*/  STL [R1+0x57c], R3 ;  /* 0x00057c0301007387 */ /* 0x0041e80000100800 */
[----:B0-----:R0:W2:Y:S04]  /*1a9c0*/  LDG.E.U16 R3, [R6.64] ;  /* 0x0000000606037981 */ /* 0x0010a8000c1e1500 */
[----:B0-----:R-:W2:Y:S04]  /*1a9d0*/  LDL.64 R6, [R1+0xd90] ;  /* 0x000d900001067983 */ /* 0x001ea80000100a00 */
[----:B-----5:R0:W-:Y:S01]  /*1a9e0*/  STL [R1+0x578], R0 ;  /* 0x0005780001007387 */ /* 0x0201e20000100800 */
[----:B------:R-:W-:-:S03]  /*1a9f0*/  IMAD.WIDE R10, R2, 0x2, R10 ;  /* 0x00000002020a7825 */ /* 0x000fc600078e020a */
[----:B------:R-:W5:Y:S04]  /*1aa00*/  LDL.64 R16, [R1+0xd58] ;  /* 0x000d580001107983 */ /* 0x000f680000100a00 */
[----:B0-----:R0:W5:Y:S01]  /*1aa10*/  LDG.E.U16 R0, [R8.64] ;  /* 0x0000000608007981 */ /* 0x001162000c1e1500 */
[----:B----4-:R-:W-:-:S03]  /*1aa20*/  IMAD.WIDE R12, R2, 0x2, R12 ;  /* 0x00000002020c7825 */ /* 0x010fc600078e020c */
[----:B0-----:R-:W4:Y:S04]  /*1aa30*/  LDL.64 R8, [R1+0xd88] ;  /* 0x000d880001087983 */ /* 0x001f280000100a00 */
[----:B---3--:R0:W-:Y:S04]  /*1aa40*/  STL [R1+0x574], R15 ;  /* 0x0005740f01007387 */ /* 0x0081e80000100800 */
[----:B0-----:R-:W3:Y:S04]  /*1aa50*/  LDL.64 R14, [R1+0xd50] ;  /* 0x000d5000010e7983 */ /* 0x001ee80000100a00 */
[----:B--2---:R0:W-:Y:S04]  /*1aa60*/  STL [R1+0x570], R3 ;  /* 0x0005700301007387 */ /* 0x0041e80000100800 */
[----:B0-----:R0:W2:Y:S04]  /*1aa70*/  LDG.E.U16 R3, [R10.64] ;  /* 0x000000060a037981 */ /* 0x0010a8000c1e1500 */
[----:B0-----:R-:W3:Y:S04]  /*1aa80*/  LDL.64 R10, [R1+0xd80] ;  /* 0x000d8000010a7983 */ /* 0x001ee80000100a00 */
[----:B-----5:R0:W-:Y:S04]  /*1aa90*/  STL [R1+0x56c], R0 ;  /* 0x00056c0001007387 */ /* 0x0201e80000100800 */
[----:B0-----:R0:W5:Y:S01]  /*1aaa0*/  LDG.E.U16 R0, [R12.64] ;  /* 0x000000060c007981 */ /* 0x001162000c1e1500 */
[----:B------:R-:W-:-:S04]  /*1aab0*/  IMAD.WIDE R4, R2, 0x2, R4 ;  /* 0x0000000202047825 */ /* 0x000fc800078e0204 */
[C---:B------:R-:W-:Y:S01]  /*1aac0*/  IMAD.WIDE R6, R2.reuse, 0x2, R6 ;  /* 0x0000000202067825 */ /* 0x040fe200078e0206 */
[----:B0-----:R-:W3:Y:S04]  /*1aad0*/  LDL.64 R12, [R1+0xd78] ;  /* 0x000d7800010c7983 */ /* 0x001ee80000100a00 */
[----:B--2---:R0:W-:Y:S04]  /*1aae0*/  STL [R1+0x568], R3 ;  /* 0x0005680301007387 */ /* 0x0041e80000100800 */
[----:B0-----:R0:W2:Y:S04]  /*1aaf0*/  LDG.E.U16 R3, [R4.64] ;  /* 0x0000000604037981 */ /* 0x0010a8000c1e1500 */
[----:B0-----:R-:W2:Y:S04]  /*1ab00*/  LDL.64 R4, [R1+0xd70] ;  /* 0x000d700001047983 */ /* 0x001ea80000100a00 */
[----:B-----5:R0:W-:Y:S04]  /*1ab10*/  STL [R1+0x564], R0 ;  /* 0x0005640001007387 */ /* 0x0201e80000100800 */
[----:B0-----:R0:W5:Y:S01]  /*1ab20*/  LDG.E.U16 R0, [R6.64] ;  /* 0x0000000606007981 */ /* 0x001162000c1e1500 */
[----:B----4-:R-:W-:-:S04]  /*1ab30*/  IMAD.WIDE R8, R2, 0x2, R8 ;  /* 0x0000000202087825 */ /* 0x010fc800078e0208 */
[C---:B---3--:R-:W-:Y:S01]  /*1ab40*/  IMAD.WIDE R10, R2.reuse, 0x2, R10 ;  /* 0x00000002020a7825 */ /* 0x048fe200078e020a */
[----:B0-----:R-:W3:Y:S04]  /*1ab50*/  LDL.64 R6, [R1+0xd68] ;  /* 0x000d680001067983 */ /* 0x001ee80000100a00 */
[----:B--2---:R0:W-:Y:S04]  /*1ab60*/  STL [R1+0x560], R3 ;  /* 0x0005600301007387 */ /* 0x0041e80000100800 */
[----:B0-----:R0:W2:Y:S04]  /*1ab70*/  LDG.E.U16 R3, [R8.64] ;  /* 0x0000000608037981 */ /* 0x0010a8000c1e1500 */
[----:B0-----:R-:W4:Y:S04]  /*1ab80*/  LDL.64 R8, [R1+0xd60] ;  /* 0x000d600001087983 */ /* 0x001f280000100a00 */
[----:B-----5:R0:W-:Y:S04]  /*1ab90*/  STL [R1+0x55c], R0 ;  /* 0x00055c0001007387 */ /* 0x0201e80000100800 */
[----:B0-----:R-:W5:Y:S01]  /*1aba0*/  LDG.E.U16 R0, [R10.64] ;  /* 0x000000060a007981 */ /* 0x001f62000c1e1500 */
[----:B------:R-:W-:-:S04]  /*1abb0*/  IMAD.WIDE R12, R2, 0x2, R12 ;  /* 0x00000002020c7825 */ /* 0x000fc800078e020c */
[----:B------:R-:W-:-:S04]  /*1abc0*/  IMAD.WIDE R4, R2, 0x2, R4 ;  /* 0x0000000202047825 */ /* 0x000fc800078e0204 */
[C---:B---3--:R-:W-:Y:S01]  /*1abd0*/  IMAD.WIDE R6, R2.reuse, 0x2, R6 ;  /* 0x0000000202067825 */ /* 0x048fe200078e0206 */
[----:B--2---:R0:W-:Y:S04]  /*1abe0*/  STL [R1+0x558], R3 ;  /* 0x0005580301007387 */ /* 0x0041e80000100800 */
[----:B0-----:R0:W2:Y:S02]  /*1abf0*/  LDG.E.U16 R3, [R12.64] ;  /* 0x000000060c037981 */ /* 0x0010a4000c1e1500 */
[C---:B0-----:R-:W-:Y:S02]  /*1ac00*/  IMAD.WIDE R12, R2.reuse, 0x2, R14 ;  /* 0x00000002020c7825 */ /* 0x041fe400078e020e */
[----:B------:R0:W3:Y:S04]  /*1ac10*/  LDG.E.U16 R15, [R4.64] ;  /* 0x00000006040f7981 */ /* 0x0000e8000c1e1500 */
[----:B0-----:R-:W3:Y:S04]  /*1ac20*/  LDL.64 R4, [R1+0xd48] ;  /* 0x000d480001047983 */ /* 0x001ee80000100a00 */
[----:B-----5:R0:W-:Y:S04]  /*1ac30*/  STL [R1+0x554], R0 ;  /* 0x0005540001007387 */ /* 0x0201e80000100800 */
[----:B0-----:R0:W5:Y:S01]  /*1ac40*/  LDG.E.U16 R0, [R6.64] ;  /* 0x0000000606007981 */ /* 0x001162000c1e1500 */
[----:B----4-:R-:W-:-:S04]  /*1ac50*/  IMAD.WIDE R8, R2, 0x2, R8 ;  /* 0x0000000202087825 */ /* 0x010fc800078e0208 */
[C---:B------:R-:W-:Y:S01]  /*1ac60*/  IMAD.WIDE R10, R2.reuse, 0x2, R16 ;  /* 0x00000002020a7825 */ /* 0x040fe200078e0210 */
[----:B0-----:R-:W4:Y:S04]  /*1ac70*/  LDL.64 R6, [R1+0xd40] ;  /* 0x000d400001067983 */ /* 0x001f280000100a00 */
[----:B--2---:R0:W-:Y:S04]  /*1ac80*/  STL [R1+0x550], R3 ;  /* 0x0005500301007387 */ /* 0x0041e80000100800 */
[----:B------:R-:W2:Y:S04]  /*1ac90*/  LDL.64 R16, [R1+0xd08] ;  /* 0x000d080001107983 */ /* 0x000ea80000100a00 */
[----:B0-----:R0:W2:Y:S04]  /*1aca0*/  LDG.E.U16 R3, [R8.64] ;  /* 0x0000000608037981 */ /* 0x0010a8000c1e1500 */
[----:B0-----:R-:W4:Y:S04]  /*1acb0*/  LDL.64 R8, [R1+0xd38] ;  /* 0x000d380001087983 */ /* 0x001f280000100a00 */
[----:B---3--:R0:W-:Y:S04]  /*1acc0*/  STL [R1+0x54c], R15 ;  /* 0x00054c0f01007387 */ /* 0x0081e80000100800 */
[----:B0-----:R-:W3:Y:S04]  /*1acd0*/  LDL.64 R14, [R1+0xd00] ;  /* 0x000d0000010e7983 */ /* 0x001ee80000100a00 */
[----:B-----5:R0:W-:Y:S04]  /*1ace0*/  STL [R1+0x548], R0 ;  /* 0x0005480001007387 */ /* 0x0201e80000100800 */
[----:B0-----:R0:W5:Y:S01]  /*1acf0*/  LDG.E.U16 R0, [R10.64] ;  /* 0x000000060a007981 */ /* 0x001162000c1e1500 */
[----:B------:R-:W-:-:S03]  /*1ad00*/  IMAD.WIDE R4, R2, 0x2, R4 ;  /* 0x0000000202047825 */ /* 0x000fc600078e0204 */
[----:B0-----:R-:W3:Y:S04]  /*1ad10*/  LDL.64 R10, [R1+0xd30] ;  /* 0x000d3000010a7983 */ /* 0x001ee80000100a00 */
[----:B--2---:R0:W-:Y:S04]  /*1ad20*/  STL [R1+0x544], R3 ;  /* 0x0005440301007387 */ /* 0x0041e80000100800 */
[----:B0-----:R0:W2:Y:S04]  /*1ad30*/  LDG.E.U16 R3, [R12.64] ;  /* 0x000000060c037981 */ /* 0x0010a8000c1e1500 */
[----:B0-----:R-:W3:Y:S04]  /*1ad40*/  LDL.64 R12, [R1+0xd28] ;  /* 0x000d2800010c7983 */ /* 0x001ee80000100a00 */
[----:B-----5:R0:W-:Y:S04]  /*1ad50*/  STL [R1+0x53c], R0 ;  /* 0x00053c0001007387 */ /* 0x0201e80000100800 */
[----:B0-----:R0:W5:Y:S01]  /*1ad60*/  LDG.E.U16 R0, [R4.64] ;  /* 0x0000000604007981 */ /* 0x001162000c1e1500 */
[----:B----4-:R-:W-:-:S04]  /*1ad70*/  IMAD.WIDE R6, R2, 0x2, R6 ;  /* 0x0000000202067825 */ /* 0x010fc800078e0206 */
[C---:B------:R-:W-:Y:S01]  /*1ad80*/  IMAD.WIDE R8, R2.reuse, 0x2, R8 ;  /* 0x0000000202087825 */ /* 0x040fe200078e0208 */
[----:B0-----:R-:W4:Y:S04]  /*1ad90*/  LDL.64 R4, [R1+0xd20] ;  /* 0x000d200001047983 */ /* 0x001f280000100a00 */
[----:B--2---:R0:W-:Y:S04]  /*1ada0*/  STL [R1+0x538], R3 ;  /* 0x0005380301007387 */ /* 0x0041e80000100800 */
[----:B0-----:R0:W2:Y:S04]  /*1adb0*/  LDG.E.U16 R3, [R6.64] ;  /* 0x0000000606037981 */ /* 0x0010a8000c1e1500 */
[----:B0-----:R-:W4:Y:S04]  /*1adc0*/  LDL.64 R6, [R1+0xd18] ;  /* 0x000d180001067983 */ /* 0x001f280000100a00 */
[----:B-----5:R0:W-:Y:S04]  /*1add0*/  STL [R1+0x534], R0 ;  /* 0x0005340001007387 */ /* 0x0201e80000100800 */
[----:B0-----:R0:W5:Y:S01]  /*1ade0*/  LDG.E.U16 R0, [R8.64] ;  /* 0x0000000608007981 */ /* 0x001162000c1e1500 */
[----:B---3--:R-:W-:-:S04]  /*1adf0*/  IMAD.WIDE R10, R2, 0x2, R10 ;  /* 0x00000002020a7825 */ /* 0x008fc800078e020a */
[C---:B------:R-:W-:Y:S01]  /*1ae00*/  IMAD.WIDE R12, R2.reuse, 0x2, R12 ;  /* 0x00000002020c7825 */ /* 0x040fe200078e020c */
[----:B0-----:R-:W3:Y:S04]  /*1ae10*/  LDL.64 R8, [R1+0xd10] ;  /* 0x000d100001087983 */ /* 0x001ee80000100a00 */
[----:B--2---:R0:W-:Y:S04]  /*1ae20*/  STL [R1+0x530], R3 ;  /* 0x0005300301007387 */ /* 0x0041e80000100800 */
[----:B0-----:R-:W2:Y:S04]  /*1ae30*/  LDG.E.U16 R3, [R10.64] ;  /* 0x000000060a037981 */ /* 0x001ea8000c1e1500 */
[----:B-----5:R0:W-:Y:S04]  /*1ae40*/  STL [R1+0x52c], R0 ;  /* 0x00052c0001007387 */ /* 0x0201e80000100800 */
[----:B0-----:R0:W5:Y:S01]  /*1ae50*/  LDG.E.U16 R0, [R12.64] ;  /* 0x000000060c007981 */ /* 0x001162000c1e1500 */
[----:B----4-:R-:W-:-:S04]  /*1ae60*/  IMAD.WIDE R4, R2, 0x2, R4 ;  /* 0x0000000202047825 */ /* 0x010fc800078e0204 */
[----:B------:R-:W-:-:S04]  /*1ae70*/  IMAD.WIDE R6, R2, 0x2, R6 ;  /* 0x0000000202067825 */ /* 0x000fc800078e0206 */
[C---:B0-----:R-:W-:Y:S02]  /*1ae80*/  IMAD.WIDE R12, R2.reuse, 0x2, R14 ;  /* 0x00000002020c7825 */ /* 0x041fe400078e020e */
[----:B------:R0:W4:Y:S02]  /*1ae90*/  LDG.E.U16 R15, [R4.64] ;  /* 0x00000006040f7981 */ /* 0x000124000c1e1500 */
[C---:B---3--:R-:W-:Y:S02]  /*1aea0*/  IMAD.WIDE R8, R2.reuse, 0x2, R8 ;  /* 0x0000000202087825 */ /* 0x048fe400078e0208 */
[----:B0-----:R-:W3:Y:S04]  /*1aeb0*/  LDL.64 R4, [R1+0xcf8] ;  /* 0x000cf80001047983 */ /* 0x001ee80000100a00 */
[----:B--2---:R0:W-:Y:S04]  /*1aec0*/  STL [R1+0x528], R3 ;  /* 0x0005280301007387 */ /* 0x0041e80000100800 */
[----:B0-----:R0:W2:Y:S04]  /*1aed0*/  LDG.E.U16 R3, [R6.64] ;  /* 0x0000000606037981 */ /* 0x0010a8000c1e1500 */
[----:B0-----:R-:W3:Y:S04]  /*1aee0*/  LDL.64 R6, [R1+0xcf0] ;  /* 0x000cf00001067983 */ /* 0x001ee80000100a00 */
[----:B-----5:R0:W-:Y:S04]  /*1aef0*/  STL [R1+0x524], R0 ;  /* 0x0005240001007387 */ /* 0x0201e80000100800 */
[----:B0-----:R0:W5:Y:S01]  /*1af00*/  LDG.E.U16 R0, [R8.64] ;  /* 0x0000000608007981 */ /* 0x001162000c1e1500 */
[----:B------:R-:W-:-:S03]  /*1af10*/  IMAD.WIDE R10, R2, 0x2, R16 ;  /* 0x00000002020a7825 */ /* 0x000fc600078e0210 */
[----:B------:R-:W3:Y:S04]  /*1af20*/  LDL.64 R16, [R1+0xcb8] ;  /* 0x000cb80001107983 */ /* 0x000ee80000100a00 */
[----:B0-----:R-:W3:Y:S04]  /*1af30*/  LDL.64 R8, [R1+0xce8] ;  /* 0x000ce80001087983 */ /* 0x001ee80000100a00 */
[----:B----4-:R0:W-:Y:S04]  /*1af40*/  STL [R1+0x520], R15 ;  /* 0x0005200f01007387 */ /* 0x0101e80000100800 */
        /* <DEDUP_REMOVED lines=10> */
[----:B0-----:R0:W2:Y:S04]  /*1aff0*/  LDG.E.U16 R3, [R4.64] ;  /* 0x0000000604037981 */ /* 0x0010a8000c1e1500 */
[----:B0-----:R-:W3:Y:S04]  /*1b000*/  LDL.64 R4, [R1+0xcd0] ;  /* 0x000cd00001047983 */ /* 0x001ee80000100a00 */
[----:B-----5:R0:W-:Y:S04]  /*1b010*/  STL [R1+0x500], R0 ;  /* 0x0005000001007387 */ /* 0x0201e80000100800 */
[----:B0-----:R0:W5:Y:S01]  /*1b020*/  LDG.E.U16 R0, [R6.64] ;  /* 0x0000000606007981 */ /* 0x001162000c1e1500 */
[----:B------:R-:W-:-:S04]  /*1b030*/  IMAD.WIDE R8, R2, 0x2, R8 ;  /* 0x0000000202087825 */ /* 0x000fc800078e0208 */
[C---:B----4-:R-:W-:Y:S01]  /*1b040*/  IMAD.WIDE R10, R2.reuse, 0x2, R10 ;  /* 0x00000002020a7825 */ /* 0x050fe200078e020a */
[----:B0-----:R-:W4:Y:S04]  /*1b050*/  LDL.64 R6, [R1+0xcc8] ;  /* 0x000cc80001067983 */ /* 0x001f280000100a00 */
[----:B--2---:R0:W-:Y:S04]  /*1b060*/  STL [R1+0x4fc], R3 ;  /* 0x0004fc0301007387 */ /* 0x0041e80000100800 */
[----:B0-----:R0:W2:Y:S04]  /*1b070*/  LDG.E.U16 R3, [R8.64] ;  /* 0x0000000608037981 */ /* 0x0010a8000c1e1500 */
[----:B0-----:R-:W2:Y:S04]  /*1b080*/  LDL.64 R8, [R1+0xcc0] ;  /* 0x000cc00001087983 */ /* 0x001ea80000100a00 */
[----:B-----5:R0:W-:Y:S04]  /*1b090*/  STL [R1+0x4f8], R0 ;  /* 0x0004f80001007387 */ /* 0x0201e80000100800 */
[----:B0-----:R-:W5:Y:S01]  /*1b0a0*/  LDG.E.U16 R0, [R10.64] ;  /* 0x000000060a007981 */ /* 0x001f62000c1e1500 */
[----:B---3--:R-:W-:-:S04]  /*1b0b0*/  IMAD.WIDE R12, R2, 0x2, R12 ;  /* 0x00000002020c7825 */ /* 0x008fc800078e020c */
[----:B------:R-:W-:-:S04]  /*1b0c0*/  IMAD.WIDE R4, R2, 0x2, R4 ;  /* 0x0000000202047825 */ /* 0x000fc800078e0204 */
[C---:B----4-:R-:W-:Y:S01]  /*1b0d0*/  IMAD.WIDE R6, R2.reuse, 0x2, R6 ;  /* 0x0000000202067825 */ /* 0x050fe200078e0206 */
[----:B--2---:R0:W-:Y:S04]  /*1b0e0*/  STL [R1+0x4f4], R3 ;  /* 0x0004f40301007387 */ /* 0x0041e80000100800 */
[----:B0-----:R0:W2:Y:S02]  /*1b0f0*/  LDG.E.U16 R3, [R12.64] ;  /* 0x000000060c037981 */ /* 0x0010a4000c1e1500 */
[C---:B0-----:R-:W-:Y:S02]  /*1b100*/  IMAD.WIDE R12, R2.reuse, 0x2, R14 ;  /* 0x00000002020c7825 */ /* 0x041fe400078e020e */
[----:B------:R0:W3:Y:S04]  /*1b110*/  LDG.E.U16 R15, [R4.64] ;  /* 0x00000006040f7981 */ /* 0x0000e8000c1e1500 */
[----:B0-----:R-:W4:Y:S04]  /*1b120*/  LDL.64 R4, [R1+0xca8] ;  /* 0x000ca80001047983 */ /* 0x001f280000100a00 */
[----:B-----5:R0:W-:Y:S04]  /*1b130*/  STL [R1+0x4f0], R0 ;  /* 0x0004f00001007387 */ /* 0x0201e80000100800 */
[----:B0-----:R0:W5:Y:S01]  /*1b140*/  LDG.E.U16 R0, [R6.64] ;  /* 0x0000000606007981 */ /* 0x001162000c1e1500 */
[----:B------:R-:W-:-:S04]  /*1b150*/  IMAD.WIDE R8, R2, 0x2, R8 ;  /* 0x0000000202087825 */ /* 0x000fc800078e0208 */
[C---:B------:R-:W-:Y:S01]  /*1b160*/  IMAD.WIDE R10, R2.reuse, 0x2, R16 ;  /* 0x00000002020a7825 */ /* 0x040fe200078e0210 */
[----:B0-----:R-:W4:Y:S04]  /*1b170*/  LDL.64 R6, [R1+0xca0] ;  /* 0x000ca00001067983 */ /* 0x001f280000100a00 */
[----:B--2---:R0:W-:Y:S04]  /*1b180*/  STL [R1+0x4ec], R3 ;  /* 0x0004ec0301007387 */ /* 0x0041e80000100800 */
[----:B------:R-:W2:Y:S04]  /*1b190*/  LDL.64 R16, [R1+0xc68] ;  /* 0x000c680001107983 */ /* 0x000ea80000100a00 */
[----:B0-----:R0:W2:Y:S04]  /*1b1a0*/  LDG.E.U16 R3, [R8.64] ;  /* 0x0000000608037981 */ /* 0x0010a8000c1e1500 */
[----:B0-----:R-:W2:Y:S04]  /*1b1b0*/  LDL.64 R8, [R1+0xc98] ;  /* 0x000c980001087983 */ /* 0x001ea80000100a00 */
[----:B---3--:R0:W-:Y:S04]  /*1b1c0*/  STL [R1+0x4e8], R15 ;  /* 0x0004e80f01007387 */ /* 0x0081e80000100800 */
[----:B0-----:R-:W3:Y:S04]  /*1b1d0*/  LDL.64 R14, [R1+0xc60] ;  /* 0x000c6000010e7983 */ /* 0x001ee80000100a00 */
[----:B-----5:R0:W-:Y:S04]  /*1b1e0*/  STL [R1+0x4e4], R0 ;  /* 0x0004e40001007387 */ /* 0x0201e80000100800 */
[----:B0-----:R0:W5:Y:S01]  /*1b1f0*/  LDG.E.U16 R0, [R10.64] ;  /* 0x000000060a007981 */ /* 0x001162000c1e1500 */
[----:B----4-:R-:W-:-:S03]  /*1b200*/  IMAD.WIDE R4, R2, 0x2, R4 ;  /* 0x0000000202047825 */ /* 0x010fc600078e0204 */
[----:B0-----:R-:W4:Y:S04]  /*1b210*/  LDL.64 R10, [R1+0xc90] ;  /* 0x000c9000010a7983 */ /* 0x001f280000100a00 */
        /* <DEDUP_REMOVED lines=17> */
[----:B0-----:R-:W2:Y:S04]  /*1b330*/  LDG.E.U16 R3, [R10.64] ;  /* 0x000000060a037981 */ /* 0x001ea8000c1e1500 */
[----:B-----5:R0:W-:Y:S04]  /*1b340*/  STL [R1+0x4cc], R0 ;  /* 0x0004cc0001007387 */ /* 0x0201e80000100800 */
[----:B0-----:R0:W4:Y:S01]  /*1b350*/  LDG.E.U16 R0, [R12.64] ;  /* 0x000000060c007981 */ /* 0x001122000c1e1500 */
[----:B------:R-:W-:-:S04]  /*1b360*/  IMAD.WIDE R4, R2, 0x2, R4 ;  /* 0x0000000202047825 */ /* 0x000fc800078e0204 */
[----:B------:R-:W-:-:S04]  /*1b370*/  IMAD.WIDE R6, R2, 0x2, R6 ;  /* 0x0000000202067825 */ /* 0x000fc800078e0206 */
[C---:B0-----:R-:W-:Y:S02]  /*1b380*/  IMAD.WIDE R12, R2.reuse, 0x2, R14 ;  /* 0x00000002020c7825 */ /* 0x041fe400078e020e */
[----:B------:R0:W5:Y:S02]  /*1b390*/  LDG.E.U16 R15, [R4.64] ;  /* 0x00000006040f7981 */ /* 0x000164000c1e1500 */
[C---:B---3--:R-:W-:Y:S02]  /*1b3a0*/  IMAD.WIDE R8, R2.reuse, 0x2, R8 ;  /* 0x0000000202087825 */ /* 0x048fe400078e0208 */
[----:B0-----:R-:W3:Y:S04]  /*1b3b0*/  LDL.64 R4, [R1+0xc58] ;  /* 0x000c580001047983 */ /* 0x001ee80000100a00 */
[----:B--2---:R0:W-:Y:S04]  /*1b3c0*/  STL [R1+0x4c8], R3 ;  /* 0x0004c80301007387 */ /* 0x0041e80000100800 */
[----:B0-----:R0:W2:Y:S04]  /*1b3d0*/  LDG.E.U16 R3, [R6.64] ;  /* 0x0000000606037981 */ /* 0x0010a8000c1e1500 */
[----:B0-----:R-:W3:Y:S04]  /*1b3e0*/  LDL.64 R6, [R1+0xc50] ;  /* 0x000c500001067983 */ /* 0x001ee80000100a00 */
[----:B----4-:R0:W-:Y:S04]  /*1b3f0*/  STL [R1+0x4c4], R0 ;  /* 0x0004c40001007387 */ /* 0x0101e80000100800 */
[----:B0-----:R0:W4:Y:S01]  /*1b400*/  LDG.E.U16 R0, [R8.64] ;  /* 0x0000000608007981 */ /* 0x001122000c1e1500 */
[----:B------:R-:W-:-:S03]  /*1b410*/  IMAD.WIDE R10, R2, 0x2, R16 ;  /* 0x00000002020a7825 */ /* 0x000fc600078e0210 */
[----:B------:R-:W3:Y:S04]  /*1b420*/  LDL.64 R16, [R1+0xc18] ;  /* 0x000c180001107983 */ /* 0x000ee80000100a00 */
[----:B0-----:R-:W3:Y:S04]  /*1b430*/  LDL.64 R8, [R1+0xc48] ;  /* 0x000c480001087983 */ /* 0x001ee80000100a00 */
[----:B-----5:R0:W-:Y:S04]  /*1b440*/  STL [R1+0x4c0], R15 ;  /* 0x0004c00f01007387 */ /* 0x0201e80000100800 */
[----:B0-----:R-:W5:Y:S04]  /*1b450*/  LDL.64 R14, [R1+0xc10] ;  /* 0x000c1000010e7983 */ /* 0x001f680000100a00 */
[----:B--2---:R0:W-:Y:S04]  /*1b460*/  STL [R1+0x4bc], R3 ;  /* 0x0004bc0301007387 */ /* 0x0041e80000100800 */
[----:B0-----:R0:W2:Y:S04]  /*1b470*/  LDG.E.U16 R3, [R10.64] ;  /* 0x000000060a037981 */ /* 0x0010a8000c1e1500 */
[----:B0-----:R-:W5:Y:S04]  /*1b480*/  LDL.64 R10, [R1+0xc40] ;  /* 0x000c4000010a7983 */ /* 0x001f680000100a00 */
[----:B----4-:R0:W-:Y:S04]  /*1b490*/  STL [R1+0x4b8], R0 ;  /* 0x0004b80001007387 */ /* 0x0101e80000100800 */
[----:B0-----:R0:W4:Y:S01]  /*1b4a0*/  LDG.E.U16 R0, [R12.64] ;  /* 0x000000060c007981 */ /* 0x001122000c1e1500 */
[----:B---3--:R-:W-:-:S04]  /*1b4b0*/  IMAD.WIDE R4, R2, 0x2, R4 ;  /* 0x0000000202047825 */ /* 0x008fc800078e0204 */
[C---:B------:R-:W-:Y:S01]  /*1b4c0*/  IMAD.WIDE R6, R2.reuse, 0x2, R6 ;  /* 0x0000000202067825 */ /* 0x040fe200078e0206 */
[----:B0-----:R-:W3:Y:S04]  /*1b4d0*/  LDL.64 R12, [R1+0xc38] ;  /* 0x000c3800010c7983 */ /* 0x001ee80000100a00 */
[----:B--2---:R0:W-:Y:S04]  /*1b4e0*/  STL [R1+0x4b4], R3 ;  /* 0x0004b40301007387 */ /* 0x0041e80000100800 */
[----:B0-----:R0:W2:Y:S04]  /*1b4f0*/  LDG.E.U16 R3, [R4.64] ;  /* 0x0000000604037981 */ /* 0x0010a8000c1e1500 */
[----:B0-----:R-:W3:Y:S04]  /*1b500*/  LDL.64 R4, [R1+0xc30] ;  /* 0x000c300001047983 */ /* 0x001ee80000100a00 */
[----:B----4-:R0:W-:Y:S04]  /*1b510*/  STL [R1+0x4b0], R0 ;  /* 0x0004b00001007387 */ /* 0x0101e80000100800 */
[----:B0-----:R0:W4:Y:S01]  /*1b520*/  LDG.E.U16 R0, [R6.64] ;  /* 0x0000000606007981 */ /* 0x001122000c1e1500 */
[----:B------:R-:W-:-:S04]  /*1b530*/  IMAD.WIDE R8, R2, 0x2, R8 ;  /* 0x0000000202087825 */ /* 0x000fc800078e0208 */
[C---:B-----5:R-:W-:Y:S01]  /*1b540*/  IMAD.WIDE R10, R2.reuse, 0x2, R10 ;  /* 0x00000002020a7825 */ /* 0x060fe200078e020a */
[----:B0-----:R-:W5:Y:S04]  /*1b550*/  LDL.64 R6, [R1+0xc28] ;  /* 0x000c280001067983 */ /* 0x001f680000100a00 */
[----:B--2---:R0:W-:Y:S04]  /*1b560*/  STL [R1+0x4ac], R3 ;  /* 0x0004ac0301007387 */ /* 0x0041e80000100800 */
[----:B0-----:R0:W2:Y:S04]  /*1b570*/  LDG.E.U16 R3, [R8.64] ;  /* 0x0000000608037981 */ /* 0x0010a8000c1e1500 */
[----:B0-----:R-:W2:Y:S04]  /*1b580*/  LDL.64 R8, [R1+0xc20] ;  /* 0x000c200001087983 */ /* 0x001ea80000100a00 */
[----:B----4-:R0:W-:Y:S04]  /*1b590*/  STL [R1+0x4a8], R0 ;  /* 0x0004a80001007387 */ /* 0x0101e80000100800 */
[----:B0-----:R-:W4:Y:S01]  /*1b5a0*/  LDG.E.U16 R0, [R10.64] ;  /* 0x000000060a007981 */ /* 0x001f22000c1e1500 */
[----:B---3--:R-:W-:-:S04]  /*1b5b0*/  IMAD.WIDE R12, R2, 0x2, R12 ;  /* 0x00000002020c7825 */ /* 0x008fc800078e020c */
[----:B------:R-:W-:-:S04]  /*1b5c0*/  IMAD.WIDE R4, R2, 0x2, R4 ;  /* 0x0000000202047825 */ /* 0x000fc800078e0204 */
[C---:B-----5:R-:W-:Y:S01]  /*1b5d0*/  IMAD.WIDE R6, R2.reuse, 0x2, R6 ;  /* 0x0000000202067825 */ /* 0x060fe200078e0206 */
[----:B--2---:R0:W-:Y:S04]  /*1b5e0*/  STL [R1+0x4a4], R3 ;  /* 0x0004a40301007387 */ /* 0x0041e80000100800 */
[----:B0-----:R0:W2:Y:S02]  /*1b5f0*/  LDG.E.U16 R3, [R12.64] ;  /* 0x000000060c037981 */ /* 0x0010a4000c1e1500 */
[C---:B0-----:R-:W-:Y:S02]  /*1b600*/  IMAD.WIDE R12, R2.reuse, 0x2, R14 ;  /* 0x00000002020c7825 */ /* 0x041fe400078e020e */
[----:B------:R0:W3:Y:S04]  /*1b610*/  LDG.E.U16 R15, [R4.64] ;  /* 0x00000006040f7981 */ /* 0x0000e8000c1e1500 */
[----:B0-----:R-:W5:Y:S04]  /*1b620*/  LDL.64 R4, [R1+0xc08] ;  /* 0x000c080001047983 */ /* 0x001f680000100a00 */
[----:B----4-:R0:W-:Y:S04]  /*1b630*/  STL [R1+0x4a0], R0 ;  /* 0x0004a00001007387 */ /* 0x0101e80000100800 */
[----:B0-----:R0:W4:Y:S01]  /*1b640*/  LDG.E.U16 R0, [R6.64] ;  /* 0x0000000606007981 */ /* 0x001122000c1e1500 */
[----:B------:R-:W-:-:S04]  /*1b650*/  IMAD.WIDE R8, R2, 0x2, R8 ;  /* 0x0000000202087825 */ /* 0x000fc800078e0208 */
[C---:B------:R-:W-:Y:S01]  /*1b660*/  IMAD.WIDE R10, R2.reuse, 0x2, R16 ;  /* 0x00000002020a7825 */ /* 0x040fe200078e0210 */
[----:B0-----:R-:W5:Y:S04]  /*1b670*/  LDL.64 R6, [R1+0xc00] ;  /* 0x000c000001067983 */ /* 0x001f680000100a00 */
[----:B--2---:R0:W-:Y:S04]  /*1b680*/  STL [R1+0x49c], R3 ;  /* 0x00049c0301007387 */ /* 0x0041e80000100800 */
[----:B------:R-:W2:Y:S04]  /*1b690*/  LDL.64 R16, [R1+0xbc8] ;  /* 0x000bc80001107983 */ /* 0x000ea80000100a00 */
[----:B0-----:R0:W2:Y:S04]  /*1b6a0*/  LDG.E.U16 R3, [R8.64] ;  /* 0x0000000608037981 */ /* 0x0010a8000c1e1500 */
[----:B0-----:R-:W2:Y:S04]  /*1b6b0*/  LDL.64 R8, [R1+0xbf8] ;  /* 0x000bf80001087983 */ /* 0x001ea80000100a00 */
[----:B---3--:R0:W-:Y:S04]  /*1b6c0*/  STL [R1+0x498], R15 ;  /* 0x0004980f01007387 */ /* 0x0081e80000100800 */
[----:B0-----:R-:W3:Y:S04]  /*1b6d0*/  LDL.64 R14, [R1+0xbc0] ;  /* 0x000bc000010e7983 */ /* 0x001ee80000100a00 */
[----:B----4-:R0:W-:Y:S04]  /*1b6e0*/  STL [R1+0x494], R0 ;  /* 0x0004940001007387 */ /* 0x0101e80000100800 */
[----:B0-----:R0:W4:Y:S01]  /*1b6f0*/  LDG.E.U16 R0, [R10.64] ;  /* 0x000000060a007981 */ /* 0x001122000c1e1500 */
[----:B-----5:R-:W-:-:S03]  /*1b700*/  IMAD.WIDE R4, R2, 0x2, R4 ;  /* 0x0000000202047825 */ /* 0x020fc600078e0204 */
[----:B0-----:R-:W5:Y:S04]  /*1b710*/  LDL.64 R10, [R1+0xbf0] ;  /* 0x000bf000010a7983 */ /* 0x001f680000100a00 */
[----:B--2---:R0:W-:Y:S04]  /*1b720*/  STL [R1+0x490], R3 ;  /* 0x0004900301007387 */ /* 0x0041e80000100800 */
[----:B0-----:R0:W2:Y:S04]  /*1b730*/  LDG.E.U16 R3, [R12.64] ;  /* 0x000000060c037981 */ /* 0x0010a8000c1e1500 */
[----:B0-----:R-:W3:Y:S04]  /*1b740*/  LDL.64 R12, [R1+0xbe8] ;  /* 0x000be800010c7983 */ /* 0x001ee80000100a00 */
[----:B----4-:R0:W-:Y:S04]  /*1b750*/  STL [R1+0x38c], R0 ;  /* 0x00038c0001007387 */ /* 0x0101e80000100800 */
[----:B0-----:R0:W4:Y:S01]  /*1b760*/  LDG.E.U16 R0, [R4.64] ;  /* 0x0000000604007981 */ /* 0x001122000c1e1500 */
[----:B------:R-:W-:-:S04]  /*1b770*/  IMAD.WIDE R6, R2, 0x2, R6 ;  /* 0x0000000202067825 */ /* 0x000fc800078e0206 */
[C---:B------:R-:W-:Y:S01]  /*1b780*/  IMAD.WIDE R8, R2.reuse, 0x2, R8 ;  /* 0x0000000202087825 */ /* 0x040fe200078e0208 */
[----:B0-----:R-:W3:Y:S04]  /*1b790*/  LDL.64 R4, [R1+0xbe0] ;  /* 0x000be00001047983 */ /* 0x001ee80000100a00 */
[----:B--2---:R0:W-:Y:S04]  /*1b7a0*/  STL [R1+0x388], R3 ;  /* 0x0003880301007387 */ /* 0x0041e80000100800 */
[----:B0-----:R0:W2:Y:S04]  /*1b7b0*/  LDG.E.U16 R3, [R6.64] ;  /* 0x0000000606037981 */ /* 0x0010a8000c1e1500 */
[----:B0-----:R-:W2:Y:S04]  /*1b7c0*/  LDL.64 R6, [R1+0xbd8] ;  /* 0x000bd80001067983 */ /* 0x001ea80000100a00 */
[----:B----4-:R0:W-:Y:S04]  /*1b7d0*/  STL [R1+0x384], R0 ;  /* 0x0003840001007387 */ /* 0x0101e80000100800 */
[----:B0-----:R0:W4:Y:S01]  /*1b7e0*/  LDG.E.U16 R0, [R8.64] ;  /* 0x0000000608007981 */ /* 0x001122000c1e1500 */
[----:B-----5:R-:W-:-:S04]  /*1b7f0*/  IMAD.WIDE R10, R2, 0x2, R10 ;  /* 0x00000002020a7825 */ /* 0x020fc800078e020a */
[C---:B---3--:R-:W-:Y:S01]  /*1b800*/  IMAD.WIDE R12, R2.reuse, 0x2, R12 ;  /* 0x00000002020c7825 */ /* 0x048fe200078e020c */
[----:B0-----:R-:W3:Y:S04]  /*1b810*/  LDL.64 R8, [R1+0xbd0] ;  /* 0x000bd00001087983 */ /* 0x001ee80000100a00 */
[----:B--2---:R0:W-:Y:S04]  /*1b820*/  STL [R1+0x380], R3 ;  /* 0x0003800301007387 */ /* 0x0041e80000100800 */
[----:B0-----:R-:W2:Y:S04]  /*1b830*/  LDG.E.U16 R3, [R10.64] ;  /* 0x000000060a037981 */ /* 0x001ea8000c1e1500 */
[----:B----4-:R0:W-:Y:S04]  /*1b840*/  STL [R1+0x37c], R0 ;  /* 0x00037c0001007387 */ /* 0x0101e80000100800 */
        /* <DEDUP_REMOVED lines=355> */
[----:B0-----:R-:W5:Y:S04]  /*1ce80*/  LDL.64 R8, [R1+0x908] ;  /* 0x0009080001087983 */ /* 0x001f680000100a00 */
[----:B----4-:R0:W-:Y:S04]  /*1ce90*/  STL [R1+0x188], R0 ;  /* 0x0001880001007387 */ /* 0x0101e80000100800 */
[----:B0-----:R-:W4:Y:S01]  /*1cea0*/  LDG.E.U16 R0, [R10.64] ;  /* 0x000000060a007981 */ /* 0x001f22000c1e1500 */
[----:B---3--:R-:W-:-:S04]  /*1ceb0*/  IMAD.WIDE R12, R2, 0x2, R12 ;  /* 0x00000002020c7825 */ /* 0x008fc800078e020c */
[C---:B------:R-:W-:Y:S01]  /*1cec0*/  IMAD.WIDE R4, R2.reuse, 0x2, R4 ;  /* 0x0000000202047825 */ /* 0x040fe200078e0204 */
[----:B--2---:R0:W-:Y:S04]  /*1ced0*/  STL [R1+0x184], R3 ;  /* 0x0001840301007387 */ /* 0x0041e80000100800 */
[----:B0-----:R0:W2:Y:S04]  /*1cee0*/  LDG.E.U16 R3, [R12.64] ;  /* 0x000000060c037981 */ /* 0x0010a8000c1e1500 */
[----:B----4-:R1:W-:Y:S04]  /*1cef0*/  STL [R1+0x180], R0 ;  /* 0x0001800001007387 */ /* 0x0103e80000100800 */
[----:B-1----:R1:W3:Y:S01]  /*1cf00*/  LDG.E.U16 R0, [R4.64] ;  /* 0x0000000604007981 */ /* 0x0022e2000c1e1500 */
[----:B-----5:R-:W-:-:S04]  /*1cf10*/  IMAD.WIDE R6, R2, 0x2, R6 ;  /* 0x0000000202067825 */ /* 0x020fc800078e0206 */
[C---:B------:R-:W-:Y:S01]  /*1cf20*/  IMAD.WIDE R8, R2.reuse, 0x2, R8 ;  /* 0x0000000202087825 */ /* 0x040fe200078e0208 */
[----:B-1----:R-:W4:Y:S03]  /*1cf30*/  LDL.64 R4, [R1+0x8f0] ;  /* 0x0008f00001047983 */ /* 0x002f260000100a00 */
[----:B------:R-:W-:-:S04]  /*1cf40*/  IMAD.WIDE R10, R2, 0x2, R16 ;  /* 0x00000002020a7825 */ /* 0x000fc800078e0210 */
[C---:B0-----:R-:W-:Y:S01]  /*1cf50*/  IMAD.WIDE R12, R2.reuse, 0x2, R14 ;  /* 0x00000002020c7825 */ /* 0x041fe200078e020e */
[----:B--2---:R0:W-:Y:S04]  /*1cf60*/  STL [R1+0x17c], R3 ;  /* 0x00017c0301007387 */ /* 0x0041e80000100800 */
[----:B------:R-:W2:Y:S04]  /*1cf70*/  LDL.64 R16, [R1+0x8b8] ;  /* 0x0008b80001107983 */ /* 0x000ea80000100a00 */
[----:B------:R-:W5:Y:S04]  /*1cf80*/  LDL.64 R14, [R1+0x8b0] ;  /* 0x0008b000010e7983 */ /* 0x000f680000100a00 */
[----:B0-----:R0:W2:Y:S04]  /*1cf90*/  LDG.E.U16 R3, [R6.64] ;  /* 0x0000000606037981 */ /* 0x0010a8000c1e1500 */
[----:B0-----:R-:W4:Y:S04]  /*1cfa0*/  LDL.64 R6, [R1+0x8e8] ;  /* 0x0008e80001067983 */ /* 0x001f280000100a00 */
[----:B---3--:R0:W-:Y:S04]  /*1cfb0*/  STL [R1+0x178], R0 ;  /* 0x0001780001007387 */ /* 0x0081e80000100800 */
[----:B0-----:R0:W3:Y:S04]  /*1cfc0*/  LDG.E.U16 R0, [R8.64] ;  /* 0x0000000608007981 */ /* 0x0010e8000c1e1500 */
[----:B0-----:R-:W4:Y:S04]  /*1cfd0*/  LDL.64 R8, [R1+0x8e0] ;  /* 0x0008e00001087983 */ /* 0x001f280000100a00 */
[----:B--2---:R0:W-:Y:S04]  /*1cfe0*/  STL [R1+0x174], R3 ;  /* 0x0001740301007387 */ /* 0x0041e80000100800 */
[----:B0-----:R0:W2:Y:S04]  /*1cff0*/  LDG.E.U16 R3, [R10.64] ;  /* 0x000000060a037981 */ /* 0x0010a8000c1e1500 */
[----:B0-----:R-:W5:Y:S04]  /*1d000*/  LDL.64 R10, [R1+0x8d8] ;  /* 0x0008d800010a7983 */ /* 0x001f680000100a00 */
[----:B---3--:R0:W-:Y:S04]  /*1d010*/  STL [R1+0x170], R0 ;  /* 0x0001700001007387 */ /* 0x0081e80000100800 */
[----:B0-----:R0:W3:Y:S01]  /*1d020*/  LDG.E.U16 R0, [R12.64] ;  /* 0x000000060c007981 */ /* 0x0010e2000c1e1500 */
[----:B----4-:R-:W-:-:S04]  /*1d030*/  IMAD.WIDE R4, R2, 0x2, R4 ;  /* 0x0000000202047825 */ /* 0x010fc800078e0204 */
[C---:B------:R-:W-:Y:S01]  /*1d040*/  IMAD.WIDE R6, R2.reuse, 0x2, R6 ;  /* 0x0000000202067825 */ /* 0x040fe200078e0206 */
[----:B0-----:R-:W4:Y:S04]  /*1d050*/  LDL.64 R12, [R1+0x8d0] ;  /* 0x0008d000010c7983 */ /* 0x001f280000100a00 */
[----:B--2---:R0:W-:Y:S04]  /*1d060*/  STL [R1+0x16c], R3 ;  /* 0x00016c0301007387 */ /* 0x0041e80000100800 */
[----:B0-----:R0:W2:Y:S04]  /*1d070*/  LDG.E.U16 R3, [R4.64] ;  /* 0x0000000604037981 */ /* 0x0010a8000c1e1500 */
[----:B0-----:R-:W4:Y:S04]  /*1d080*/  LDL.64 R4, [R1+0x8c8] ;  /* 0x0008c80001047983 */ /* 0x001f280000100a00 */
[----:B---3--:R0:W-:Y:S04]  /*1d090*/  STL [R1+0x168], R0 ;  /* 0x0001680001007387 */ /* 0x0081e80000100800 */
[----:B0-----:R0:W3:Y:S01]  /*1d0a0*/  LDG.E.U16 R0, [R6.64] ;  /* 0x0000000606007981 */ /* 0x0010e2000c1e1500 */
[----:B------:R-:W-:-:S04]  /*1d0b0*/  IMAD.WIDE R8, R2, 0x2, R8 ;  /* 0x0000000202087825 */ /* 0x000fc800078e0208 */
[C---:B-----5:R-:W-:Y:S01]  /*1d0c0*/  IMAD.WIDE R10, R2.reuse, 0x2, R10 ;  /* 0x00000002020a7825 */ /* 0x060fe200078e020a */
[----:B0-----:R-:W5:Y:S04]  /*1d0d0*/  LDL.64 R6, [R1+0x8c0] ;  /* 0x0008c00001067983 */ /* 0x001f680000100a00 */
[----:B--2---:R0:W-:Y:S04]  /*1d0e0*/  STL [R1+0x164], R3 ;  /* 0x0001640301007387 */ /* 0x0041e80000100800 */
[----:B0-----:R0:W2:Y:S04]  /*1d0f0*/  LDG.E.U16 R3, [R8.64] ;  /* 0x0000000608037981 */ /* 0x0010a8000c1e1500 */
[----:B---3--:R1:W-:Y:S04]  /*1d100*/  STL [R1+0x160], R0 ;  /* 0x0001600001007387 */ /* 0x0083e80000100800 */
[----:B-1----:R-:W3:Y:S01]  /*1d110*/  LDG.E.U16 R0, [R10.64] ;  /* 0x000000060a007981 */ /* 0x002ee2000c1e1500 */
[----:B----4-:R-:W-:-:S04]  /*1d120*/  IMAD.WIDE R12, R2, 0x2, R12 ;  /* 0x00000002020c7825 */ /* 0x010fc800078e020c */
[----:B------:R-:W-:-:S04]  /*1d130*/  IMAD.WIDE R4, R2, 0x2, R4 ;  /* 0x0000000202047825 */ /* 0x000fc800078e0204 */
[C---:B-----5:R-:W-:Y:S01]  /*1d140*/  IMAD.WIDE R6, R2.reuse, 0x2, R6 ;  /* 0x0000000202067825 */ /* 0x060fe200078e0206 */
[----:B------:R1:W4:Y:S03]  /*1d150*/  LDG.E.U16 R12, [R12.64] ;  /* 0x000000060c0c7981 */ /* 0x000326000c1e1500 */
[C---:B0-----:R-:W-:Y:S01]  /*1d160*/  IMAD.WIDE R8, R2.reuse, 0x2, R16 ;  /* 0x0000000202087825 */ /* 0x041fe200078e0210 */
[----:B-1----:R0:W5:Y:S04]  /*1d170*/  LDG.E.U16 R13, [R4.64] ;  /* 0x00000006040d7981 */ /* 0x002168000c1e1500 */
[----:B0-----:R-:W4:Y:S04]  /*1d180*/  LDL.64 R4, [R1+0x8a8] ;  /* 0x0008a80001047983 */ /* 0x001f280000100a00 */
[----:B--2---:R0:W-:Y:S01]  /*1d190*/  STL [R1+0x15c], R3 ;  /* 0x00015c0301007387 */ /* 0x0041e20000100800 */
[----:B------:R-:W2:Y:S03]  /*1d1a0*/  LDL.64 R16, [R1+0x878] ;  /* 0x0008780001107983 */ /* 0x000ea60000100a00 */
[----:B0-----:R0:W2:Y:S04]  /*1d1b0*/  LDG.E.U16 R3, [R6.64] ;  /* 0x0000000606037981 */ /* 0x0010a8000c1e1500 */
[----:B0-----:R-:W2:Y:S04]  /*1d1c0*/  LDL.64 R6, [R1+0x8a0] ;  /* 0x0008a00001067983 */ /* 0x001ea80000100a00 */
[----:B---3--:R0:W-:Y:S04]  /*1d1d0*/  STL [R1+0x158], R0 ;  /* 0x0001580001007387 */ /* 0x0081e80000100800 */
[----:B0-----:R0:W3:Y:S01]  /*1d1e0*/  LDG.E.U16 R0, [R8.64] ;  /* 0x0000000608007981 */ /* 0x0010e2000c1e1500 */
[----:B------:R-:W-:-:S04]  /*1d1f0*/  IMAD.WIDE R10, R2, 0x2, R14 ;  /* 0x00000002020a7825 */ /* 0x000fc800078e020e */
[----:B------:R-:W3:Y:S01]  /*1d200*/  LDL.64 R14, [R1+0x870] ;  /* 0x00087000010e7983 */ /* 0x000ee20000100a00 */
[----:B0-----:R-:W3:Y:S01]  /*1d210*/  LDL.64 R8, [R1+0x898] ;  /* 0x0008980001087983 */ /* 0x001ee20000100a00 */
[----:B-----5:R-:W-:Y:S02]  /*1d220*/  STL [R1+0x150], R13 ;  /* 0x0001500d01007387 */ /* 0x020fe40000100800 */
[----:B----4-:R0:W-:Y:S02]  /*1d230*/  STL [R1+0x154], R12 ;  /* 0x0001540c01007387 */ /* 0x0101e40000100800 */
[C---:B------:R-:W-:Y:S01]  /*1d240*/  IMAD.WIDE R4, R2.reuse, 0x2, R4 ;  /* 0x0000000202047825 */ /* 0x040fe200078e0204 */
[----:B0-----:R-:W4:Y:S04]  /*1d250*/  LDL.64 R12, [R1+0x868] ;  /* 0x00086800010c7983 */ /* 0x001f280000100a00 */
[----:B--2---:R0:W-:Y:S04]  /*1d260*/  STL [R1+0x14c], R3 ;  /* 0x00014c0301007387 */ /* 0x0041e80000100800 */
[----:B0-----:R0:W2:Y:S04]  /*1d270*/  LDG.E.U16 R3, [R10.64] ;  /* 0x000000060a037981 */ /* 0x0010a8000c1e1500 */
[----:B0-----:R-:W5:Y:S04]  /*1d280*/  LDL.64 R10, [R1+0x880] ;  /* 0x00088000010a7983 */ /* 0x001f680000100a00 */
[----:B---3--:R0:W-:Y:S04]  /*1d290*/  STL [R1+0x148], R0 ;  /* 0x0001480001007387 */ /* 0x0081e80000100800 */
[----:B0-----:R0:W3:Y:S01]  /*1d2a0*/  LDG.E.U16 R0, [R4.64] ;  /* 0x0000000604007981 */ /* 0x0010e2000c1e1500 */
[----:B------:R-:W-:-:S04]  /*1d2b0*/  IMAD.WIDE R6, R2, 0x2, R6 ;  /* 0x0000000202067825 */ /* 0x000fc800078e0206 */
[C---:B------:R-:W-:Y:S01]  /*1d2c0*/  IMAD.WIDE R8, R2.reuse, 0x2, R8 ;  /* 0x0000000202087825 */ /* 0x040fe200078e0208 */
[----:B0-----:R-:W4:Y:S04]  /*1d2d0*/  LDL.64 R4, [R1+0x890] ;  /* 0x0008900001047983 */ /* 0x001f280000100a00 */
[----:B--2---:R0:W-:Y:S04]  /*1d2e0*/  STL [R1+0x144], R3 ;  /* 0x0001440301007387 */ /* 0x0041e80000100800 */
[----:B0-----:R0:W2:Y:S04]  /*1d2f0*/  LDG.E.U16 R3, [R6.64] ;  /* 0x0000000606037981 */ /* 0x0010a8000c1e1500 */
[----:B0-----:R-:W2:Y:S04]  /*1d300*/  LDL.64 R6, [R1+0x888] ;  /* 0x0008880001067983 */ /* 0x001ea80000100a00 */
[----:B---3--:R0:W-:Y:S04]  /*1d310*/  STL [R1+0x140], R0 ;  /* 0x0001400001007387 */ /* 0x0081e80000100800 */
[----:B0-----:R5:W3:Y:S01]  /*1d320*/  LDG.E.U16 R0, [R8.64] ;  /* 0x0000000608007981 */ /* 0x001ae2000c1e1500 */
[----:B----4-:R-:W-:-:S04]  /*1d330*/  IMAD.WIDE R4, R2, 0x2, R4 ;  /* 0x0000000202047825 */ /* 0x010fc800078e0204 */
[----:B-----5:R-:W-:-:S05]  /*1d340*/  IMAD.WIDE R8, R2, 0x2, R10 ;  /* 0x0000000202087825 */ /* 0x020fca00078e020a */
[----:B------:R0:W4:Y:S04]  /*1d350*/  LDG.E.U16 R11, [R8.64] ;  /* 0x00000006080b7981 */ /* 0x000128000c1e1500 */
[----:B--2---:R1:W-:Y:S01]  /*1d360*/  STL [R1+0x13c], R3 ;  /* 0x00013c0301007387 */ /* 0x0043e20000100800 */
[----:B------:R-:W-:-:S03]  /*1d370*/  IMAD.WIDE R6, R2, 0x2, R6 ;  /* 0x0000000202067825 */ /* 0x000fc600078e0206 */
[----:B-1----:R1:W2:Y:S04]  /*1d380*/  LDG.E.U16 R3, [R4.64] ;  /* 0x0000000604037981 */ /* 0x0022a8000c1e1500 */
[----:B------:R5:W4:Y:S01]  /*1d390*/  LDG.E.U16 R10, [R6.64] ;  /* 0x00000006060a7981 */ /* 0x000b22000c1e1500 */
[----:B-1----:R-:W-:-:S03]  /*1d3a0*/  IMAD.WIDE R4, R2, 0x2, R16 ;  /* 0x0000000202047825 */ /* 0x002fc600078e0210 */
[----:B------:R-:W4:Y:S04]  /*1d3b0*/  LDL.64 R16, [R1+0x838] ;  /* 0x0008380001107983 */ /* 0x000f280000100a00 */
[----:B---3--:R1:W-:Y:S04]  /*1d3c0*/  STL [R1+0x138], R0 ;  /* 0x0001380001007387 */ /* 0x0083e80000100800 */
[----:B-1----:R1:W3:Y:S01]  /*1d3d0*/  LDG.E.U16 R0, [R4.64] ;  /* 0x0000000604007981 */ /* 0x0022e2000c1e1500 */
[----:B-----5:R-:W-:-:S04]  /*1d3e0*/  IMAD.WIDE R6, R2, 0x2, R14 ;  /* 0x0000000202067825 */ /* 0x020fc800078e020e */
[----:B------:R-:W5:Y:S02]  /*1d3f0*/  LDL.64 R14, [R1+0x830] ;  /* 0x00083000010e7983 */ /* 0x000f640000100a00 */
[C---:B0-----:R-:W-:Y:S01]  /*1d400*/  IMAD.WIDE R8, R2.reuse, 0x2, R12 ;  /* 0x0000000202087825 */ /* 0x041fe200078e020c */
[----:B-1----:R-:W5:Y:S04]  /*1d410*/  LDL.64 R4, [R1+0x860] ;  /* 0x0008600001047983 */ /* 0x002f680000100a00 */
[----:B--2---:R0:W-:Y:S01]  /*1d420*/  STL [R1+0x134], R3 ;  /* 0x0001340301007387 */ /* 0x0041e20000100800 */
[----:B------:R-:W2:Y:S03]  /*1d430*/  LDL.64 R12, [R1+0x828] ;  /* 0x00082800010c7983 */ /* 0x000ea60000100a00 */
[----:B0-----:R0:W2:Y:S04]  /*1d440*/  LDG.E.U16 R3, [R6.64] ;  /* 0x0000000606037981 */ /* 0x0010a8000c1e1500 */
[----:B0-----:R-:W2:Y:S01]  /*1d450*/  LDL.64 R6, [R1+0x858] ;  /* 0x0008580001067983 */ /* 0x001ea20000100a00 */
[----:B----4-:R-:W-:Y:S02]  /*1d460*/  STL [R1+0x12c], R11 ;  /* 0x00012c0b01007387 */ /* 0x010fe40000100800 */
[----:B------:R0:W-:Y:S02]  /*1d470*/  STL [R1+0x130], R10 ;  /* 0x0001300a01007387 */ /* 0x0001e40000100800 */
[----:B0-----:R-:W4:Y:S01]  /*1d480*/  LDL.64 R10, [R1+0x820] ;  /* 0x00082000010a7983 */ /* 0x001f220000100a00 */
[----:B---3--:R0:W-:Y:S03]  /*1d490*/  STL [R1+0x128], R0 ;  /* 0x0001280001007387 */ /* 0x0081e60000100800 */
[----:B0-----:R0:W3:Y:S01]  /*1d4a0*/  LDG.E.U16 R0, [R8.64] ;  /* 0x0000000608007981 */ /* 0x0010e2000c1e1500 */
[----:B-----5:R-:W-:-:S03]  /*1d4b0*/  IMAD.WIDE R4, R2, 0x2, R4 ;  /* 0x0000000202047825 */ /* 0x020fc600078e0204 */
[----:B0-----:R-:W5:Y:S04]  /*1d4c0*/  LDL.64 R8, [R1+0x850] ;  /* 0x0008500001087983 */ /* 0x001f680000100a00 */
[----:B--2---:R0:W-:Y:S01]  /*1d4d0*/  STL [R1+0x124], R3 ;  /* 0x0001240301007387 */ /* 0x0041e20000100800 */
[----:B------:R-:W-:-:S03]  /*1d4e0*/  IMAD.WIDE R6, R2, 0x2, R6 ;  /* 0x0000000202067825 */ /* 0x000fc600078e0206 */
[----:B0-----:R0:W2:Y:S04]  /*1d4f0*/  LDG.E.U16 R3, [R4.64] ;  /* 0x0000000604037981 */ /* 0x0010a8000c1e1500 */
[----:B0-----:R-:W4:Y:S04]  /*1d500*/  LDL.64 R4, [R1+0x840] ;  /* 0x0008400001047983 */ /* 0x001f280000100a00 */
[----:B---3--:R0:W-:Y:S04]  /*1d510*/  STL [R1+0x120], R0 ;  /* 0x0001200001007387 */ /* 0x0081e80000100800 */
[----:B0-----:R0:W3:Y:S04]  /*1d520*/  LDG.E.U16 R0, [R6.64] ;  /* 0x0000000606007981 */ /* 0x0010e8000c1e1500 */
[----:B0-----:R-:W3:Y:S01]  /*1d530*/  LDL.64 R6, [R1+0x848] ;  /* 0x0008480001067983 */ /* 0x001ee20000100a00 */
[----:B-----5:R-:W-:-:S03]  /*1d540*/  IMAD.WIDE R8, R2, 0x2, R8 ;  /* 0x0000000202087825 */ /* 0x020fc600078e0208 */
[----:B--2---:R0:W-:Y:S04]  /*1d550*/  STL [R1+0x11c], R3 ;  /* 0x00011c0301007387 */ /* 0x0041e80000100800 */
[----:B0-----:R4:W2:Y:S02]  /*1d560*/  LDG.E.U16 R3, [R8.64] ;  /* 0x0000000608037981 */ /* 0x0018a4000c1e1500 */
[C---:B----4-:R-:W-:Y:S02]  /*1d570*/  IMAD.WIDE R8, R2.reuse, 0x2, R4 ;  /* 0x0000000202087825 */ /* 0x050fe400078e0204 */
[----:B---3--:R0:W-:Y:S02]  /*1d580*/  STL [R1+0x118], R0 ;  /* 0x0001180001007387 */ /* 0x0081e40000100800 */
[----:B------:R-:W-:-:S02]  /*1d590*/  IMAD.WIDE R6, R2, 0x2, R6 ;  /* 0x0000000202067825 */ /* 0x000fc400078e0206 */
[----:B0-----:R0:W3:Y:S04]  /*1d5a0*/  LDG.E.U16 R0, [R8.64] ;  /* 0x0000000608007981 */ /* 0x0010e8000c1e1500 */
[----:B------:R-:W4:Y:S01]  /*1d5b0*/  LDG.E.U16 R7, [R6.64] ;  /* 0x0000000606077981 */ /* 0x000f22000c1e1500 */
[----:B------:R-:W-:-:S04]  /*1d5c0*/  IMAD.WIDE R4, R2, 0x2, R16 ;  /* 0x0000000202047825 */ /* 0x000fc800078e0210 */
[C---:B0-----:R-:W-:Y:S01]  /*1d5d0*/  IMAD.WIDE R8, R2.reuse, 0x2, R14 ;  /* 0x0000000202087825 */ /* 0x041fe200078e020e */
[----:B--2---:R0:W-:Y:S03]  /*1d5e0*/  STL [R1+0x114], R3 ;  /* 0x0001140301007387 */ /* 0x0041e60000100800 */
[----:B------:R-:W2:Y:S01]  /*1d5f0*/  LDL.64 R16, [R1+0x6d8] ;  /* 0x0006d80001107983 */ /* 0x000ea20000100a00 */
[----:B0-----:R0:W5:Y:S04]  /*1d600*/  LDG.E.U16 R3, [R4.64] ;  /* 0x0000000604037981 */ /* 0x001168000c1e1500 */
[----:B----4-:R-:W-:Y:S01]  /*1d610*/  STL [R1+0x110], R7 ;  /* 0x0001100701007387 */ /* 0x010fe20000100800 */
[----:B---3--:R1:W-:Y:S03]  /*1d620*/  STL [R1+0x10c], R0 ;  /* 0x00010c0001007387 */ /* 0x0083e60000100800 */
[----:B-1----:R1:W3:Y:S01]  /*1d630*/  LDG.E.U16 R0, [R8.64] ;  /* 0x0000000608007981 */ /* 0x0022e2000c1e1500 */
[----:B------:R-:W-:-:S04]  /*1d640*/  IMAD.WIDE R6, R2, 0x2, R12 ;  /* 0x0000000202067825 */ /* 0x000fc800078e020c */
[C---:B0-----:R-:W-:Y:S02]  /*1d650*/  IMAD.WIDE R4, R2.reuse, 0x2, R10 ;  /* 0x0000000202047825 */ /* 0x041fe400078e020a */
[----:B------:R-:W4:Y:S04]  /*1d660*/  LDL.64 R10, [R1+0x698] ;  /* 0x00069800010a7983 */ /* 0x000f280000100a00 */
[----:B-1----:R-:W2:Y:S04]  /*1d670*/  LDL.64 R8, [R1+0x818] ;  /* 0x0008180001087983 */ /* 0x002ea80000100a00 */
[----:B-----5:R0:W-:Y:S01]  /*1d680*/  STL [R1+0x108], R3 ;  /* 0x0001080301007387 */ /* 0x0201e20000100800 */
[----:B------:R-:W5:Y:S02]  /*1d690*/  LDL.64 R14, [R1+0x658] ;  /* 0x00065800010e7983 */ /* 0x000f640000100a00 */
[----:B------:R-:W4:Y:S01]  /*1d6a0*/  LDL.64 R12, [R1+0x618] ;  /* 0x00061800010c7983 */ /* 0x000f220000100a00 */
[----:B0-----:R0:W4:Y:S04]  /*1d6b0*/  LDG.E.U16 R3, [R6.64] ;  /* 0x0000000606037981 */ /* 0x001128000c1e1500 */
[----:B0-----:R-:W5:Y:S04]  /*1d6c0*/  LDL.64 R6, [R1+0x7d8] ;  /* 0x0007d80001067983 */ /* 0x001f680000100a00 */
[----:B---3--:R0:W-:Y:S04]  /*1d6d0*/  STL [R1+0x104], R0 ;  /* 0x0001040001007387 */ /* 0x0081e80000100800 */
[----:B0-----:R0:W3:Y:S01]  /*1d6e0*/  LDG.E.U16 R0, [R4.64] ;  /* 0x0000000604007981 */ /* 0x0010e2000c1e1500 */
[----:B--2---:R-:W-:-:S03]  /*1d6f0*/  IMAD.WIDE R8, R2, 0x2, R8 ;  /* 0x0000000202087825 */ /* 0x004fc600078e0208 */
[----:B0-----:R-:W2:Y:S04]  /*1d700*/  LDL.64 R4, [R1+0x798] ;  /* 0x0007980001047983 */ /* 0x001ea80000100a00 */
[----:B----4-:R0:W-:Y:S04]  /*1d710*/  STL [R1+0x100], R3 ;  /* 0x0001000301007387 */ /* 0x0101e80000100800 */
[----:B0-----:R0:W4:Y:S01]  /*1d720*/  LDG.E.U16 R3, [R8.64] ;  /* 0x0000000608037981 */ /* 0x001122000c1e1500 */
[----:B-----5:R-:W-:-:S03]  /*1d730*/  IMAD.WIDE R6, R2, 0x2, R6 ;  /* 0x0000000202067825 */ /* 0x020fc600078e0206 */
        /* <DEDUP_REMOVED lines=8> */
[----:B---3--:R1:W-:Y:S04]  /*1d7c0*/  STL [R1+0xf4], R0 ;  /* 0x0000f40001007387 */ /* 0x0083e80000100800 */
[----:B-1----:R1:W3:Y:S01]  /*1d7d0*/  LDG.E.U16 R0, [R8.64] ;  /* 0x0000000608007981 */ /* 0x0022e2000c1e1500 */
[----:B0-----:R-:W-:-:S04]  /*1d7e0*/  IMAD.WIDE R4, R2, 0x2, R16 ;  /* 0x0000000202047825 */ /* 0x001fc800078e0210 */
[C---:B--2---:R-:W-:Y:S01]  /*1d7f0*/  IMAD.WIDE R6, R2.reuse, 0x2, R6 ;  /* 0x0000000202067825 */ /* 0x044fe200078e0206 */
[----:B------:R0:W2:Y:S04]  /*1d800*/  LDG.E.U16 R17, [R4.64] ;  /* 0x0000000604117981 */ /* 0x0000a8000c1e1500 */
[----:B------:R5:W2:Y:S01]  /*1d810*/  LDG.E.U16 R16, [R6.64] ;  /* 0x0000000606107981 */ /* 0x000aa2000c1e1500 */
[----:B-1----:R-:W-:-:S03]  /*1d820*/  IMAD.WIDE R8, R2, 0x2, R10 ;  /* 0x0000000202087825 */ /* 0x002fc600078e020a */
[----:B------:R-:W2:Y:S01]  /*1d830*/  LDL.64 R10, [R1+0x6d0] ;  /* 0x0006d000010a7983 */ /* 0x000ea20000100a00 */
[----:B-----5:R-:W-:-:S03]  /*1d840*/  IMAD.WIDE R6, R2, 0x2, R14 ;  /* 0x0000000202067825 */ /* 0x020fc600078e020e */
[----:B----4-:R1:W-:Y:S04]  /*1d850*/  STL [R1+0xf0], R3 ;  /* 0x0000f00301007387 */ /* 0x0103e80000100800 */
[----:B-1----:R1:W4:Y:S04]  /*1d860*/  LDG.E.U16 R3, [R8.64] ;  /* 0x0000000608037981 */ /* 0x002328000c1e1500 */
[----:B-1----:R-:W5:Y:S04]  /*1d870*/  LDL.64 R8, [R1+0x810] ;  /* 0x0008100001087983 */ /* 0x002f680000100a00 */
[----:B---3--:R1:W-:Y:S04]  /*1d880*/  STL [R1+0xec], R0 ;  /* 0x0000ec0001007387 */ /* 0x0083e80000100800 */
[----:B-1----:R1:W3:Y:S01]  /*1d890*/  LDG.E.U16 R0, [R6.64] ;  /* 0x0000000606007981 */ /* 0x0022e2000c1e1500 */
[----:B0-----:R-:W-:-:S03]  /*1d8a0*/  IMAD.WIDE R4, R2, 0x2, R12 ;  /* 0x0000000202047825 */ /* 0x001fc600078e020c */
[----:B-1----:R-:W3:Y:S01]  /*1d8b0*/  LDL.64 R6, [R1+0x7d0] ;  /* 0x0007d00001067983 */ /* 0x002ee20000100a00 */
[----:B--2---:R-:W-:Y:S02]  /*1d8c0*/  STL [R1+0xe4], R17 ;  /* 0x0000e41101007387 */ /* 0x004fe40000100800 */
[----:B------:R0:W-:Y:S02]  /*1d8d0*/  STL [R1+0xe8], R16 ;  /* 0x0000e81001007387 */ /* 0x0001e40000100800 */
[----:B------:R-:W2:Y:S01]  /*1d8e0*/  LDL.64 R14, [R1+0x650] ;  /* 0x00065000010e7983 */ /* 0x000ea20000100a00 */
[----:B------:R-:W2:Y:S04]  /*1d8f0*/  LDL.64 R12, [R1+0x610] ;  /* 0x00061000010c7983 */ /* 0x000ea80000100a00 */
[----:B0-----:R-:W2:Y:S04]  /*1d900*/  LDL.64 R16, [R1+0x690] ;  /* 0x0006900001107983 */ /* 0x001ea80000100a00 */
[----:B----4-:R0:W-:Y:S04]  /*1d910*/  STL [R1+0xe0], R3 ;  /* 0x0000e00301007387 */ /* 0x0101e80000100800 */
[----:B0-----:R0:W4:Y:S01]  /*1d920*/  LDG.E.U16 R3, [R4.64] ;  /* 0x0000000604037981 */ /* 0x001122000c1e1500 */
[----:B-----5:R-:W-:-:S03]  /*1d930*/  IMAD.WIDE R8, R2, 0x2, R8 ;  /* 0x0000000202087825 */ /* 0x020fc600078e0208 */
[----:B0-----:R-:W5:Y:S04]  /*1d940*/  LDL.64 R4, [R1+0x790] ;  /* 0x0007900001047983 */ /* 0x001f680000100a00 */
[----:B---3--:R0:W-:Y:S04]  /*1d950*/  STL [R1+0xc0], R0 ;  /* 0x0000c00001007387 */ /* 0x0081e80000100800 */
[----:B0-----:R0:W3:Y:S01]  /*1d960*/  LDG.E.U16 R0, [R8.64] ;  /* 0x0000000608007981 */ /* 0x0010e2000c1e1500 */
[----:B------:R-:W-:-:S03]  /*1d970*/  IMAD.WIDE R6, R2, 0x2, R6 ;  /* 0x0000000202067825 */ /* 0x000fc600078e0206 */
[----:B0-----:R-:W2:Y:S04]  /*1d980*/  LDL.64 R8, [R1+0x750] ;  /* 0x0007500001087983 */ /* 0x001ea80000100a00 */
[----:B----4-:R0:W-:Y:S04]  /*1d990*/  STL [R1+0x98], R3 ;  /* 0x0000980301007387 */ /* 0x0101e80000100800 */
[----:B0-----:R0:W4:Y:S01]  /*1d9a0*/  LDG.E.U16 R3, [R6.64] ;  /* 0x0000000606037981 */ /* 0x001122000c1e1500 */
[----:B-----5:R-:W-:-:S03]  /*1d9b0*/  IMAD.WIDE R4, R2, 0x2, R4 ;  /* 0x0000000202047825 */ /* 0x020fc600078e0204 */
[----:B0-----:R-:W5:Y:S04]  /*1d9c0*/  LDL.64 R6, [R1+0x710] ;  /* 0x0007100001067983 */ /* 0x001f680000100a00 */
[----:B---3--:R0:W-:Y:S04]  /*1d9d0*/  STL [R1+0xdc], R0 ;  /* 0x0000dc0001007387 */ /* 0x0081e80000100800 */
[----:B0-----:R0:W3:Y:S01]  /*1d9e0*/  LDG.E.U16 R0, [R4.64] ;  /* 0x0000000604007981 */ /* 0x0010e2000c1e1500 */
[----:B--2---:R-:W-:-:S06]  /*1d9f0*/  IMAD.WIDE R8, R2, 0x2, R8 ;  /* 0x0000000202087825 */ /* 0x004fcc00078e0208 */
[----:B------:R-:W2:Y:S01]  /*1da00*/  LDG.E.U16 R9, [R8.64] ;  /* 0x0000000608097981 */ /* 0x000ea2000c1e1500 */
[----:B0-----:R-:W-:-:S03]  /*1da10*/  IMAD.WIDE R4, R2, 0x2, R10 ;  /* 0x0000000202047825 */ /* 0x001fc600078e020a */
[----:B------:R-:W2:Y:S04]  /*1da20*/  LDL.64 R10, [R1+0x808] ;  /* 0x00080800010a7983 */ /* 0x000ea80000100a00 */
[----:B----4-:R0:W-:Y:S01]  /*1da30*/  STL [R1+0xd8], R3 ;  /* 0x0000d80301007387 */ /* 0x0101e20000100800 */
[----:B-----5:R-:W-:-:S05]  /*1da40*/  IMAD.WIDE R6, R2, 0x2, R6 ;  /* 0x0000000202067825 */ /* 0x020fca00078e0206 */
[----:B0-----:R0:W4:Y:S04]  /*1da50*/  LDG.E.U16 R3, [R6.64] ;  /* 0x0000000606037981 */ /* 0x001128000c1e1500 */
[----:B---3--:R1:W-:Y:S04]  /*1da60*/  STL [R1+0xd4], R0 ;  /* 0x0000d40001007387 */ /* 0x0083e80000100800 */
[----:B-1----:R1:W3:Y:S04]  /*1da70*/  LDG.E.U16 R0, [R4.64] ;  /* 0x0000000604007981 */ /* 0x0022e8000c1e1500 */
[----:B--2---:R2:W-:Y:S01]  /*1da80*/  STL [R1+0xd0], R9 ;  /* 0x0000d00901007387 */ /* 0x0045e20000100800 */
[----:B0-----:R-:W-:-:S04]  /*1da90*/  IMAD.WIDE R6, R2, 0x2, R14 ;  /* 0x0000000202067825 */ /* 0x001fc800078e020e */
[----:B-1----:R-:W-:-:S04]  /*1daa0*/  IMAD.WIDE R4, R2, 0x2, R12 ;  /* 0x0000000202047825 */ /* 0x002fc800078e020c */
[C---:B--2---:R-:W-:Y:S01]  /*1dab0*/  IMAD.WIDE R8, R2.reuse, 0x2, R16 ;  /* 0x0000000202087825 */ /* 0x044fe200078e0210 */
[----:B----4-:R0:W-:Y:S04]  /*1dac0*/  STL [R1+0xcc], R3 ;  /* 0x0000cc0301007387 */ /* 0x0101e80000100800 */
[----:B0-----:R0:W2:Y:S04]  /*1dad0*/  LDG.E.U16 R3, [R8.64] ;  /* 0x0000000608037981 */ /* 0x0010a8000c1e1500 */
[----:B0-----:R0:W4:Y:S04]  /*1dae0*/  LDG.E.U16 R9, [R4.64] ;  /* 0x0000000604097981 */ /* 0x001128000c1e1500 */
[----:B---3--:R1:W-:Y:S01]  /*1daf0*/  STL [R1+0xc8], R0 ;  /* 0x0000c80001007387 */ /* 0x0083e20000100800 */
[----:B------:R-:W-:-:S04]  /*1db00*/  IMAD.WIDE R10, R2, 0x2, R10 ;  /* 0x00000002020a7825 */ /* 0x000fc800078e020a */
[----:B------:R-:W3:Y:S02]  /*1db10*/  LDL.64 R16, [R1+0x688] ;  /* 0x0006880001107983 */ /* 0x000ee40000100a00 */
[----:B------:R-:W5:Y:S01]  /*1db20*/  LDL.64 R12, [R1+0x648] ;  /* 0x00064800010c7983 */ /* 0x000f620000100a00 */
[----:B------:R-:W3:Y:S04]  /*1db30*/  LDL.64 R14, [R1+0x608] ;  /* 0x00060800010e7983 */ /* 0x000ee80000100a00 */
[----:B0-----:R-:W3:Y:S04]  /*1db40*/  LDL.64 R4, [R1+0x788] ;  /* 0x0007880001047983 */ /* 0x001ee80000100a00 */
[----:B-1----:R0:W3:Y:S04]  /*1db50*/  LDG.E.U16 R0, [R6.64] ;  /* 0x0000000606007981 */ /* 0x0020e8000c1e1500 */
[----:B0-----:R-:W3:Y:S04]  /*1db60*/  LDL.64 R6, [R1+0x7c8] ;  /* 0x0007c80001067983 */ /* 0x001ee80000100a00 */
[----:B----4-:R0:W-:Y:S04]  /*1db70*/  STL [R1+0x1fe4], R9 ;  /* 0x001fe40901007387 */ /* 0x0101e80000100800 */
[----:B0-----:R-:W4:Y:S01]  /*1db80*/  LDL.64 R8, [R1+0x6c8] ;  /* 0x0006c80001087983 */ /* 0x001f220000100a00 */
[----:B--2---:R0:W-:Y:S03]  /*1db90*/  STL [R1+0xc4], R3 ;  /* 0x0000c40301007387 */ /* 0x0041e60000100800 */
[----:B0-----:R0:W2:Y:S04]  /*1dba0*/  LDG.E.U16 R3, [R10.64] ;  /* 0x000000060a037981 */ /* 0x0010a8000c1e1500 */
[----:B0-----:R-:W4:Y:S01]  /*1dbb0*/  LDL.64 R10, [R1+0x748] ;  /* 0x00074800010a7983 */ /* 0x001f220000100a00 */
[----:B---3--:R-:W-:-:S03]  /*1dbc0*/  IMAD.WIDE R6, R2, 0x2, R6 ;  /* 0x0000000202067825 */ /* 0x008fc600078e0206 */
[----:B------:R0:W-:Y:S04]  /*1dbd0*/  STL [R1+0xbc], R0 ;  /* 0x0000bc0001007387 */ /* 0x0001e80000100800 */
[----:B0-----:R0:W3:Y:S04]  /*1dbe0*/  LDG.E.U16 R0, [R6.64] ;  /* 0x0000000606007981 */ /* 0x0010e8000c1e1500 */
[----:B0-----:R-:W5:Y:S01]  /*1dbf0*/  LDL.64 R6, [R1+0x708] ;  /* 0x0007080001067983 */ /* 0x001f620000100a00 */
[----:B------:R-:W-:-:S03]  /*1dc00*/  IMAD.WIDE R4, R2, 0x2, R4 ;  /* 0x0000000202047825 */ /* 0x000fc600078e0204 */
[----:B--2---:R0:W-:Y:S01]  /*1dc10*/  STL [R1+0xb8], R3 ;  /* 0x0000b80301007387 */ /* 0x0041e20000100800 */
[----:B----4-:R-:W-:-:S03]  /*1dc20*/  IMAD.WIDE R10, R2, 0x2, R10 ;  /* 0x00000002020a7825 */ /* 0x010fc600078e020a */
[----:B0-----:R0:W2:Y:S02]  /*1dc30*/  LDG.E.U16 R3, [R4.64] ;  /* 0x0000000604037981 */ /* 0x0010a4000c1e1500 */
[C---:B0-----:R-:W-:Y:S02]  /*1dc40*/  IMAD.WIDE R4, R2.reuse, 0x2, R8 ;  /* 0x0000000202047825 */ /* 0x041fe400078e0208 */
[----:B---3--:R0:W-:Y:S04]  /*1dc50*/  STL [R1+0xb4], R0 ;  /* 0x0000b40001007387 */ /* 0x0081e80000100800 */
[----:B------:R1:W3:Y:S01]  /*1dc60*/  LDG.E.U16 R9, [R4.64] ;  /* 0x0000000604097981 */ /* 0x0002e2000c1e1500 */
[----:B-----5:R-:W-:-:S03]  /*1dc70*/  IMAD.WIDE R6, R2, 0x2, R6 ;  /* 0x0000000202067825 */ /* 0x020fc600078e0206 */
[----:B0-----:R0:W4:Y:S04]  /*1dc80*/  LDG.E.U16 R0, [R10.64] ;  /* 0x000000060a007981 */ /* 0x001128000c1e1500 */
[----:B------:R5:W3:Y:S01]  /*1dc90*/  LDG.E.U16 R8, [R6.64] ;  /* 0x0000000606087981 */ /* 0x000ae2000c1e1500 */
[----:B0-----:R-:W-:-:S04]  /*1dca0*/  IMAD.WIDE R10, R2, 0x2, R16 ;  /* 0x00000002020a7825 */ /* 0x001fc800078e0210 */
[C---:B-----5:R-:W-:Y:S02]  /*1dcb0*/  IMAD.WIDE R6, R2.reuse, 0x2, R12 ;  /* 0x0000000202067825 */ /* 0x060fe400078e020c */
[----:B------:R-:W5:Y:S02]  /*1dcc0*/  LDL.64 R12, [R1+0x6c0] ;  /* 0x0006c000010c7983 */ /* 0x000f640000100a00 */
[C---:B-1----:R-:W-:Y:S02]  /*1dcd0*/  IMAD.WIDE R4, R2.reuse, 0x2, R14 ;  /* 0x0000000202047825 */ /* 0x042fe400078e020e */
[----:B--2---:R0:W-:Y:S04]  /*1dce0*/  STL [R1+0xb0], R3 ;  /* 0x0000b00301007387 */ /* 0x0041e80000100800 */
[----:B0-----:R0:W2:Y:S04]  /*1dcf0*/  LDG.E.U16 R3, [R10.64] ;  /* 0x000000060a037981 */ /* 0x0010a8000c1e1500 */
[----:B0-----:R-:W2:Y:S04]  /*1dd00*/  LDL.64 R10, [R1+0x800] ;  /* 0x00080000010a7983 */ /* 0x001ea80000100a00 */
[----:B----4-:R0:W-:Y:S01]  /*1dd10*/  STL [R1+0xac], R0 ;  /* 0x0000ac0001007387 */ /* 0x0101e20000100800 */
[----:B------:R-:W4:Y:S02]  /*1dd20*/  LDL.64 R14, [R1+0x640] ;  /* 0x00064000010e7983 */ /* 0x000f240000100a00 */
[----:B------:R-:W4:Y:S01]  /*1dd30*/  LDL.64 R16, [R1+0x600] ;  /* 0x0006000001107983 */ /* 0x000f220000100a00 */
[----:B0-----:R0:W4:Y:S04]  /*1dd40*/  LDG.E.U16 R0, [R6.64] ;  /* 0x0000000606007981 */ /* 0x001128000c1e1500 */
[----:B0-----:R-:W4:Y:S01]  /*1dd50*/  LDL.64 R6, [R1+0x7c0] ;  /* 0x0007c00001067983 */ /* 0x001f220000100a00 */
[----:B---3--:R0:W-:Y:S03]  /*1dd60*/  STL [R1+0xa8], R8 ;  /* 0x0000a80801007387 */ /* 0x0081e60000100800 */
[----:B0-----:R0:W3:Y:S04]  /*1dd70*/  LDG.E.U16 R8, [R4.64] ;  /* 0x0000000604087981 */ /* 0x0010e8000c1e1500 */
[----:B0-----:R-:W4:Y:S01]  /*1dd80*/  LDL.64 R4, [R1+0x780] ;  /* 0x0007800001047983 */ /* 0x001f220000100a00 */
[----:B--2---:R-:W-:-:S03]  /*1dd90*/  IMAD.WIDE R10, R2, 0x2, R10 ;  /* 0x00000002020a7825 */ /* 0x004fc600078e020a */
[----:B---3--:R-:W-:Y:S01]  /*1dda0*/  STL [R1+0x1fdc], R8 ;  /* 0x001fdc0801007387 */ /* 0x008fe20000100800 */
[----:B------:R0:W-:Y:S03]  /*1ddb0*/  STL [R1+0xa4], R9 ;  /* 0x0000a40901007387 */ /* 0x0001e60000100800 */
[----:B0-----:R-:W2:Y:S01]  /*1ddc0*/  LDL.64 R8, [R1+0x680] ;  /* 0x0006800001087983 */ /* 0x001ea20000100a00 */
[----:B------:R0:W-:Y:S03]  /*1ddd0*/  STL [R1+0xa0], R3 ;  /* 0x0000a00301007387 */ /* 0x0001e60000100800 */
[----:B0-----:R0:W3:Y:S01]  /*1dde0*/  LDG.E.U16 R3, [R10.64] ;  /* 0x000000060a037981 */ /* 0x0010e2000c1e1500 */
[----:B----4-:R-:W-:-:S04]  /*1ddf0*/  IMAD.WIDE R6, R2, 0x2, R6 ;  /* 0x0000000202067825 */ /* 0x010fc800078e0206 */
[C---:B------:R-:W-:Y:S01]  /*1de00*/  IMAD.WIDE R4, R2.reuse, 0x2, R4 ;  /* 0x0000000202047825 */ /* 0x040fe200078e0204 */
[----:B0-----:R-:W4:Y:S03]  /*1de10*/  LDL.64 R10, [R1+0x740] ;  /* 0x00074000010a7983 */ /* 0x001f260000100a00 */
[----:B------:R0:W-:Y:S02]  /*1de20*/  STL [R1+0x9c], R0 ;  /* 0x00009c0001007387 */ /* 0x0001e40000100800 */
[----:B0-----:R0:W2:Y:S04]  /*1de30*/  LDG.E.U16 R0, [R6.64] ;  /* 0x0000000606007981 */ /* 0x0010a8000c1e1500 */
[----:B0-----:R-:W2:Y:S04]  /*1de40*/  LDL.64 R6, [R1+0x700] ;  /* 0x0007000001067983 */ /* 0x001ea80000100a00 */
[----:B---3--:R0:W-:Y:S04]  /*1de50*/  STL [R1+0x94], R3 ;  /* 0x0000940301007387 */ /* 0x0081e80000100800 */
[----:B0-----:R5:W3:Y:S01]  /*1de60*/  LDG.E.U16 R3, [R4.64] ;  /* 0x0000000604037981 */ /* 0x001ae2000c1e1500 */
[----:B----4-:R-:W-:-:S06]  /*1de70*/  IMAD.WIDE R10, R2, 0x2, R10 ;  /* 0x00000002020a7825 */ /* 0x010fcc00078e020a */
[----:B------:R-:W4:Y:S01]  /*1de80*/  LDG.E.U16 R11, [R10.64] ;  /* 0x000000060a0b7981 */ /* 0x000f22000c1e1500 */
[----:B-----5:R-:W-:-:S03]  /*1de90*/  IMAD.WIDE R4, R2, 0x2, R12 ;  /* 0x0000000202047825 */ /* 0x020fc600078e020c */
[----:B------:R-:W5:Y:S01]  /*1dea0*/  LDL.64 R12, [R1+0x7f8] ;  /* 0x0007f800010c7983 */ /* 0x000f620000100a00 */
[----:B--2---:R0:W-:Y:S02]  /*1deb0*/  STL [R1+0x90], R0 ;  /* 0x0000900001007387 */ /* 0x0041e40000100800 */
[----:B------:R-:W-:-:S05]  /*1dec0*/  IMAD.WIDE R6, R2, 0x2, R6 ;  /* 0x0000000202067825 */ /* 0x000fca00078e0206 */
[----:B0-----:R0:W2:Y:S04]  /*1ded0*/  LDG.E.U16 R0, [R6.64] ;  /* 0x0000000606007981 */ /* 0x0010a8000c1e1500 */
[----:B---3--:R1:W-:Y:S04]  /*1dee0*/  STL [R1+0x8c], R3 ;  /* 0x00008c0301007387 */ /* 0x0083e80000100800 */
[----:B-1----:R1:W3:Y:S04]  /*1def0*/  LDG.E.U16 R3, [R4.64] ;  /* 0x0000000604037981 */ /* 0x0022e8000c1e1500 */
[----:B----4-:R4:W-:Y:S01]  /*1df00*/  STL [R1+0x88], R11 ;  /* 0x0000880b01007387 */ /* 0x0109e20000100800 */
[----:B0-----:R-:W-:-:S04]  /*1df10*/  IMAD.WIDE R6, R2, 0x2, R14 ;  /* 0x0000000202067825 */ /* 0x001fc800078e020e */
[----:B------:R-:W5:Y:S02]  /*1df20*/  LDL.64 R14, [R1+0x6f8] ;  /* 0x0006f800010e7983 */ /* 0x000f640000100a00 */
[----:B----4-:R-:W-:-:S04]  /*1df30*/  IMAD.WIDE R10, R2, 0x2, R8 ;  /* 0x00000002020a7825 */ /* 0x010fc800078e0208 */
[C---:B-1----:R-:W-:Y:S01]  /*1df40*/  IMAD.WIDE R4, R2.reuse, 0x2, R16 ;  /* 0x0000000202047825 */ /* 0x042fe200078e0210 */
[----:B--2---:R0:W-:Y:S04]  /*1df50*/  STL [R1+0x84], R0 ;  /* 0x0000840001007387 */ /* 0x0041e80000100800 */
[----:B0-----:R0:W2:Y:S04]  /*1df60*/  LDG.E.U16 R0, [R10.64] ;  /* 0x000000060a007981 */ /* 0x0010a8000c1e1500 */
[----:B0-----:R-:W4:Y:S04]  /*1df70*/  LDL.64 R10, [R1+0x7b8] ;  /* 0x0007b800010a7983 */ /* 0x001f280000100a00 */
[----:B---3--:R0:W-:Y:S01]  /*1df80*/  STL [R1+0x7c], R3 ;  /* 0x00007c0301007387 */ /* 0x0081e20000100800 */
[----:B-----5:R-:W-:-:S04]  /*1df90*/  IMAD.WIDE R12, R2, 0x2, R12 ;  /* 0x00000002020c7825 */ /* 0x020fc800078e020c */
[----:B------:R-:W3:Y:S02]  /*1dfa0*/  LDL.64 R8, [R1+0x678] ;  /* 0x0006780001087983 */ /* 0x000ee40000100a00 */
[----:B------:R-:W5:Y:S01]  /*1dfb0*/  LDL.64 R16, [R1+0x5f8] ;  /* 0x0005f80001107983 */ /* 0x000f620000100a00 */
[----:B0-----:R0:W2:Y:S04]  /*1dfc0*/  LDG.E.U16 R3, [R6.64] ;  /* 0x0000000606037981 */ /* 0x0010a8000c1e1500 */
[----:B0-----:R0:W2:Y:S04]  /*1dfd0*/  LDG.E.U16 R7, [R4.64] ;  /* 0x0000000604077981 */ /* 0x0010a8000c1e1500 */
[----:B0-----:R-:W3:Y:S04]  /*1dfe0*/  LDL.64 R4, [R1+0x778] ;  /* 0x0007780001047983 */ /* 0x001ee80000100a00 */
[----:B--2---:R0:W-:Y:S04]  /*1dff0*/  STL [R1+0x1fd0], R7 ;  /* 0x001fd00701007387 */ /* 0x0041e80000100800 */
[----:B0-----:R-:W2:Y:S01]  /*1e000*/  LDL.64 R6, [R1+0x638] ;  /* 0x0006380001067983 */ /* 0x001ea20000100a00 */
[----:B------:R0:W-:Y:S03]  /*1e010*/  STL [R1+0x60], R0 ;  /* 0x0000600001007387 */ /* 0x0001e60000100800 */
[----:B0-----:R0:W2:Y:S01]  /*1e020*/  LDG.E.U16 R0, [R12.64] ;  /* 0x000000060c007981 */ /* 0x0010a2000c1e1500 */
[----:B---3--:R-:W-:-:S04]  /*1e030*/  IMAD.WIDE R4, R2, 0x2, R4 ;  /* 0x0000000202047825 */ /* 0x008fc800078e0204 */
[C---:B----4-:R-:W-:Y:S01]  /*1e040*/  IMAD.WIDE R10, R2.reuse, 0x2, R10 ;  /* 0x00000002020a7825 */ /* 0x050fe200078e020a */
[----:B0-----:R-:W3:Y:S03]  /*1e050*/  LDL.64 R12, [R1+0x738] ;  /* 0x00073800010c7983 */ /* 0x001ee60000100a00 */
[----:B------:R0:W-:Y:S02]  /*1e060*/  STL [R1+0x58], R3 ;  /* 0x0000580301007387 */ /* 0x0001e40000100800 */
[----:B0-----:R0:W4:Y:S04]  /*1e070*/  LDG.E.U16 R3, [R10.64] ;  /* 0x000000060a037981 */ /* 0x001128000c1e1500 */
[----:B--2---:R1:W-:Y:S04]  /*1e080*/  STL [R1+0x78], R0 ;  /* 0x0000780001007387 */ /* 0x0043e80000100800 */
[----:B-1----:R1:W2:Y:S04]  /*1e090*/  LDG.E.U16 R0, [R4.64] ;  /* 0x0000000604007981 */ /* 0x0022a8000c1e1500 */
[----:B-1----:R-:W5:Y:S01]  /*1e0a0*/  LDL.64 R4, [R1+0x6b8] ;  /* 0x0006b80001047983 */ /* 0x002f620000100a00 */
[----:B---3--:R-:W-:-:S04]  /*1e0b0*/  IMAD.WIDE R12, R2, 0x2, R12 ;  /* 0x00000002020c7825 */ /* 0x008fc800078e020c */
[C---:B0-----:R-:W-:Y:S02]  /*1e0c0*/  IMAD.WIDE R10, R2.reuse, 0x2, R14 ;  /* 0x00000002020a7825 */ /* 0x041fe400078e020e */
[----:B------:R-:W3:Y:S04]  /*1e0d0*/  LDL.64 R14, [R1+0x7f0] ;  /* 0x0007f000010e7983 */ /* 0x000ee80000100a00 */
[----:B------:R-:W3:Y:S01]  /*1e0e0*/  LDG.E.U16 R13, [R12.64] ;  /* 0x000000060c0d7981 */ /* 0x000ee2000c1e1500 */
[----:B----4-:R0:W-:Y:S03]  /*1e0f0*/  STL [R1+0x74], R3 ;  /* 0x0000740301007387 */ /* 0x0101e60000100800 */
[----:B0-----:R0:W4:Y:S04]  /*1e100*/  LDG.E.U16 R3, [R10.64] ;  /* 0x000000060a037981 */ /* 0x001128000c1e1500 */
[----:B--2---:R1:W-:Y:S01]  /*1e110*/  STL [R1+0x70], R0 ;  /* 0x0000700001007387 */ /* 0x0043e20000100800 */
[----:B-----5:R-:W-:-:S05]  /*1e120*/  IMAD.WIDE R4, R2, 0x2, R4 ;  /* 0x0000000202047825 */ /* 0x020fca00078e0204 */
[----:B-1----:R1:W2:Y:S04]  /*1e130*/  LDG.E.U16 R0, [R4.64] ;  /* 0x0000000604007981 */ /* 0x0022a8000c1e1500 */
[----:B---3--:R3:W-:Y:S01]  /*1e140*/  STL [R1+0x6c], R13 ;  /* 0x00006c0d01007387 */ /* 0x0087e20000100800 */
[----:B0-----:R-:W-:-:S04]  /*1e150*/  IMAD.WIDE R10, R2, 0x2, R6 ;  /* 0x00000002020a7825 */ /* 0x001fc800078e0206 */
[----:B---3--:R-:W-:-:S04]  /*1e160*/  IMAD.WIDE R12, R2, 0x2, R8 ;  /* 0x00000002020c7825 */ /* 0x008fc800078e0208 */
[C---:B-1----:R-:W-:Y:S01]  /*1e170*/  IMAD.WIDE R4, R2.reuse, 0x2, R16 ;  /* 0x0000000202047825 */ /* 0x042fe200078e0210 */
[----:B------:R-:W3:Y:S03]  /*1e180*/  LDL.64 R8, [R1+0x730] ;  /* 0x0007300001087983 */ /* 0x000ee60000100a00 */
[----:B----4-:R0:W-:Y:S01]  /*1e190*/  STL [R1+0x68], R3 ;  /* 0x0000680301007387 */ /* 0x0101e20000100800 */
[----:B------:R1:W4:Y:S04]  /*1e1a0*/  LDG.E.U16 R6, [R4.64] ;  /* 0x0000000604067981 */ /* 0x000328000c1e1500 */
[----:B0-----:R0:W5:Y:S04]  /*1e1b0*/  LDG.E.U16 R3, [R12.64] ;  /* 0x000000060c037981 */ /* 0x001168000c1e1500 */
[----:B--2---:R2:W-:Y:S01]  /*1e1c0*/  STL [R1+0x64], R0 ;  /* 0x0000640001007387 */ /* 0x0045e20000100800 */
[----:B-1----:R-:W3:Y:S02]  /*1e1d0*/  LDL.64 R4, [R1+0x770] ;  /* 0x0007700001047983 */ /* 0x002ee40000100a00 */
[----:B0-----:R-:W-:-:S04]  /*1e1e0*/  IMAD.WIDE R12, R2, 0x2, R14 ;  /* 0x00000002020c7825 */ /* 0x001fc800078e020e */
[----:B------:R-:W3:Y:S02]  /*1e1f0*/  LDL.64 R16, [R1+0x670] ;  /* 0x0006700001107983 */ /* 0x000ee40000100a00 */
[----:B------:R-:W3:Y:S04]  /*1e200*/  LDG.E.U16 R13, [R12.64] ;  /* 0x000000060c0d7981 */ /* 0x000ee8000c1e1500 */
[----:B--2---:R0:W2:Y:S04]  /*1e210*/  LDG.E.U16 R0, [R10.64] ;  /* 0x000000060a007981 */ /* 0x0040a8000c1e1500 */
[----:B0-----:R-:W2:Y:S01]  /*1e220*/  LDL.64 R10, [R1+0x7b0] ;  /* 0x0007b000010a7983 */ /* 0x001ea20000100a00 */
[----:B----4-:R0:W-:Y:S02]  /*1e230*/  STL [R1+0x1fc4], R6 ;  /* 0x001fc40601007387 */ /* 0x0101e40000100800 */
[----:B------:R-:W4:Y:S01]  /*1e240*/  LDL.64 R14, [R1+0x5f0] ;  /* 0x0005f000010e7983 */ /* 0x000f220000100a00 */
[----:B0-----:R-:W4:Y:S01]  /*1e250*/  LDL.64 R6, [R1+0x6b0] ;  /* 0x0006b00001067983 */ /* 0x001f220000100a00 */
[----:B-----5:R0:W-:Y:S02]  /*1e260*/  STL [R1+0x5c], R3 ;  /* 0x00005c0301007387 */ /* 0x0201e40000100800 */
[----:B---3--:R-:W-:-:S04]  /*1e270*/  IMAD.WIDE R4, R2, 0x2, R4 ;  /* 0x0000000202047825 */ /* 0x008fc800078e0204 */
[----:B--2---:R-:W-:-:S05]  /*1e280*/  IMAD.WIDE R10, R2, 0x2, R10 ;  /* 0x00000002020a7825 */ /* 0x004fca00078e020a */
[----:B0-----:R0:W2:Y:S04]  /*1e290*/  LDG.E.U16 R3, [R10.64] ;  /* 0x000000060a037981 */ /* 0x0010a8000c1e1500 */
[----:B0-----:R-:W3:Y:S01]  /*1e2a0*/  LDL.64 R10, [R1+0x6f0] ;  /* 0x0006f000010a7983 */ /* 0x001ee20000100a00 */
[----:B------:R0:W-:Y:S03]  /*1e2b0*/  STL [R1+0x38], R0 ;  /* 0x0000380001007387 */ /* 0x0001e60000100800 */
[----:B0-----:R4:W5:Y:S01]  /*1e2c0*/  LDG.E.U16 R0, [R4.64] ;  /* 0x0000000604007981 */ /* 0x001962000c1e1500 */
[----:B------:R0:W-:Y:S02]  /*1e2d0*/  STL [R1+0x54], R13 ;  /* 0x0000540d01007387 */ /* 0x0001e40000100800 */
[----:B0-----:R-:W-:-:S04]  /*1e2e0*/  IMAD.WIDE R12, R2, 0x2, R8 ;  /* 0x00000002020c7825 */ /* 0x001fc800078e0208 */
[C---:B----4-:R-:W-:Y:S01]  /*1e2f0*/  IMAD.WIDE R4, R2.reuse, 0x2, R6 ;  /* 0x0000000202047825 */ /* 0x050fe200078e0206 */
[----:B------:R-:W4:Y:S04]  /*1e300*/  LDL.64 R8, [R1+0x7e8] ;  /* 0x0007e80001087983 */ /* 0x000f280000100a00 */
[----:B------:R0:W4:Y:S04]  /*1e310*/  LDG.E.U16 R7, [R12.64] ;  /* 0x000000060c077981 */ /* 0x000128000c1e1500 */
[----:B--2---:R1:W-:Y:S01]  /*1e320*/  STL [R1+0x50], R3 ;  /* 0x0000500301007387 */ /* 0x0043e20000100800 */
[----:B---3--:R-:W-:-:S05]  /*1e330*/  IMAD.WIDE R10, R2, 0x2, R10 ;  /* 0x00000002020a7825 */ /* 0x008fca00078e020a */
[----:B-1----:R1:W2:Y:S04]  /*1e340*/  LDG.E.U16 R3, [R10.64] ;  /* 0x000000060a037981 */ /* 0x0022a8000c1e1500 */
[----:B-1----:R-:W3:Y:S01]  /*1e350*/  LDL.64 R10, [R1+0x630] ;  /* 0x00063000010a7983 */ /* 0x002ee20000100a00 */
[----:B-----5:R1:W-:Y:S03]  /*1e360*/  STL [R1+0x4c], R0 ;  /* 0x00004c0001007387 */ /* 0x0203e60000100800 */
[----:B-1----:R1:W5:Y:S01]  /*1e370*/  LDG.E.U16 R0, [R4.64] ;  /* 0x0000000604007981 */ /* 0x002362000c1e1500 */
[----:B0-----:R-:W-:-:S04]  /*1e380*/  IMAD.WIDE R12, R2, 0x2, R16 ;  /* 0x00000002020c7825 */ /* 0x001fc800078e0210 */
[----:B------:R-:W5:Y:S02]  /*1e390*/  LDL.64 R16, [R1+0x6e8] ;  /* 0x0006e80001107983 */ /* 0x000f640000100a00 */
[----:B----4-:R0:W-:Y:S02]  /*1e3a0*/  STL [R1+0x48], R7 ;  /* 0x0000480701007387 */ /* 0x0101e40000100800 */
[C---:B-1----:R-:W-:Y:S01]  /*1e3b0*/  IMAD.WIDE R4, R2.reuse, 0x2, R14 ;  /* 0x0000000202047825 */ /* 0x042fe200078e020e */
[----:B0-----:R-:W4:Y:S05]  /*1e3c0*/  LDL.64 R6, [R1+0x6a8] ;  /* 0x0006a80001067983 */ /* 0x001f2a0000100a00 */
[----:B------:R-:W4:Y:S04]  /*1e3d0*/  LDG.E.U16 R5, [R4.64] ;  /* 0x0000000604057981 */ /* 0x000f28000c1e1500 */
[----:B--2---:R0:W-:Y:S01]  /*1e3e0*/  STL [R1+0x44], R3 ;  /* 0x0000440301007387 */ /* 0x0041e20000100800 */
[----:B---3--:R-:W-:-:S03]  /*1e3f0*/  IMAD.WIDE R10, R2, 0x2, R10 ;  /* 0x00000002020a7825 */ /* 0x008fc600078e020a */
[----:B0-----:R0:W2:Y:S04]  /*1e400*/  LDG.E.U16 R3, [R12.64] ;  /* 0x000000060c037981 */ /* 0x0010a8000c1e1500 */
[----:B0-----:R-:W3:Y:S01]  /*1e410*/  LDL.64 R12, [R1+0x7a8] ;  /* 0x0007a800010c7983 */ /* 0x001ee20000100a00 */
[----:B-----5:R0:W-:Y:S03]  /*1e420*/  STL [R1+0x40], R0 ;  /* 0x0000400001007387 */ /* 0x0201e60000100800 */
[----:B0-----:R0:W5:Y:S01]  /*1e430*/  LDG.E.U16 R0, [R10.64] ;  /* 0x000000060a007981 */ /* 0x001162000c1e1500 */
[----:B------:R-:W-:-:S03]  /*1e440*/  IMAD.WIDE R14, R2, 0x2, R8 ;  /* 0x00000002020e7825 */ /* 0x000fc600078e0208 */
[----:B0-----:R-:W5:Y:S01]  /*1e450*/  LDL.64 R10, [R1+0x768] ;  /* 0x00076800010a7983 */ /* 0x001f620000100a00 */
[----:B----4-:R0:W-:Y:S02]  /*1e460*/  STL [R1+0x1fb4], R5 ;  /* 0x001fb40501007387 */ /* 0x0101e40000100800 */
[----:B------:R-:W4:Y:S01]  /*1e470*/  LDL.64 R8, [R1+0x628] ;  /* 0x0006280001087983 */ /* 0x000f220000100a00 */
[----:B0-----:R-:W4:Y:S04]  /*1e480*/  LDL.64 R4, [R1+0x5e8] ;  /* 0x0005e80001047983 */ /* 0x001f280000100a00 */
[----:B--2---:R0:W-:Y:S01]  /*1e490*/  STL [R1+0x3c], R3 ;  /* 0x00003c0301007387 */ /* 0x0041e20000100800 */
[----:B---3--:R-:W-:-:S03]  /*1e4a0*/  IMAD.WIDE R12, R2, 0x2, R12 ;  /* 0x00000002020c7825 */ /* 0x008fc600078e020c */
[----:B0-----:R0:W2:Y:S04]  /*1e4b0*/  LDG.E.U16 R3, [R14.64] ;  /* 0x000000060e037981 */ /* 0x0010a8000c1e1500 */
[----:B0-----:R-:W3:Y:S01]  /*1e4c0*/  LDL.64 R14, [R1+0x728] ;  /* 0x00072800010e7983 */ /* 0x001ee20000100a00 */
[----:B-----5:R0:W-:Y:S03]  /*1e4d0*/  STL [R1+0x34], R0 ;  /* 0x0000340001007387 */ /* 0x0201e60000100800 */
[----:B0-----:R0:W5:Y:S01]  /*1e4e0*/  LDG.E.U16 R0, [R12.64] ;  /* 0x000000060c007981 */ /* 0x001162000c1e1500 */
[----:B------:R-:W-:-:S04]  /*1e4f0*/  IMAD.WIDE R10, R2, 0x2, R10 ;  /* 0x00000002020a7825 */ /* 0x000fc800078e020a */
[C---:B0-----:R-:W-:Y:S01]  /*1e500*/  IMAD.WIDE R12, R2.reuse, 0x2, R16 ;  /* 0x00000002020c7825 */ /* 0x041fe200078e0210 */
[----:B--2---:R0:W-:Y:S03]  /*1e510*/  STL [R1+0x30], R3 ;  /* 0x0000300301007387 */ /* 0x0041e60000100800 */
[----:B------:R-:W2:Y:S02]  /*1e520*/  LDL.64 R16, [R1+0x7a0] ;  /* 0x0007a00001107983 */ /* 0x000ea40000100a00 */
[C---:B---3--:R-:W-:Y:S01]  /*1e530*/  IMAD.WIDE R14, R2.reuse, 0x2, R14 ;  /* 0x00000002020e7825 */ /* 0x048fe200078e020e */
[----:B0-----:R0:W3:Y:S03]  /*1e540*/  LDG.E.U16 R3, [R10.64] ;  /* 0x000000060a037981 */ /* 0x0010e6000c1e1500 */
[----:B0-----:R-:W-:-:S02]  /*1e550*/  IMAD.WIDE R10, R2, 0x2, R6 ;  /* 0x00000002020a7825 */ /* 0x001fc400078e0206 */
[----:B------:R-:W2:Y:S04]  /*1e560*/  LDL.64 R6, [R1+0x760] ;  /* 0x0007600001067983 */ /* 0x000ea80000100a00 */
[----:B-----5:R0:W-:Y:S04]  /*1e570*/  STL [R1+0x2c], R0 ;  /* 0x00002c0001007387 */ /* 0x0201e80000100800 */
[----:B0-----:R0:W5:Y:S04]  /*1e580*/  LDG.E.U16 R0, [R14.64] ;  /* 0x000000060e007981 */ /* 0x001168000c1e1500 */
[----:B0-----:R-:W2:Y:S04]  /*1e590*/  LDL.64 R14, [R1+0x668] ;  /* 0x00066800010e7983 */ /* 0x001ea80000100a00 */
[----:B---3--:R0:W-:Y:S04]  /*1e5a0*/  STL [R1+0x28], R3 ;  /* 0x0000280301007387 */ /* 0x0081e80000100800 */
[----:B0-----:R4:W3:Y:S02]  /*1e5b0*/  LDG.E.U16 R3, [R12.64] ;  /* 0x000000060c037981 */ /* 0x0018e4000c1e1500 */
[----:B----4-:R-:W-:-:S02]  /*1e5c0*/  IMAD.WIDE R12, R2, 0x2, R8 ;  /* 0x00000002020c7825 */ /* 0x010fc400078e0208 */
[----:B-----5:R0:W-:Y:S04]  /*1e5d0*/  STL [R1+0x24], R0 ;  /* 0x0000240001007387 */ /* 0x0201e80000100800 */
[----:B0-----:R0:W4:Y:S02]  /*1e5e0*/  LDG.E.U16 R0, [R10.64] ;  /* 0x000000060a007981 */ /* 0x001124000c1e1500 */
[C---:B0-----:R-:W-:Y:S02]  /*1e5f0*/  IMAD.WIDE R10, R2.reuse, 0x2, R4 ;  /* 0x00000002020a7825 */ /* 0x041fe400078e0204 */
[----:B------:R-:W5:Y:S02]  /*1e600*/  LDG.E.U16 R4, [R12.64] ;  /* 0x000000060c047981 */ /* 0x000f64000c1e1500 */
[----:B--2---:R-:W-:-:S02]  /*1e610*/  IMAD.WIDE R14, R2, 0x2, R14 ;  /* 0x00000002020e7825 */ /* 0x004fc400078e020e */
[----:B----4-:R0:W-:Y:S02]  /*1e620*/  STL [R1+0x1fa4], R0 ;  /* 0x001fa40001007387 */ /* 0x0101e40000100800 */
[----:B------:R-:W2:Y:S02]  /*1e630*/  LDL.64 R8, [R1+0x6a0] ;  /* 0x0006a00001087983 */ /* 0x000ea40000100a00 */
[----:B0-----:R0:W4:Y:S04]  /*1e640*/  LDG.E.U16 R0, [R14.64] ;  /* 0x000000060e007981 */ /* 0x001128000c1e1500 */
[----:B0-----:R-:W2:Y:S01]  /*1e650*/  LDL.64 R14, [R1+0x7e0] ;  /* 0x0007e000010e7983 */ /* 0x001ea20000100a00 */
[----:B-----5:R0:W-:Y:S03]  /*1e660*/  STL [R1+0x1fa8], R4 ;  /* 0x001fa80401007387 */ /* 0x0201e60000100800 */
[----:B0-----:R-:W5:Y:S01]  /*1e670*/  LDL.64 R4, [R1+0x6e0] ;  /* 0x0006e00001047983 */ /* 0x001f620000100a00 */
[----:B---3--:R0:W-:Y:S03]  /*1e680*/  STL [R1+0x20], R3 ;  /* 0x0000200301007387 */ /* 0x0081e60000100800 */
[----:B0-----:R0:W3:Y:S01]  /*1e690*/  LDG.E.U16 R3, [R10.64] ;  /* 0x000000060a037981 */ /* 0x0010e2000c1e1500 */
[----:B------:R-:W-:-:S04]  /*1e6a0*/  IMAD.WIDE R12, R2, 0x2, R16 ;  /* 0x00000002020c7825 */ /* 0x000fc800078e0210 */
[----:B0-----:R-:W-:-:S04]  /*1e6b0*/  IMAD.WIDE R10, R2, 0x2, R6 ;  /* 0x00000002020a7825 */ /* 0x001fc800078e0206 */
[----:B--2---:R-:W-:-:S05]  /*1e6c0*/  IMAD.WIDE R14, R2, 0x2, R14 ;  /* 0x00000002020e7825 */ /* 0x004fca00078e020e */
[----:B------:R0:W2:Y:S04]  /*1e6d0*/  LDG.E.U16 R7, [R14.64] ;  /* 0x000000060e077981 */ /* 0x0000a8000c1e1500 */
[----:B---3--:R1:W-:Y:S01]  /*1e6e0*/  STL [R1+0x1fac], R3 ;  /* 0x001fac0301007387 */ /* 0x0083e20000100800 */
[----:B0-----:R-:W3:Y:S02]  /*1e6f0*/  LDL.64 R14, [R1+0x720] ;  /* 0x00072000010e7983 */ /* 0x001ee40000100a00 */
[----:B------:R-:W3:Y:S02]  /*1e700*/  LDL.64 R16, [R1+0x660] ;  /* 0x0006600001107983 */ /* 0x000ee40000100a00 */
[----:B----4-:R0:W-:Y:S01]  /*1e710*/  STL [R1+0x18], R0 ;  /* 0x0000180001007387 */ /* 0x0101e20000100800 */
[----:B-1----:R1:W4:Y:S04]  /*1e720*/  LDG.E.U16 R3, [R10.64] ;  /* 0x000000060a037981 */ /* 0x002328000c1e1500 */
[----:B0-----:R5:W4:Y:S01]  /*1e730*/  LDG.E.U16 R0, [R12.64] ;  /* 0x000000060c007981 */ /* 0x001b22000c1e1500 */
[----:B-1----:R-:W-:-:S04]  /*1e740*/  IMAD.WIDE R10, R2, 0x2, R8 ;  /* 0x00000002020a7825 */ /* 0x002fc800078e0208 */
[C---:B-----5:R-:W-:Y:S02]  /*1e750*/  IMAD.WIDE R12, R2.reuse, 0x2, R4 ;  /* 0x00000002020c7825 */ /* 0x060fe400078e0204 */
[----:B------:R-:W5:Y:S04]  /*1e760*/  LDG.E.U16 R10, [R10.64] ;  /* 0x000000060a0a7981 */ /* 0x000f68000c1e1500 */
[----:B------:R-:W5:Y:S04]  /*1e770*/  LDG.E.U16 R13, [R12.64] ;  /* 0x000000060c0d7981 */ /* 0x000f68000c1e1500 */
[----:B--2---:R0:W-:Y:S04]  /*1e780*/  STL [R1+0x14], R7 ;  /* 0x0000140701007387 */ /* 0x0041e80000100800 */
[----:B0-----:R-:W2:Y:S01]  /*1e790*/  LDL.64 R6, [R1+0x5d8] ;  /* 0x0005d80001067983 */ /* 0x001ea20000100a00 */
[----:B---3--:R-:W-:-:S03]  /*1e7a0*/  IMAD.WIDE R14, R2, 0x2, R14 ;  /* 0x00000002020e7825 */ /* 0x008fc600078e020e */
[----:B----4-:R0:W-:Y:S04]  /*1e7b0*/  STL [R1+0x10], R0 ;  /* 0x0000100001007387 */ /* 0x0101e80000100800 */
[----:B0-----:R0:W3:Y:S04]  /*1e7c0*/  LDG.E.U16 R0, [R14.64] ;  /* 0x000000060e007981 */ /* 0x0010e8000c1e1500 */
[----:B0-----:R-:W4:Y:S01]  /*1e7d0*/  LDL.64 R14, [R1+0x620] ;  /* 0x00062000010e7983 */ /* 0x001f220000100a00 */
[----:B------:R-:W2:Y:S02]  /*1e7e0*/  LDL.LU R4, [R1+0x580] ;  /* 0x0005800001047983 */ /* 0x000ea40000300800 */
[----:B------:R-:W2:Y:S02]  /*1e7f0*/  LDL R5, [R1+0x2c4] ;  /* 0x0002c40001057983 */ /* 0x000ea40000100800 */
[----:B------:R-:W2:Y:S01]  /*1e800*/  LDL.LU R8, [R1+0x308] ;  /* 0x0003080001087983 */ /* 0x000ea20000300800 */
[----:B------:R-:W2:Y:S01]  /*1e810*/  LDL.LU R9, [R1+0x310] ;  /* 0x0003100001097983 */ /* 0x000ea20000300800 */
[----:B-----5:R0:W-:Y:S02]  /*1e820*/  STL [R1+0x1f4c], R10 ;  /* 0x001f4c0a01007387 */ /* 0x0201e40000100800 */
[----:B------:R-:W-:-:S05]  /*1e830*/  IMAD.WIDE R16, R2, 0x2, R16 ;  /* 0x0000000202107825 */ /* 0x000fca00078e0210 */
[----:B------:R1:W5:Y:S04]  /*1e840*/  LDG.E.U16 R11, [R16.64] ;  /* 0x00000006100b7981 */ /* 0x000368000c1e1500 */
[----:B0-----:R-:W5:Y:S01]  /*1e850*/  LDL.LU R10, [R1+0x318] ;  /* 0x00031800010a7983 */ /* 0x001f620000300800 */
[----:B------:R0:W-:Y:S03]  /*1e860*/  STL [R1+0xc], R3 ;  /* 0x00000c0301007387 */ /* 0x0001e60000100800 */
[----:B0-----:R-:W5:Y:S04]  /*1e870*/  LDL.LU R3, [R1+0x304] ;  /* 0x0003040001037983 */ /* 0x001f680000300800 */
[----:B---3--:R-:W-:Y:S01]  /*1e880*/  STL [R1+0x8], R0 ;  /* 0x0000080001007387 */ /* 0x008fe20000100800 */
[----:B------:R4:W-:Y:S02]  /*1e890*/  STL [R1], R13 ;  /* 0x0000000d01007387 */ /* 0x0009e40000100800 */
[----:B----4-:R-:W-:-:S04]  /*1e8a0*/  IMAD.WIDE R12, R2, 0x2, R14 ;  /* 0x00000002020c7825 */ /* 0x010fc800078e020e */
[----:B--2---:R-:W-:Y:S02]  /*1e8b0*/  IMAD.WIDE R14, R2, 0x2, R6 ;  /* 0x00000002020e7825 */ /* 0x004fe400078e0206 */
[----:B------:R-:W2:Y:S04]  /*1e8c0*/  LDL.LU R7, [R1+0x2c8] ;  /* 0x0002c80001077983 */ /* 0x000ea80000300800 */
[----:B------:R0:W3:Y:S01]  /*1e8d0*/  LDG.E.U16 R12, [R12.64] ;  /* 0x000000060c0c7981 */ /* 0x0000e2000c1e1500 */
[----:B------:R4:W-:Y:S02]  /*1e8e0*/  STL [R1+0x16ac], R2 ;  /* 0x0016ac0201007387 */ /* 0x0009e40000100800 */
[----:B-1----:R-:W2:Y:S02]  /*1e8f0*/  LDL.LU R17, [R1+0x314] ;  /* 0x0003140001117983 */ /* 0x002ea40000300800 */
[----:B------:R-:W2:Y:S01]  /*1e900*/  LDL.LU R16, [R1+0x80] ;  /* 0x0000800001107983 */ /* 0x000ea20000300800 */
[----:B0-----:R0:W2:Y:S04]  /*1e910*/  LDG.E.U16 R13, [R14.64] ;  /* 0x000000060e0d7981 */ /* 0x0010a8000c1e1500 */
[----:B------:R-:W4:Y:S04]  /*1e920*/  S2R R0, SR_TID.X ;  /* 0x0000000000007919 */ /* 0x000f280000002100 */
[----:B-----5:R-:W-:Y:S01]  /*1e930*/  STL [R1+0x1f50], R11 ;  /* 0x001f500b01007387 */ /* 0x020fe20000100800 */
[----:B0-----:R-:W-:-:S02]  /*1e940*/  F2FP.PACK_AB R15, R8, R9 ;  /* 0x00000009080f723e */ /* 0x001fc400000000ff */
[----:B----4-:R-:W-:-:S05]  /*1e950*/  LOP3.LUT R2, R0, 0x1c, RZ, 0xc0, !PT ;  /* 0x0000001c00027812 */ /* 0x010fca00078ec0ff */
[----:B------:R-:W0:Y:S04]  /*1e960*/  LDS R6, [R2.X4] ;  /* 0x0000000002067984 */ /* 0x000e280000004800 */
[----:B---3--:R1:W-:Y:S01]  /*1e970*/  STL [R1+0x1f54], R12 ;  /* 0x001f540c01007387 */ /* 0x0083e20000100800 */
[----:B--2---:R-:W-:Y:S01]  /*1e980*/  F2FP.PACK_AB R14, R17, R10 ;  /* 0x0000000a110e723e */ /* 0x004fe200000000ff */
[----:B------:R-:W-:Y:S02]  /*1e990*/  FADD R17, -R5, R4 ;  /* 0x0000000405117221 */ /* 0x000fe40000000100 */
[----:B-1----:R-:W2:Y:S01]  /*1e9a0*/  LDL.LU R12, [R1+0x280] ;  /* 0x00028000010c7983 */ /* 0x002ea20000300800 */
[----:B------:R1:W-:Y:S01]  /*1e9b0*/  STL [R1+0x1f58], R13 ;  /* 0x001f580d01007387 */ /* 0x0003e20000100800 */
[----:B------:R-:W-:-:S02]  /*1e9c0*/  F2FP.PACK_AB R16, R16, R3 ;  /* 0x000000031010723e */ /* 0x000fc400000000ff */
[----:B-1----:R-:W3:Y:S01]  /*1e9d0*/  LDL.LU R13, [R1+0x288] ;  /* 0x00028800010d7983 */ /* 0x002ee20000300800 */
[----:B------:R1:W-:Y:S02]  /*1e9e0*/  STL [R1+0x1f5c], R2 ;  /* 0x001f5c0201007387 */ /* 0x0003e40000100800 */
[----:B------:R-:W-:Y:S01]  /*1e9f0*/  FMUL R17, R17, 1.4426950216293334961 ;  /* 0x3fb8aa3b11117820 */ /* 0x000fe20000400000 */
[----:B-1----:R-:W4:Y:S01]  /*1ea00*/  LDL.LU R2, [R1+0x2d0] ;  /* 0x0002d00001027983 */ /* 0x002f220000300800 */
[----:B------:R-:W5:Y:S02]  /*1ea10*/  LDL.LU R11, [R1+0x25c] ;  /* 0x00025c00010b7983 */ /* 0x000f640000300800 */
[----:B------:R-:W2:Y:S02]  /*1ea20*/  LDL.LU R10, [R1+0x254] ;  /* 0x00025400010a7983 */ /* 0x000ea40000300800 */
[----:B------:R1:W-:Y:S01]  /*1ea30*/  STL [R1+0x1f60], R14 ;  /* 0x001f600e01007387 */ /* 0x0003e20000100800 */
[----:B------:R0:W0:Y:S01]  /*1ea40*/  MUFU.EX2 R3, R17 ;  /* 0x0000001100037308 */ /* 0x0000220000000800 */
[----:B-1----:R-:W2:Y:S01]  /*1ea50*/  LDL.LU R14, [R1+0x2dc] ;  /* 0x0002dc00010e7983 */ /* 0x002ea20000300800 */
[----:B------:R-:W3:Y:S02]  /*1ea60*/  LDL.LU R4, [R1+0x230] ;  /* 0x0002300001047983 */ /* 0x000ee40000300800 */
[----:B------:R-:W3:Y:S02]  /*1ea70*/  LDL.LU R5, [R1+0x228] ;  /* 0x0002280001057983 */ /* 0x000ee40000300800 */
[----:B------:R-:W3:Y:S01]  /*1ea80*/  LDL.LU R8, [R1+0x214] ;  /* 0x0002140001087983 */ /* 0x000ee20000300800 */
[----:B------:R-:W3:Y:S01]  /*1ea90*/  LDL.LU R9, [R1+0x210] ;  /* 0x0002100001097983 */ /* 0x000ee20000300800 */
[----:B------:R1:W-:Y:S03]  /*1eaa0*/  STL [R1+0x1f64], R15 ;  /* 0x001f640f01007387 */ /* 0x0003e60000100800 */
[----:B-1----:R-:W3:Y:S01]  /*1eab0*/  LDL.LU R15, [R1+0x2e4] ;  /* 0x0002e400010f7983 */ /* 0x002ee20000300800 */
[----:B------:R1:W-:Y:S03]  /*1eac0*/  STL [R1+0x1f68], R16 ;  /* 0x001f681001007387 */ /* 0x0003e60000100800 */
[----:B-1----:R-:W5:Y:S01]  /*1ead0*/  LDL.LU R16, [R1+0x2f8] ;  /* 0x0002f80001107983 */ /* 0x002f620000300800 */
[----:B0-----:R-:W5:Y:S01]  /*1eae0*/  LDL.LU R17, [R1+0x2f0] ;  /* 0x0002f00001117983 */ /* 0x001f620000300800 */
[----:B----4-:R-:W-:-:S02]  /*1eaf0*/  F2FP.PACK_AB R20, R2, R20 ;  /* 0x000000140214723e */ /* 0x010fc400000000ff */
[----:B--2---:R-:W-:Y:S02]  /*1eb00*/  F2FP.PACK_AB R19, R19, R14 ;  /* 0x0000000e1313723e */ /* 0x004fe400000000ff */
[----:B---3--:R-:W-:Y:S02]  /*1eb10*/  F2FP.PACK_AB R18, R15, R18 ;  /* 0x000000120f12723e */ /* 0x008fe400000000ff */
[----:B-----5:R-:W-:-:S05]  /*1eb20*/  F2FP.PACK_AB R17, R17, R16 ;  /* 0x000000101111723e */ /* 0x020fca00000000ff */
[----:B------:R-:W-:Y:S01]  /*1eb30*/  STL [R1+0x1f6c], R17 ;  /* 0x001f6c1101007387 */ /* 0x000fe20000100800 */
[----:B------:R-:W-:Y:S02]  /*1eb40*/  STL [R1+0x80], R3 ;  /* 0x0000800301007387 */ /* 0x000fe40000100800 */
[----:B------:R-:W-:Y:S02]  /*1eb50*/  STL [R1+0x1f70], R18 ;  /* 0x001f701201007387 */ /* 0x000fe40000100800 */
[----:B------:R-:W-:Y:S01]  /*1eb60*/  STL [R1+0x1f74], R19 ;  /* 0x001f741301007387 */ /* 0x000fe20000100800 */
[----:B------:R-:W2:Y:S01]  /*1eb70*/  LDL.LU R2, [R1+0x5b8] ;  /* 0x0005b80001027983 */ /* 0x000ea20000300800 */
[----:B------:R-:W-:Y:S02]  /*1eb80*/  F2FP.PACK_AB R29, R29, R9 ;  /* 0x000000091d1d723e */ /* 0x000fe400000000ff */
[----:B------:R-:W0:Y:S01]  /*1eb90*/  S2R R9, SR_TID.X ;  /* 0x0000000000097919 */ /* 0x000e220000002100 */
[----:B------:R-:W-:-:S02]  /*1eba0*/  F2FP.PACK_AB R28, R28, R8 ;  /* 0x000000081c1c723e */ /* 0x000fc400000000ff */
[----:B------:R-:W1:Y:S01]  /*1ebb0*/  S2R R8, SR_TID.X ;  /* 0x0000000000087919 */ /* 0x000e620000002100 */
[----:B------:R-:W-:Y:S02]  /*1ebc0*/  F2FP.PACK_AB R21, R21, R7 ;  /* 0x000000071515723e */ /* 0x000fe400000000ff */
[----:B------:R-:W-:Y:S02]  /*1ebd0*/  F2FP.PACK_AB R22, R22, R13 ;  /* 0x0000000d1616723e */ /* 0x000fe400000000ff */
[----:B------:R-:W-:Y:S01]  /*1ebe0*/  F2FP.PACK_AB R23, R23, R12 ;  /* 0x0000000c1717723e */ /* 0x000fe200000000ff */
[----:B------:R-:W-:Y:S01]  /*1ebf0*/  STL [R1+0x1f78], R20 ;  /* 0x001f781401007387 */ /* 0x000fe20000100800 */
[----:B------:R-:W-:Y:S01]  /*1ec00*/  F2FP.PACK_AB R24, R24, R11 ;  /* 0x0000000b1818723e */ /* 0x000fe200000000ff */
[----:B------:R-:W3:Y:S01]  /*1ec10*/  LDL.LU R7, [R1+0x57c] ;  /* 0x00057c0001077983 */ /* 0x000ee20000300800 */
[----:B------:R-:W-:Y:S01]  /*1ec20*/  F2FP.PACK_AB R25, R25, R10 ;  /* 0x0000000a1919723e */ /* 0x000fe200000000ff */
[----:B------:R-:W-:Y:S01]  /*1ec30*/  STL [R1+0x1f7c], R21 ;  /* 0x001f7c1501007387 */ /* 0x000fe20000100800 */
[----:B------:R-:W-:Y:S01]  /*1ec40*/  F2FP.PACK_AB R26, R26, R4 ;  /* 0x000000041a1a723e */ /* 0x000fe200000000ff */
[----:B------:R-:W-:Y:S01]  /*1ec50*/  STL [R1+0x1f80], R22 ;  /* 0x001f801601007387 */ /* 0x000fe20000100800 */
[----:B------:R-:W-:Y:S01]  /*1ec60*/  F2FP.PACK_AB R27, R27, R5 ;  /* 0x000000051b1b723e */ /* 0x000fe200000000ff */
[----:B------:R-:W-:Y:S01]  /*1ec70*/  STL [R1+0x1f84], R23 ;  /* 0x001f841701007387 */ /* 0x000fe20000100800 */
[----:B------:R-:W-:Y:S02]  /*1ec80*/  STL [R1+0x1f88], R24 ;  /* 0x001f881801007387 */ /* 0x000fe40000100800 */
[----:B------:R-:W-:Y:S01]  /*1ec90*/  STL [R1+0x1f8c], R25 ;  /* 0x001f8c1901007387 */ /* 0x000fe20000100800 */
[----:B0-----:R-:W-:-:S04]  /*1eca0*/  SHF.R.U32.HI R9, RZ, 0x2, R9 ;  /* 0x00000002ff097819 */ /* 0x001fc80000011609 */
[----:B------:R-:W-:Y:S01]  /*1ecb0*/  SGXT.U32 R9, R9, 0x3 ;  /* 0x000000030909781a */ /* 0x000fe20000000000 */
[----:B------:R-:W-:Y:S01]  /*1ecc0*/  STL [R1+0x1f90], R26 ;  /* 0x001f901a01007387 */ /* 0x000fe20000100800 */
[----:B------:R-:W-:Y:S02]  /*1ecd0*/  STL [R1+0x1f94], R27 ;  /* 0x001f941b01007387 */ /* 0x000fe40000100800 */
[----:B------:R-:W-:Y:S01]  /*1ece0*/  LOP3.LUT R9, R9, 0x8, RZ, 0xfc, !PT ;  /* 0x0000000809097812 */ /* 0x000fe200078efcff */
[----:B------:R-:W-:Y:S01]  /*1ecf0*/  STL [R1+0x1f98], R28 ;  /* 0x001f981c01007387 */ /* 0x000fe20000100800 */
[----:B------:R-:W4:Y:S01]  /*1ed00*/  LDL.LU R5, [R1+0x55c] ;  /* 0x00055c0001057983 */ /* 0x000f220000300800 */
[----:B------:R-:W-:Y:S01]  /*1ed10*/  LOP3.LUT R4, R0, 0x7f, RZ, 0xc0, !PT ;  /* 0x0000007f00047812 */ /* 0x000fe200078ec0ff */
[----:B------:R-:W-:Y:S02]  /*1ed20*/  STL [R1+0x1fe0], R0 ;  /* 0x001fe00001007387 */ /* 0x000fe40000100800 */
[----:B------:R1:W0:Y:S02]  /*1ed30*/  LDS R0, [R9.X16] ;  /* 0x0000000009007984 */ /* 0x000224000000c800 */
[--C-:B-1----:R-:W-:Y:S01]  /*1ed40*/  SHF.R.U32.HI R9, RZ, 0x2, R8.reuse ;  /* 0x00000002ff097819 */ /* 0x102fe20000011608 */
[----:B------:R-:W-:-:S04]  /*1ed50*/  SHF.R.U32.HI R8, RZ, 0x2, R8 ;  /* 0x00000002ff087819 */ /* 0x000fc80000011608 */
[----:B------:R-:W-:Y:S01]  /*1ed60*/  SGXT.U32 R8, R8, 0x3 ;  /* 0x000000030808781a */ /* 0x000fe20000000000 */
[----:B------:R-:W-:Y:S03]  /*1ed70*/  STL [R1+0x1f9c], R29 ;  /* 0x001f9c1d01007387 */ /* 0x000fe60000100800 */
[----:B------:R-:W-:Y:S01]  /*1ed80*/  LOP3.LUT R8, R8, 0x10, RZ, 0xfc, !PT ;  /* 0x0000001008087812 */ /* 0x000fe200078efcff */
[----:B--2---:R-:W-:-:S05]  /*1ed90*/  FFMA R2, R3, R2, R6 ;  /* 0x0000000203027223 */ /* 0x004fca0000000006 */
[----:B------:R-:W-:Y:S02]  /*1eda0*/  STL [R1+0x5b8], R2 ;  /* 0x0005b80201007387 */ /* 0x000fe40000100800 */
[----:B------:R1:W2:Y:S04]  /*1edb0*/  LDS R2, [R8.X16] ;  /* 0x0000000008027984 */ /* 0x0002a8000000c800 */
[----:B0-----:R-:W-:Y:S02]  /*1edc0*/  STL [R1+0x2dc], R0 ;  /* 0x0002dc0001007387 */ /* 0x001fe40000100800 */
[----:B------:R-:W-:Y:S01]  /*1edd0*/  STL [R1+0x1fc8], R4 ;  /* 0x001fc80401007387 */ /* 0x000fe20000100800 */
[----:B-1----:R-:W5:Y:S04]  /*1ede0*/  LDL.LU R8, [R1+0x538] ;  /* 0x0005380001087983 */ /* 0x002f680000300800 */
[----:B--2---:R-:W-:Y:S01]  /*1edf0*/  STL [R1+0x2d4], R2 ;  /* 0x0002d40201007387 */ /* 0x004fe20000100800 */
[----:B------:R-:W2:Y:S02]  /*1ee00*/  LDL.LU R29, [R1+0x508] ;  /* 0x00050800011d7983 */ /* 0x000ea40000300800 */
[----:B------:R-:W2:Y:S01]  /*1ee10*/  LDL.LU R6, [R1+0x4e8] ;  /* 0x0004e80001067983 */ /* 0x000ea20000300800 */
[----:B------:R-:W-:-:S04]  /*1ee20*/  SGXT.U32 R9, R9, 0x3 ;  /* 0x000000030909781a */ /* 0x000fc80000000000 */
[----:B------:R-:W-:-:S05]  /*1ee30*/  LOP3.LUT R9, R9, 0x18, RZ, 0xfc, !PT ;  /* 0x0000001809097812 */ /* 0x000fca00078efcff */
[----:B------:R-:W0:Y:S01]  /*1ee40*/  LDS R0, [R9.X16] ;  /* 0x0000000009007984 */ /* 0x000e22000000c800 */
[----:B------:R-:W-:Y:S01]  /*1ee50*/  BAR.SYNC.DEFER_BLOCKING 0x0 ;  /* 0x0000000000007b1d */ /* 0x000fe20000010000 */
[----:B------:R-:W-:-:S05]  /*1ee60*/  SHF.L.U32 R11, R4, 0x1, RZ ;  /* 0x00000001040b7819 */ /* 0x000fca00000006ff */
[----:B---3--:R-:W-:Y:S04]  /*1ee70*/  STS.U16 [R11], R7 ;  /* 0x000000070b007388 */ /* 0x008fe80000000400 */
[----:B0-----:R0:W-:Y:S01]  /*1ee80*/  STL [R1+0x2d0], R0 ;  /* 0x0002d00001007387 */ /* 0x0011e20000100800 */
[----:B------:R-:W3:Y:S03]  /*1ee90*/  LDL.LU R9, [R1+0x4c8] ;  /* 0x0004c80001097983 */ /* 0x000ee60000300800 */
[----:B0-----:R-:W3:Y:S01]  /*1eea0*/  LDL.LU R0, [R1+0x4a8] ;  /* 0x0004a80001007983 */ /* 0x001ee20000300800 */
[----:B------:R-:W3:Y:S02]  /*1eeb0*/  LDL.LU R28, [R1+0x388] ;  /* 0x00038800011c7983 */ /* 0x000ee40000300800 */
[----:B------:R-:W3:Y:S02]  /*1eec0*/  LDL.LU R27, [R1+0x368] ;  /* 0x00036800011b7983 */ /* 0x000ee40000300800 */
[----:B------:R-:W3:Y:S01]  /*1eed0*/  LDL.LU R26, [R1+0x348] ;  /* 0x00034800011a7983 */ /* 0x000ee20000300800 */
[----:B------:R-:W3:Y:S01]  /*1eee0*/  LDL.LU R25, [R1+0x328] ;  /* 0x0003280001197983 */ /* 0x000ee20000300800 */
        /* <DEDUP_REMOVED lines=15> */
[----:B----4-:R0:W-:Y:S04]  /*1efe0*/  STS.U16 [R11+0x800], R5 ;  /* 0x000800050b007388 */ /* 0x0101e80000000400 */
[----:B------:R-:W4:Y:S01]  /*1eff0*/  LDL.LU R10, [R1+0xec] ;  /* 0x0000ec00010a7983 */ /* 0x000f220000300800 */
[----:B------:R-:W4:Y:S03]  /*1f000*/  LDL.LU R3, [R1+0xe8] ;  /* 0x0000e80001037983 */ /* 0x000f260000300800 */
[----:B0-----:R-:W4:Y:S04]  /*1f010*/  LDL.LU R5, [R1+0xe4] ;  /* 0x0000e40001057983 */ /* 0x001f280000300800 */
[----:B-----5:R0:W-:Y:S04]  /*1f020*/  STS.U16 [R11+0x1000], R8 ;  /* 0x001000080b007388 */ /* 0x0201e80000000400 */
[----:B0-----:R-:W5:Y:S04]  /*1f030*/  LDL.LU R8, [R1+0xe0] ;  /* 0x0000e00001087983 */ /* 0x001f680000300800 */
[----:B--2---:R-:W-:Y:S01]  /*1f040*/  STS.U16 [R11+0x1800], R29 ;  /* 0x0018001d0b007388 */ /* 0x004fe20000000400 */
[----:B------:R0:W-:Y:S03]  /*1f050*/  STS.U16 [R11+0x2000], R6 ;  /* 0x002000060b007388 */ /* 0x0001e60000000400 */
[----:B0-----:R-:W2:Y:S04]  /*1f060*/  LDL.LU R6, [R1+0xc0] ;  /* 0x0000c00001067983 */ /* 0x001ea80000300800 */
[----:B---3--:R0:W-:Y:S04]  /*1f070*/  STS.U16 [R11+0x2800], R9 ;  /* 0x002800090b007388 */ /* 0x0081e80000000400 */
[----:B------:R-:W-:Y:S01]  /*1f080*/  STS.U16 [R11+0x3000], R0 ;  /* 0x003000000b007388 */ /* 0x000fe20000000400 */
[----:B------:R-:W-:Y:S02]  /*1f090*/  STS.U16 [R11+0x3800], R28 ;  /* 0x0038001c0b007388 */ /* 0x000fe40000000400 */
[----:B------:R-:W-:Y:S02]  /*1f0a0*/  STS.U16 [R11+0x4000], R27 ;  /* 0x0040001b0b007388 */ /* 0x000fe40000000400 */
[----:B------:R-:W-:Y:S01]  /*1f0b0*/  STS.U16 [R11+0x4800], R26 ;  /* 0x0048001a0b007388 */ /* 0x000fe20000000400 */
[----:B------:R-:W-:Y:S04]  /*1f0c0*/  STS.U16 [R11+0x5000], R25 ;  /* 0x005000190b007388 */ /* 0x000fe80000000400 */
[----:B0-----:R-:W3:Y:S01]  /*1f0d0*/  LDL.LU R9, [R1+0x98] ;  /* 0x0000980001097983 */ /* 0x001ee20000300800 */
[----:B------:R-:W-:Y:S02]  /*1f0e0*/  STS.U16 [R11+0x5800], R24 ;  /* 0x005800180b007388 */ /* 0x000fe40000000400 */
[----:B------:R-:W-:Y:S02]  /*1f0f0*/  STS.U16 [R11+0x6000], R23 ;  /* 0x006000170b007388 */ /* 0x000fe40000000400 */
[----:B------:R-:W-:Y:S01]  /*1f100*/  STS.U16 [R11+0x6800], R22 ;  /* 0x006800160b007388 */ /* 0x000fe20000000400 */
[----:B------:R-:W-:Y:S01]  /*1f110*/  STS.U16 [R11+0x7000], R21 ;  /* 0x007000150b007388 */ /* 0x000fe20000000400 */
[----:B------:R-:W-:Y:S02]  /*1f120*/  STS.U16 [R11+0x7800], R20 ;  /* 0x007800140b007388 */ /* 0x000fe40000000400 */
[----:B------:R-:W-:Y:S02]  /*1f130*/  STS.U16 [R11+0x8000], R19 ;  /* 0x008000130b007388 */ /* 0x000fe40000000400 */
[----:B------:R-:W-:Y:S01]  /*1f140*/  STS.U16 [R11+0x8800], R18 ;  /* 0x008800120b007388 */ /* 0x000fe20000000400 */
[----:B------:R-:W-:Y:S01]  /*1f150*/  STS.U16 [R11+0x9000], R17 ;  /* 0x009000110b007388 */ /* 0x000fe20000000400 */
[----:B------:R-:W-:Y:S02]  /*1f160*/  STS.U16 [R11+0x9800], R16 ;  /* 0x009800100b007388 */ /* 0x000fe40000000400 */
[----:B------:R0:W-:Y:S02]  /*1f170*/  STS.U16 [R11+0xa000], R7 ;  /* 0x00a000070b007388 */ /* 0x0001e40000000400 */
[----:B0-----:R-:W0:Y:S01]  /*1f180*/  S2R R7, SR_TID.X ;  /* 0x0000000000077919 */ /* 0x001e220000002100 */
[----:B------:R-:W-:Y:S02]  /*1f190*/  STS.U16 [R11+0xa800], R15 ;  /* 0x00a8000f0b007388 */ /* 0x000fe40000000400 */
[----:B------:R-:W-:Y:S02]  /*1f1a0*/  STS.U16 [R11+0xb000], R14 ;  /* 0x00b0000e0b007388 */ /* 0x000fe40000000400 */
[----:B------:R-:W-:Y:S01]  /*1f1b0*/  STS.U16 [R11+0xb800], R2 ;  /* 0x00b800020b007388 */ /* 0x000fe20000000400 */
[----:B------:R-:W-:Y:S01]  /*1f1c0*/  STS.U16 [R11+0xc000], R13 ;  /* 0x00c0000d0b007388 */ /* 0x000fe20000000400 */
[----:B------:R-:W-:Y:S02]  /*1f1d0*/  STS.U16 [R11+0xc800], R12 ;  /* 0x00c8000c0b007388 */ /* 0x000fe40000000400 */
[----:B----4-:R-:W-:Y:S02]  /*1f1e0*/  STS.U16 [R11+0xd000], R10 ;  /* 0x00d0000a0b007388 */ /* 0x010fe40000000400 */
[----:B------:R-:W-:Y:S01]  /*1f1f0*/  STS.U16 [R11+0xd800], R3 ;  /* 0x00d800030b007388 */ /* 0x000fe20000000400 */
[----:B------:R1:W-:Y:S04]  /*1f200*/  STS.U16 [R11+0xe000], R5 ;  /* 0x00e000050b007388 */ /* 0x0003e80000000400 */
[----:B-1----:R-:W4:Y:S01]  /*1f210*/  LDL.LU R5, [R1+0x578] ;  /* 0x0005780001057983 */ /* 0x002f220000300800 */
[----:B0-----:R-:W-:-:S05]  /*1f220*/  LOP3.LUT R7, R7, 0x7f, RZ, 0xc0, !PT ;  /* 0x0000007f07077812 */ /* 0x001fca00078ec0ff */
[----:B------:R-:W-:-:S05]  /*1f230*/  IMAD.SHL.U32 R7, R7, 0x2, RZ ;  /* 0x0000000207077824 */ /* 0x000fca00078e00ff */
[----:B------:R-:W-:Y:S04]  /*1f240*/  STL [R1+0x1fe8], R7 ;  /* 0x001fe80701007387 */ /* 0x000fe80000100800 */
[----:B-----5:R-:W-:Y:S04]  /*1f250*/  STS.U16 [R11+0xe800], R8 ;  /* 0x00e800080b007388 */ /* 0x020fe80000000400 */
[----:B--2---:R0:W-:Y:S04]  /*1f260*/  STS.U16 [R11+0xf000], R6 ;  /* 0x00f000060b007388 */ /* 0x0041e80000000400 */
[----:B0-----:R-:W2:Y:S01]  /*1f270*/  LDL.LU R6, [R1+0x558] ;  /* 0x0005580001067983 */ /* 0x001ea20000300800 */
[----:B------:R-:W-:-:S02]  /*1f280*/  LOP3.LUT R8, R7, 0x10, RZ, 0x3c, !PT ;  /* 0x0000001007087812 */ /* 0x000fc400078e3cff */
[----:B------:R-:W5:Y:S02]  /*1f290*/  LDL.LU R7, [R1+0x534] ;  /* 0x0005340001077983 */ /* 0x000f640000300800 */
[----:B------:R-:W5:Y:S01]  /*1f2a0*/  LDL.LU R10, [R1+0x504] ;  /* 0x00050400010a7983 */ /* 0x000f620000300800 */
[----:B---3--:R0:W-:Y:S04]  /*1f2b0*/  STS.U16 [R11+0xf800], R9 ;  /* 0x00f800090b007388 */ /* 0x0081e80000000400 */
        /* <DEDUP_REMOVED lines=20> */
[----:B------:R0:W-:Y:S04]  /*1f400*/  STL [R1+0x1fb8], R11 ;  /* 0x001fb80b01007387 */ /* 0x0001e80000100800 */
[----:B0-----:R-:W3:Y:S01]  /*1f410*/  LDL.LU R11, [R1+0x4c4] ;  /* 0x0004c400010b7983 */ /* 0x001ee20000300800 */
[----:B------:R-:W3:Y:S02]  /*1f420*/  LDL.LU R2, [R1+0xd4] ;  /* 0x0000d40001027983 */ /* 0x000ee40000300800 */
[----:B------:R-:W3:Y:S01]  /*1f430*/  LDL.LU R13, [R1+0xd0] ;  /* 0x0000d000010d7983 */ /* 0x000ee20000300800 */
[----:B----4-:R0:W-:Y:S01]  /*1f440*/  STS.U16 [R8+0x100], R5 ;  /* 0x0001000508007388 */ /* 0x0101e20000000400 */
[----:B------:R-:W4:Y:S03]  /*1f450*/  LDL.LU R12, [R1+0xcc] ;  /* 0x0000cc00010c7983 */ /* 0x000f260000300800 */
[----:B0-----:R-:W4:Y:S04]  /*1f460*/  LDL.LU R5, [R1+0xc8] ;  /* 0x0000c80001057983 */ /* 0x001f280000300800 */
[----:B--2---:R0:W-:Y:S04]  /*1f470*/  STS.U16 [R8+0x900], R6 ;  /* 0x0009000608007388 */ /* 0x0041e80000000400 */
[----:B0-----:R-:W2:Y:S01]  /*1f480*/  LDL.LU R6, [R1+0xc4] ;  /* 0x0000c40001067983 */ /* 0x001ea20000300800 */
[----:B-----5:R0:W-:Y:S02]  /*1f490*/  STS.U16 [R8+0x1100], R7 ;  /* 0x0011000708007388 */ /* 0x0201e40000000400 */
[----:B------:R1:W-:Y:S01]  /*1f4a0*/  STS.U16 [R8+0x1900], R10 ;  /* 0x0019000a08007388 */ /* 0x0003e20000000400 */
[----:B0-----:R-:W5:Y:S01]  /*1f4b0*/  LDL.LU R7, [R1+0x1fe8] ;  /* 0x001fe80001077983 */ /* 0x001f620000300800 */
[----:B-1----:R-:W5:Y:S03]  /*1f4c0*/  LDL.LU R10, [R1+0xbc] ;  /* 0x0000bc00010a7983 */ /* 0x002f660000300800 */
[----:B---3--:R0:W-:Y:S04]  /*1f4d0*/  STS.U16 [R8+0x2100], R9 ;  /* 0x0021000908007388 */ /* 0x0081e80000000400 */
[----:B0-----:R-:W3:Y:S04]  /*1f4e0*/  LDL.LU R9, [R1+0x1fe4] ;  /* 0x001fe40001097983 */ /* 0x001ee80000300800 */
[----:B------:R-:W-:Y:S01]  /*1f4f0*/  STS.U16 [R8+0x2900], R11 ;  /* 0x0029000b08007388 */ /* 0x000fe20000000400 */
        /* <DEDUP_REMOVED lines=18> */
[----:B------:R0:W-:Y:S01]  /*1f620*/  STS.U16 [R8+0xc100], R3 ;  /* 0x00c1000308007388 */ /* 0x0001e20000000400 */
[----:B------:R-:W-:Y:S01]  /*1f630*/  STS.U16 [R8+0xc900], R2 ;  /* 0x00c9000208007388 */ /* 0x000fe20000000400 */
[----:B------:R-:W-:Y:S02]  /*1f640*/  STS.U16 [R8+0xd100], R13 ;  /* 0x00d1000d08007388 */ /* 0x000fe40000000400 */
[----:B----4-:R-:W-:Y:S02]  /*1f650*/  STS.U16 [R8+0xd900], R12 ;  /* 0x00d9000c08007388 */ /* 0x010fe40000000400 */
[----:B------:R1:W-:Y:S01]  /*1f660*/  STS.U16 [R8+0xe100], R5 ;  /* 0x00e1000508007388 */ /* 0x0003e20000000400 */
[----:B0-----:R-:W4:Y:S04]  /*1f670*/  LDL.LU R3, [R1+0x574] ;  /* 0x0005740001037983 */ /* 0x001f280000300800 */
[----:B-1----:R-:W4:Y:S04]  /*1f680*/  LDL.LU R5, [R1+0x554] ;  /* 0x0005540001057983 */ /* 0x002f280000300800 */
[----:B--2---:R0:W-:Y:S04]  /*1f690*/  STS.U16 [R8+0xe900], R6 ;  /* 0x00e9000608007388 */ /* 0x0041e80000000400 */
[----:B0-----:R-:W2:Y:S01]  /*1f6a0*/  LDL.LU R6, [R1+0x530] ;  /* 0x0005300001067983 */ /* 0x001ea20000300800 */
[----:B------:R-:W2:Y:S03]  /*1f6b0*/  LDL.LU R0, [R1+0x500] ;  /* 0x0005000001007983 */ /* 0x000ea60000300800 */
[----:B-----5:R-:W-:Y:S01]  /*1f6c0*/  STS.U16 [R8+0xf100], R10 ;  /* 0x00f1000a08007388 */ /* 0x020fe20000000400 */
[----:B------:R-:W-:-:S03]  /*1f6d0*/  LOP3.LUT R7, R7, 0x20, RZ, 0x3c, !PT ;  /* 0x0000002007077812 */ /* 0x000fc600078e3cff */
[----:B---3--:R0:W-:Y:S04]  /*1f6e0*/  STS.U16 [R8+0xf900], R9 ;  /* 0x00f9000908007388 */ /* 0x0081e80000000400 */
[----:B0-----:R-:W3:Y:S01]  /*1f6f0*/  LDL.LU R8, [R1+0x4e0] ;  /* 0x0004e00001087983 */ /* 0x001ee20000300800 */
[----:B------:R-:W5:Y:S02]  /*1f700*/  LDL.LU R9, [R1+0x4c0] ;  /* 0x0004c00001097983 */ /* 0x000f640000300800 */
[----:B------:R-:W5:Y:S02]  /*1f710*/  LDL.LU R11, [R1+0x4a0] ;  /* 0x0004a000010b7983 */ /* 0x000f640000300800 */
[----:B------:R-:W5:Y:S01]  /*1f720*/  LDL.LU R4, [R1+0x380] ;  /* 0x0003800001047983 */ /* 0x000f620000300800 */
[----:B------:R-:W5:Y:S01]  /*1f730*/  LDL.LU R29, [R1+0x360] ;  /* 0x00036000011d7983 */ /* 0x000f620000300800 */
        /* <DEDUP_REMOVED lines=19> */
[----:B----4-:R0:W-:Y:S04]  /*1f870*/  STS.U16 [R7+0x200], R3 ;  /* 0x0002000307007388 */ /* 0x0101e80000000400 */
[----:B------:R1:W-:Y:S04]  /*1f880*/  STS.U16 [R7+0xa00], R5 ;  /* 0x000a000507007388 */ /* 0x0003e80000000400 */
[----:B0-----:R-:W4:Y:S04]  /*1f890*/  LDL.LU R3, [R1+0xa4] ;  /* 0x0000a40001037983 */ /* 0x001f280000300800 */
[----:B-1----:R-:W4:Y:S04]  /*1f8a0*/  LDL.LU R5, [R1+0xa0] ;  /* 0x0000a00001057983 */ /* 0x002f280000300800 */
[----:B--2---:R0:W-:Y:S01]  /*1f8b0*/  STS.U16 [R7+0x1200], R6 ;  /* 0x0012000607007388 */ /* 0x0041e20000000400 */
[----:B------:R1:W-:Y:S03]  /*1f8c0*/  STS.U16 [R7+0x1a00], R0 ;  /* 0x001a000007007388 */ /* 0x0003e60000000400 */
[----:B0-----:R-:W2:Y:S01]  /*1f8d0*/  LDL.LU R6, [R1+0x9c] ;  /* 0x00009c0001067983 */ /* 0x001ea20000300800 */
[----:B-1----:R-:W2:Y:S03]  /*1f8e0*/  LDL.LU R0, [R1+0x1fe0] ;  /* 0x001fe00001007983 */ /* 0x002ea60000300800 */
[----:B---3--:R0:W-:Y:S01]  /*1f8f0*/  STS.U16 [R7+0x2200], R8 ;  /* 0x0022000807007388 */ /* 0x0081e20000000400 */
[----:B-----5:R-:W-:Y:S03]  /*1f900*/  STS.U16 [R7+0x2a00], R9 ;  /* 0x002a000907007388 */ /* 0x020fe60000000400 */
[----:B------:R-:W-:Y:S01]  /*1f910*/  STS.U16 [R7+0x3200], R11 ;  /* 0x0032000b07007388 */ /* 0x000fe20000000400 */
[----:B------:R-:W-:Y:S03]  /*1f920*/  STS.U16 [R7+0x3a00], R4 ;  /* 0x003a000407007388 */ /* 0x000fe60000000400 */
        /* <DEDUP_REMOVED lines=20> */
[----:B0-----:R-:W3:Y:S04]  /*1fa70*/  LDL.LU R8, [R1+0x1fdc] ;  /* 0x001fdc0001087983 */ /* 0x001ee80000300800 */
[----:B----4-:R-:W-:Y:S04]  /*1fa80*/  STS.U16 [R7+0xe200], R3 ;  /* 0x00e2000307007388 */ /* 0x010fe80000000400 */
[----:B------:R0:W-:Y:S01]  /*1fa90*/  STS.U16 [R7+0xea00], R5 ;  /* 0x00ea000507007388 */ /* 0x0001e20000000400 */
[----:B--2---:R-:W-:-:S04]  /*1faa0*/  LOP3.LUT R0, R0, 0x7f, RZ, 0xc0, !PT ;  /* 0x0000007f00007812 */ /* 0x004fc800078ec0ff */
[----:B------:R-:W-:Y:S01]  /*1fab0*/  SHF.L.U32 R0, R0, 0x1, RZ ;  /* 0x0000000100007819 */ /* 0x000fe200000006ff */
[----:B------:R1:W-:Y:S04]  /*1fac0*/  STS.U16 [R7+0xf200], R6 ;  /* 0x00f2000607007388 */ /* 0x0003e80000000400 */
[----:B------:R2:W-:Y:S01]  /*1fad0*/  STL [R1+0x1fd4], R0 ;  /* 0x001fd40001007387 */ /* 0x0005e20000100800 */
[----:B0-----:R-:W4:Y:S01]  /*1fae0*/  LDL.LU R5, [R1+0x570] ;  /* 0x0005700001057983 */ /* 0x001f220000300800 */
[----:B------:R-:W-:Y:S02]  /*1faf0*/  LOP3.LUT R10, R0, 0x30, RZ, 0x3c, !PT ;  /* 0x00000030000a7812 */ /* 0x000fe400078e3cff */
[----:B-1----:R-:W5:Y:S04]  /*1fb00*/  LDL.LU R6, [R1+0x550] ;  /* 0x0005500001067983 */ /* 0x002f680000300800 */
[----:B--2---:R-:W2:Y:S04]  /*1fb10*/  LDL.LU R0, [R1+0x4fc] ;  /* 0x0004fc0001007983 */ /* 0x004ea80000300800 */
[----:B--2---:R0:W-:Y:S04]  /*1fb20*/  STL [R1+0x1fd8], R0 ;  /* 0x001fd80001007387 */ /* 0x0041e80000100800 */
[----:B0-----:R-:W2:Y:S04]  /*1fb30*/  LDL.LU R0, [R1+0x52c] ;  /* 0x00052c0001007983 */ /* 0x001ea80000300800 */
        /* <DEDUP_REMOVED lines=25> */
[----:B------:R-:W3:Y:S04]  /*1fcd0*/  LDL.LU R3, [R1+0x7c] ;  /* 0x00007c0001037983 */ /* 0x000ee80000300800 */
[----:B----4-:R0:W-:Y:S01]  /*1fce0*/  STS.U16 [R10+0x300], R5 ;  /* 0x000300050a007388 */ /* 0x0101e20000000400 */
[----:B-----5:R1:W-:Y:S03]  /*1fcf0*/  STS.U16 [R10+0xb00], R6 ;  /* 0x000b00060a007388 */ /* 0x0203e60000000400 */
[----:B0-----:R-:W4:Y:S01]  /*1fd00*/  LDL.LU R5, [R1+0x60] ;  /* 0x0000600001057983 */ /* 0x001f220000300800 */
[----:B-1----:R-:W5:Y:S03]  /*1fd10*/  LDL.LU R6, [R1+0x58] ;  /* 0x0000580001067983 */ /* 0x002f660000300800 */
[----:B--2---:R0:W-:Y:S04]  /*1fd20*/  STS.U16 [R10+0x1300], R0 ;  /* 0x001300000a007388 */ /* 0x0041e80000000400 */
[----:B0-----:R-:W2:Y:S04]  /*1fd30*/  LDL.LU R0, [R1+0x1fd8] ;  /* 0x001fd80001007983 */ /* 0x001ea80000300800 */
[----:B--2---:R0:W-:Y:S04]  /*1fd40*/  STS.U16 [R10+0x1b00], R0 ;  /* 0x001b00000a007388 */ /* 0x0041e80000000400 */
[----:B0-----:R-:W2:Y:S01]  /*1fd50*/  LDL.LU R0, [R1+0x1fd4] ;  /* 0x001fd40001007983 */ /* 0x001ea20000300800 */
[----:B---3--:R0:W-:Y:S02]  /*1fd60*/  STS.U16 [R10+0x2300], R7 ;  /* 0x002300070a007388 */ /* 0x0081e40000000400 */
        /* <DEDUP_REMOVED lines=23> */
[----:B------:R2:W-:Y:S03]  /*1fee0*/  STS.U16 [R10+0xe300], R3 ;  /* 0x00e300030a007388 */ /* 0x0005e60000000400 */
[----:B0-----:R-:W3:Y:S01]  /*1fef0*/  LDL.LU R7, [R1+0x1fd0] ;  /* 0x001fd00001077983 */ /* 0x001ee20000300800 */
[----:B--2---:R-:W-:-:S03]  /*1ff00*/  LOP3.LUT R3, R0, 0x40, RZ, 0x3c, !PT ;  /* 0x0000004000037812 */ /* 0x004fc600078e3cff */
[----:B------:R-:W2:Y:S01]  /*1ff10*/  LDL.LU R0, [R1+0x56c] ;  /* 0x00056c0001007983 */ /* 0x000ea20000300800 */
[----:B------:R-:W2:Y:S03]  /*1ff20*/  LDL.LU R4, [R1+0x528] ;  /* 0x0005280001047983 */ /* 0x000ea60000300800 */
[----:B----4-:R-:W-:Y:S01]  /*1ff30*/  STS.U16 [R10+0xeb00], R5 ;  /* 0x00eb00050a007388 */ /* 0x010fe20000000400 */
[----:B-----5:R-:W-:Y:S03]  /*1ff40*/  STS.U16 [R10+0xf300], R6 ;  /* 0x00f300060a007388 */ /* 0x020fe60000000400 */
[----:B--2---:R0:W-:Y:S04]  /*1ff50*/  STL [R1+0x1fcc], R4 ;  /* 0x001fcc0401007387 */ /* 0x0041e80000100800 */
[----:B0-----:R-:W2:Y:S01]  /*1ff60*/  LDL.LU R4, [R1+0x54c] ;  /* 0x00054c0001047983 */ /* 0x001ea20000300800 */
[----:B------:R-:W4:Y:S02]  /*1ff70*/  LDL.LU R6, [R1+0x4f8] ;  /* 0x0004f80001067983 */ /* 0x000f240000300800 */
[----:B------:R-:W5:Y:S02]  /*1ff80*/  LDL.LU R8, [R1+0x4b8] ;  /* 0x0004b80001087983 */ /* 0x000f640000300800 */
[----:B------:R-:W4:Y:S01]  /*1ff90*/  LDL.LU R9, [R1+0x498] ;  /* 0x0004980001097983 */ /* 0x000f220000300800 */
[----:B------:R-:W4:Y:S01]  /*1ffa0*/  LDL.LU R11, [R1+0x378] ;  /* 0x00037800010b7983 */ /* 0x000f220000300800 */
[----:B------:R-:W4:Y:S02]  /*1ffb0*/  LDL.LU R29, [R1+0x358] ;  /* 0x00035800011d7983 */ /* 0x000f240000300800 */
[----:B------:R-:W4:Y:S02]  /*1ffc0*/  LDL.LU R28, [R1+0x338] ;  /* 0x00033800011c7983 */ /* 0x000f240000300800 */
        /* <DEDUP_REMOVED lines=17> */
[----:B---3--:R0:W-:Y:S01]  /*200e0*/  STS.U16 [R10+0xfb00], R7 ;  /* 0x00fb00070a007388 */ /* 0x0081e20000000400 */
[----:B------:R1:W-:Y:S03]  /*200f0*/  STS.U16 [R3+0x400], R0 ;  /* 0x0004000003007388 */ /* 0x0003e60000000400 */
[----:B0-----:R-:W3:Y:S01]  /*20100*/  LDL.LU R7, [R1+0x4d8] ;  /* 0x0004d80001077983 */ /* 0x001ee20000300800 */
[----:B------:R-:W3:Y:S02]  /*20110*/  LDL.LU R12, [R1+0x68] ;  /* 0x00006800010c7983 */ /* 0x000ee40000300800 */
[----:B------:R-:W3:Y:S02]  /*20120*/  LDL.LU R10, [R1+0x64] ;  /* 0x00006400010a7983 */ /* 0x000ee40000300800 */
[----:B-1----:R-:W3:Y:S01]  /*20130*/  LDL.LU R0, [R1+0x5c] ;  /* 0x00005c0001007983 */ /* 0x002ee20000300800 */
[----:B--2---:R0:W-:Y:S04]  /*20140*/  STS.U16 [R3+0xc00], R4 ;  /* 0x000c000403007388 */ /* 0x0041e80000000400 */
[----:B0-----:R-:W2:Y:S04]  /*20150*/  LDL.LU R4, [R1+0x1fcc] ;  /* 0x001fcc0001047983 */ /* 0x001ea80000300800 */
[----:B--2---:R0:W-:Y:S04]  /*20160*/  STS.U16 [R3+0x1400], R4 ;  /* 0x0014000403007388 */ /* 0x0041e80000000400 */
[----:B0-----:R-:W2:Y:S01]  /*20170*/  LDL.LU R4, [R1+0x1fc8] ;  /* 0x001fc80001047983 */ /* 0x001ea20000300800 */
[----:B----4-:R0:W-:Y:S02]  /*20180*/  STS.U16 [R3+0x1c00], R6 ;  /* 0x001c000603007388 */ /* 0x0101e40000000400 */
[----:B---3--:R-:W-:Y:S02]  /*20190*/  STS.U16 [R3+0x2400], R7 ;  /* 0x0024000703007388 */ /* 0x008fe40000000400 */
[----:B-----5:R-:W-:Y:S01]  /*201a0*/  STS.U16 [R3+0x2c00], R8 ;  /* 0x002c000803007388 */ /* 0x020fe20000000400 */
        /* <DEDUP_REMOVED lines=20> */
[----:B------:R1:W-:Y:S01]  /*202f0*/  STS.U16 [R3+0xd400], R5 ;  /* 0x00d4000503007388 */ /* 0x0003e20000000400 */
[----:B------:R-:W-:Y:S02]  /*20300*/  STS.U16 [R3+0xdc00], R12 ;  /* 0x00dc000c03007388 */ /* 0x000fe40000000400 */
[----:B------:R-:W-:Y:S02]  /*20310*/  STS.U16 [R3+0xe400], R10 ;  /* 0x00e4000a03007388 */ /* 0x000fe40000000400 */
[----:B------:R3:W-:Y:S01]  /*20320*/  STS.U16 [R3+0xec00], R0 ;  /* 0x00ec000003007388 */ /* 0x0007e20000000400 */
[----:B0-----:R-:W4:Y:S04]  /*20330*/  LDL.LU R6, [R1+0x1fc4] ;  /* 0x001fc40001067983 */ /* 0x001f280000300800 */
[----:B-1----:R-:W5:Y:S01]  /*20340*/  LDL.LU R5, [R1+0x38] ;  /* 0x0000380001057983 */ /* 0x002f620000300800 */
[----:B--2---:R-:W-:-:S04]  /*20350*/  SHF.L.U32 R4, R4, 0x1, RZ ;  /* 0x0000000104047819 */ /* 0x004fc800000006ff */
[----:B---3--:R-:W-:-:S05]  /*20360*/  LOP3.LUT R0, R4, 0x50, RZ, 0x3c, !PT ;  /* 0x0000005004007812 */ /* 0x008fca00078e3cff */
[----:B------:R0:W-:Y:S01]  /*20370*/  STL [R1+0x1fc0], R0 ;  /* 0x001fc00001007387 */ /* 0x0001e20000100800 */
[----:B------:R-:W2:Y:S01]  /*20380*/  LDL.LU R11, [R1+0x548] ;  /* 0x00054800010b7983 */ /* 0x000ea20000300800 */
[----:B0-----:R-:W-:-:S05]  /*20390*/  LOP3.LUT R0, R4, 0x40, RZ, 0x3c, !PT ;  /* 0x0000004004007812 */ /* 0x001fca00078e3cff */
[----:B-----5:R-:W-:Y:S01]  /*203a0*/  STS.U16 [R0+0xf400], R5 ;  /* 0x00f4000500007388 */ /* 0x020fe20000000400 */
[----:B----4-:R-:W-:Y:S03]  /*203b0*/  STS.U16 [R0+0xfc00], R6 ;  /* 0x00fc000600007388 */ /* 0x010fe60000000400 */
[----:B--2---:R0:W-:Y:S04]  /*203c0*/  STL [R1+0x1fbc], R11 ;  /* 0x001fbc0b01007387 */ /* 0x0041e80000100800 */
[----:B0-----:R-:W2:Y:S01]  /*203d0*/  LDL.LU R11, [R1+0x568] ;  /* 0x00056800010b7983 */ /* 0x001ea20000300800 */
[----:B------:R-:W3:Y:S02]  /*203e0*/  LDL.LU R7, [R1+0x4f4] ;  /* 0x0004f40001077983 */ /* 0x000ee40000300800 */
[----:B------:R-:W4:Y:S02]  /*203f0*/  LDL.LU R8, [R1+0x4d4] ;  /* 0x0004d40001087983 */ /* 0x000f240000300800 */
[----:B------:R-:W5:Y:S01]  /*20400*/  LDL.LU R9, [R1+0x4b4] ;  /* 0x0004b40001097983 */ /* 0x000f620000300800 */
[----:B------:R-:W2:Y:S01]  /*20410*/  LDL.LU R29, [R1+0x494] ;  /* 0x00049400011d7983 */ /* 0x000ea20000300800 */
[----:B------:R-:W2:Y:S02]  /*20420*/  LDL.LU R28, [R1+0x374] ;  /* 0x00037400011c7983 */ /* 0x000ea40000300800 */
[----:B------:R-:W2:Y:S02]  /*20430*/  LDL.LU R27, [R1+0x354] ;  /* 0x00035400011b7983 */ /* 0x000ea40000300800 */
[----:B------:R-:W2:Y:S01]  /*20440*/  LDL.LU R26, [R1+0x334] ;  /* 0x00033400011a7983 */ /* 0x000ea20000300800 */
        /* <DEDUP_REMOVED lines=20> */
[----:B------:R-:W3:Y:S04]  /*20590*/  LDL.LU R6, [R1+0x524] ;  /* 0x0005240001067983 */ /* 0x000ee80000300800 */
[----:B--2---:R0:W-:Y:S04]  /*205a0*/  STS.U16 [R0+0x500], R11 ;  /* 0x0005000b00007388 */ /* 0x0041e80000000400 */
[----:B0-----:R-:W2:Y:S04]  /*205b0*/  LDL.LU R11, [R1+0x1fbc] ;  /* 0x001fbc00010b7983 */ /* 0x001ea80000300800 */
[----:B--2---:R0:W-:Y:S01]  /*205c0*/  STS.U16 [R0+0xd00], R11 ;  /* 0x000d000b00007388 */ /* 0x0041e20000000400 */
[----:B---3--:R-:W-:Y:S02]  /*205d0*/  STS.U16 [R0+0x1500], R6 ;  /* 0x0015000600007388 */ /* 0x008fe40000000400 */
[----:B------:R-:W-:Y:S02]  /*205e0*/  STS.U16 [R0+0x1d00], R7 ;  /* 0x001d000700007388 */ /* 0x000fe40000000400 */
[----:B----4-:R-:W-:Y:S01]  /*205f0*/  STS.U16 [R0+0x2500], R8 ;  /* 0x0025000800007388 */ /* 0x010fe20000000400 */
[----:B0-----:R-:W2:Y:S04]  /*20600*/  LDL.LU R11, [R1+0x1fb8] ;  /* 0x001fb800010b7983 */ /* 0x001ea80000300800 */
[----:B-----5:R-:W-:Y:S01]  /*20610*/  STS.U16 [R0+0x2d00], R9 ;  /* 0x002d000900007388 */ /* 0x020fe20000000400 */
        /* <DEDUP_REMOVED lines=18> */
[----:B------:R-:W-:Y:S01]  /*20740*/  STS.U16 [R0+0xc500], R13 ;  /* 0x00c5000d00007388 */ /* 0x000fe20000000400 */
[----:B------:R-:W-:Y:S01]  /*20750*/  STS.U16 [R0+0xcd00], R12 ;  /* 0x00cd000c00007388 */ /* 0x000fe20000000400 */
[----:B------:R-:W-:Y:S02]  /*20760*/  STS.U16 [R0+0xd500], R3 ;  /* 0x00d5000300007388 */ /* 0x000fe40000000400 */
[----:B------:R-:W-:Y:S02]  /*20770*/  STS.U16 [R0+0xdd00], R4 ;  /* 0x00dd000400007388 */ /* 0x000fe40000000400 */
[----:B------:R1:W-:Y:S01]  /*20780*/  STS.U16 [R0+0xe500], R5 ;  /* 0x00e5000500007388 */ /* 0x0003e20000000400 */
[----:B0-----:R-:W3:Y:S04]  /*20790*/  LDL.LU R10, [R1+0x3c] ;  /* 0x00003c00010a7983 */ /* 0x001ee80000300800 */
[----:B-1----:R-:W4:Y:S01]  /*207a0*/  LDL.LU R5, [R1+0x34] ;  /* 0x0000340001057983 */ /* 0x002f220000300800 */
[----:B--2---:R-:W-:-:S05]  /*207b0*/  LOP3.LUT R9, R11, 0x60, RZ, 0x3c, !PT ;  /* 0x000000600b097812 */ /* 0x004fca00078e3cff */
[----:B------:R0:W-:Y:S01]  /*207c0*/  STL [R1+0x1fb0], R9 ;  /* 0x001fb00901007387 */ /* 0x0001e20000100800 */
[----:B------:R-:W2:Y:S02]  /*207d0*/  LDL.LU R3, [R1+0x564] ;  /* 0x0005640001037983 */ /* 0x000ea40000300800 */
[----:B------:R-:W5:Y:S02]  /*207e0*/  LDL.LU R4, [R1+0x544] ;  /* 0x0005440001047983 */ /* 0x000f640000300800 */
        /* <DEDUP_REMOVED lines=18> */
[----:B0-----:R-:W-:Y:S01]  /*20910*/  LOP3.LUT R9, R11, 0x50, RZ, 0x3c, !PT ;  /* 0x000000500b097812 */ /* 0x001fe200078e3cff */
[----:B------:R-:W2:Y:S02]  /*20920*/  LDL.LU R15, [R1+0x120] ;  /* 0x00012000010f7983 */ /* 0x000ea40000300800 */
[----:B------:R-:W2:Y:S01]  /*20930*/  LDL.LU R14, [R1+0x100] ;  /* 0x00010000010e7983 */ /* 0x000ea20000300800 */
[----:B------:R-:W2:Y:S01]  /*20940*/  LDL.LU R2, [R1+0x30] ;  /* 0x0000300001027983 */ /* 0x000ea20000300800 */
[----:B------:R-:W2:Y:S02]  /*20950*/  LDL.LU R13, [R1+0x2c] ;  /* 0x00002c00010d7983 */ /* 0x000ea40000300800 */
[----:B------:R-:W2:Y:S01]  /*20960*/  LDL.LU R12, [R1+0x28] ;  /* 0x00002800010c7983 */ /* 0x000ea20000300800 */
[----:B---3--:R0:W-:Y:S01]  /*20970*/  STS.U16 [R9+0xed00], R10 ;  /* 0x00ed000a09007388 */ /* 0x0081e20000000400 */
[----:B------:R-:W3:Y:S02]  /*20980*/  LDL.LU R11, [R1+0x24] ;  /* 0x00002400010b7983 */ /* 0x000ee40000300800 */
[----:B----4-:R1:W-:Y:S01]  /*20990*/  STS.U16 [R9+0xf500], R5 ;  /* 0x00f5000509007388 */ /* 0x0103e20000000400 */
[----:B0-----:R-:W4:Y:S01]  /*209a0*/  LDL.LU R10, [R1+0x20] ;  /* 0x00002000010a7983 */ /* 0x001f220000300800 */
[----:B-1----:R-:W2:Y:S03]  /*209b0*/  LDL.LU R5, [R1+0x1fb4] ;  /* 0x001fb40001057983 */ /* 0x002ea60000300800 */
[----:B--2---:R0:W-:Y:S04]  /*209c0*/  STS.U16 [R9+0xfd00], R5 ;  /* 0x00fd000509007388 */ /* 0x0041e80000000400 */
[----:B0-----:R-:W2:Y:S01]  /*209d0*/  LDL.LU R9, [R1+0x1fb0] ;  /* 0x001fb00001097983 */ /* 0x001ea20000300800 */
[----:B------:R-:W3:Y:S03]  /*209e0*/  LDL.LU R5, [R1+0x4f0] ;  /* 0x0004f00001057983 */ /* 0x000ee60000300800 */
[----:B--2---:R0:W-:Y:S01]  /*209f0*/  STS.U16 [R9+0x600], R3 ;  /* 0x0006000309007388 */ /* 0x0041e20000000400 */
[----:B-----5:R1:W-:Y:S02]  /*20a00*/  STS.U16 [R9+0xe00], R4 ;  /* 0x000e000409007388 */ /* 0x0203e40000000400 */
[----:B------:R2:W-:Y:S01]  /*20a10*/  STS.U16 [R9+0x1600], R0 ;  /* 0x0016000009007388 */ /* 0x0005e20000000400 */
[----:B0-----:R-:W5:Y:S01]  /*20a20*/  LDL.LU R3, [R1+0x1fac] ;  /* 0x001fac0001037983 */ /* 0x001f620000300800 */
[----:B-1----:R-:W5:Y:S02]  /*20a30*/  LDL.LU R4, [R1+0x1fa8] ;  /* 0x001fa80001047983 */ /* 0x002f640000300800 */
[----:B--2---:R-:W2:Y:S02]  /*20a40*/  LDL.LU R0, [R1+0x1fa4] ;  /* 0x001fa40001007983 */ /* 0x004ea40000300800 */
[----:B---3--:R-:W-:Y:S01]  /*20a50*/  STS.U16 [R9+0x1e00], R5 ;  /* 0x001e000509007388 */ /* 0x008fe20000000400 */
[----:B------:R-:W-:Y:S01]  /*20a60*/  STS.U16 [R9+0x2600], R6 ;  /* 0x0026000609007388 */ /* 0x000fe20000000400 */
[----:B------:R-:W-:Y:S02]  /*20a70*/  STS.U16 [R9+0x2e00], R7 ;  /* 0x002e000709007388 */ /* 0x000fe40000000400 */
[----:B------:R0:W-:Y:S02]  /*20a80*/  STS.U16 [R9+0x3600], R8 ;  /* 0x0036000809007388 */ /* 0x0001e40000000400 */
        /* <DEDUP_REMOVED lines=21> */
[----:B----4-:R-:W-:Y:S01]  /*20be0*/  STS.U16 [R9+0xde00], R10 ;  /* 0x00de000a09007388 */ /* 0x010fe20000000400 */
[----:B--2---:R0:W-:Y:S04]  /*20bf0*/  STS.U16 [R9+0xe600], R0 ;  /* 0x00e6000009007388 */ /* 0x0041e80000000400 */
[----:B0-----:R-:W2:Y:S01]  /*20c00*/  LDL.LU R0, [R1+0x1fa0] ;  /* 0x001fa00001007983 */ /* 0x001ea20000300800 */
[----:B------:R-:W2:Y:S02]  /*20c10*/  LDL.LU R29, [R1+0x560] ;  /* 0x00056000011d7983 */ /* 0x000ea40000300800 */
        /* <DEDUP_REMOVED lines=22> */
[----:B---3--:R-:W-:Y:S04]  /*20d80*/  STS.U16 [R9+0xee00], R8 ;  /* 0x00ee000809007388 */ /* 0x008fe80000000400 */
[----:B------:R-:W3:Y:S01]  /*20d90*/  LDL.LU R5, [R1+0xc] ;  /* 0x00000c0001057983 */ /* 0x000ee20000300800 */
[----:B-----5:R0:W-:Y:S02]  /*20da0*/  STS.U16 [R9+0xf600], R4 ;  /* 0x00f6000409007388 */ /* 0x0201e40000000400 */
[----:B------:R1:W-:Y:S01]  /*20db0*/  STS.U16 [R9+0xfe00], R3 ;  /* 0x00fe000309007388 */ /* 0x0003e20000000400 */
[----:B0-----:R-:W3:Y:S01]  /*20dc0*/  LDL.LU R4, [R1+0xfc] ;  /* 0x0000fc0001047983 */ /* 0x001ee20000300800 */
[----:B-1----:R-:W3:Y:S02]  /*20dd0*/  LDL.LU R3, [R1+0x11c] ;  /* 0x00011c0001037983 */ /* 0x002ee40000300800 */
[----:B------:R-:W3:Y:S02]  /*20de0*/  LDL.LU R8, [R1+0x8] ;  /* 0x0000080001087983 */ /* 0x000ee40000300800 */
[----:B------:R-:W3:Y:S01]  /*20df0*/  LDL.LU R9, [R1] ;  /* 0x0000000001097983 */ /* 0x000ee20000300800 */
[----:B--2---:R0:W-:Y:S01]  /*20e00*/  STS.U16 [R0+0x700], R29 ;  /* 0x0007001d00007388 */ /* 0x0041e20000000400 */
[----:B----4-:R1:W-:Y:S03]  /*20e10*/  STS.U16 [R0+0xf00], R28 ;  /* 0x000f001c00007388 */ /* 0x0103e60000000400 */
[----:B------:R2:W-:Y:S01]  /*20e20*/  STS.U16 [R0+0x1700], R27 ;  /* 0x0017001b00007388 */ /* 0x0005e20000000400 */
[----:B------:R4:W-:Y:S03]  /*20e30*/  STS.U16 [R0+0x1f00], R26 ;  /* 0x001f001a00007388 */ /* 0x0009e60000000400 */
[----:B------:R4:W-:Y:S01]  /*20e40*/  STS.U16 [R0+0x2700], R25 ;  /* 0x0027001900007388 */ /* 0x0009e20000000400 */
[----:B------:R4:W-:Y:S03]  /*20e50*/  STS.U16 [R0+0x2f00], R24 ;  /* 0x002f001800007388 */ /* 0x0009e60000000400 */
[----:B0-----:R-:W5:Y:S04]  /*20e60*/  LDL.LU R29, [R1+0x1f9c] ;  /* 0x001f9c00011d7983 */ /* 0x001f680000300800 */
[----:B-1----:R-:W5:Y:S01]  /*20e70*/  LDL.LU R28, [R1+0x1f98] ;  /* 0x001f9800011c7983 */ /* 0x002f620000300800 */
[----:B--2---:R-:W2:Y:S02]  /*20e80*/  LDL.LU R27, [R1+0x1f94] ;  /* 0x001f9400011b7983 */ /* 0x004ea40000300800 */
[----:B----4-:R-:W4:Y:S01]  /*20e90*/  LDL.LU R26, [R1+0x1f90] ;  /* 0x001f9000011a7983 */ /* 0x010f220000300800 */
[----:B------:R-:W2:Y:S01]  /*20ea0*/  LDL.LU R25, [R1+0x1f8c] ;  /* 0x001f8c0001197983 */ /* 0x000ea20000300800 */
[----:B------:R-:W2:Y:S03]  /*20eb0*/  LDL.LU R24, [R1+0x1f88] ;  /* 0x001f880001187983 */ /* 0x000ea60000300800 */
[----:B------:R0:W-:Y:S01]  /*20ec0*/  STS.U16 [R0+0x3700], R23 ;  /* 0x0037001700007388 */ /* 0x0001e20000000400 */
[----:B------:R1:W-:Y:S02]  /*20ed0*/  STS.U16 [R0+0x3f00], R22 ;  /* 0x003f001600007388 */ /* 0x0003e40000000400 */
[----:B------:R1:W-:Y:S02]  /*20ee0*/  STS.U16 [R0+0x4700], R21 ;  /* 0x0047001500007388 */ /* 0x0003e40000000400 */
[----:B------:R1:W-:Y:S01]  /*20ef0*/  STS.U16 [R0+0x4f00], R20 ;  /* 0x004f001400007388 */ /* 0x0003e20000000400 */
[----:B------:R1:W-:Y:S01]  /*20f00*/  STS.U16 [R0+0x5700], R19 ;  /* 0x0057001300007388 */ /* 0x0003e20000000400 */
[----:B------:R1:W-:Y:S03]  /*20f10*/  STS.U16 [R0+0x5f00], R18 ;  /* 0x005f001200007388 */ /* 0x0003e60000000400 */
[----:B0-----:R-:W2:Y:S01]  /*20f20*/  LDL.LU R23, [R1+0x1f84] ;  /* 0x001f840001177983 */ /* 0x001ea20000300800 */
[----:B-1----:R-:W2:Y:S03]  /*20f30*/  LDL.LU R22, [R1+0x1f80] ;  /* 0x001f800001167983 */ /* 0x002ea60000300800 */
[----:B------:R-:W2:Y:S01]  /*20f40*/  LDL.LU R21, [R1+0x1f7c] ;  /* 0x001f7c0001157983 */ /* 0x000ea20000300800 */
[----:B------:R-:W2:Y:S03]  /*20f50*/  LDL.LU R20, [R1+0x1f78] ;  /* 0x001f780001147983 */ /* 0x000ea60000300800 */
        /* <DEDUP_REMOVED lines=9> */
[----:B-1----:R-:W2:Y:S02]  /*20ff0*/  LDL.LU R16, [R1+0x1f68] ;  /* 0x001f680001107983 */ /* 0x002ea40000300800 */
[----:B---3--:R-:W3:Y:S01]  /*21000*/  LDL.LU R15, [R1+0x1f64] ;  /* 0x001f6400010f7983 */ /* 0x008ee20000300800 */
[----:B------:R-:W2:Y:S04]  /*21010*/  LDL.LU R14, [R1+0x1f60] ;  /* 0x001f6000010e7983 */ /* 0x000ea80000300800 */
[----:B------:R-:W2:Y:S01]  /*21020*/  LDL.LU R2, [R1+0x1f5c] ;  /* 0x001f5c0001027983 */ /* 0x000ea20000300800 */
[----:B------:R-:W2:Y:S03]  /*21030*/  LDL.LU R13, [R1+0x1f58] ;  /* 0x001f5800010d7983 */ /* 0x000ea60000300800 */
[----:B------:R0:W-:Y:S01]  /*21040*/  STS.U16 [R0+0x9700], R12 ;  /* 0x0097000c00007388 */ /* 0x0001e20000000400 */
[----:B------:R1:W-:Y:S02]  /*21050*/  STS.U16 [R0+0x9f00], R11 ;  /* 0x009f000b00007388 */ /* 0x0003e40000000400 */
[----:B------:R1:W-:Y:S01]  /*21060*/  STS.U16 [R0+0xa700], R10 ;  /* 0x00a7000a00007388 */ /* 0x0003e20000000400 */
[----:B0-----:R-:W2:Y:S01]  /*21070*/  LDL.LU R12, [R1+0x1f54] ;  /* 0x001f5400010c7983 */ /* 0x001ea20000300800 */
[----:B-1----:R-:W2:Y:S02]  /*21080*/  LDL.LU R11, [R1+0x1f50] ;  /* 0x001f5000010b7983 */ /* 0x002ea40000300800 */
[----:B------:R-:W2:Y:S02]  /*21090*/  LDL.LU R10, [R1+0x1f4c] ;  /* 0x001f4c00010a7983 */ /* 0x000ea40000300800 */
[----:B------:R-:W-:Y:S01]  /*210a0*/  STS.U16 [R0+0xaf00], R3 ;  /* 0x00af000300007388 */ /* 0x000fe20000000400 */
[----:B------:R-:W-:Y:S01]  /*210b0*/  STS.U16 [R0+0xb700], R4 ;  /* 0x00b7000400007388 */ /* 0x000fe20000000400 */
[----:B------:R0:W-:Y:S03]  /*210c0*/  STS.U16 [R0+0xbf00], R6 ;  /* 0x00bf000600007388 */ /* 0x0001e60000000400 */
[----:B0-----:R-:W3:Y:S01]  /*210d0*/  LDL.LU R6, [R1+0x584] ;  /* 0x0005840001067983 */ /* 0x001ee20000300800 */
[----:B------:R-:W3:Y:S02]  /*210e0*/  LDL R3, [R1+0xde0] ;  /* 0x000de00001037983 */ /* 0x000ee40000100800 */
[----:B------:R0:W-:Y:S02]  /*210f0*/  STS.U16 [R0+0xc700], R7 ;  /* 0x00c7000700007388 */ /* 0x0001e40000000400 */
[----:B------:R-:W-:Y:S01]  /*21100*/  STS.U16 [R0+0xcf00], R5 ;  /* 0x00cf000500007388 */ /* 0x000fe20000000400 */
[----:B------:R-:W-:Y:S01]  /*21110*/  STS.U16 [R0+0xd700], R8 ;  /* 0x00d7000800007388 */ /* 0x000fe20000000400 */
[----:B------:R1:W-:Y:S03]  /*21120*/  STS.U16 [R0+0xdf00], R9 ;  /* 0x00df000900007388 */ /* 0x0003e60000000400 */
[----:B0-----:R-:W3:Y:S04]  /*21130*/  LDL R7, [R1+0x2c0] ;  /* 0x0002c00001077983 */ /* 0x001ee80000100800 */
[----:B-1----:R-:W0:Y:S02]  /*21140*/  S2R R9, SR_TID.X ;  /* 0x0000000000097919 */ /* 0x002e240000002100 */
[----:B0-----:R-:W-:-:S02]  /*21150*/  LOP3.LUT R4, R9, 0x1f, RZ, 0xc0, !PT ;  /* 0x0000001f09047812 */ /* 0x001fc400078ec0ff */
[----:B--2---:R-:W-:Y:S01]  /*21160*/  STS.U16 [R0+0xe700], R10 ;  /* 0x00e7000a00007388 */ /* 0x004fe20000000400 */
[----:B------:R-:W-:Y:S02]  /*21170*/  STS.U16 [R0+0xef00], R11 ;  /* 0x00ef000b00007388 */ /* 0x000fe40000000400 */
[----:B------:R-:W-:Y:S02]  /*21180*/  STS.U16 [R0+0xf700], R12 ;  /* 0x00f7000c00007388 */ /* 0x000fe40000000400 */
[----:B------:R0:W-:Y:S02]  /*21190*/  STS.U16 [R0+0xff00], R13 ;  /* 0x00ff000d00007388 */ /* 0x0001e40000000400 */
[----:B0-----:R-:W2:Y:S01]  /*211a0*/  LDL R0, [R1+0x294] ;  /* 0x0002940001007983 */ /* 0x001ea20000100800 */
[----:B------:R-:W-:Y:S02]  /*211b0*/  LEA R4, R2, R4, 0x4 ;  /* 0x0000000402047211 */ /* 0x000fe400078e20ff */
[----:B------:R-:W2:Y:S01]  /*211c0*/  LDL R2, [R1+0x540] ;  /* 0x0005400001027983 */ /* 0x000ea20000100800 */
[----:B------:R-:W-:-:S02]  /*211d0*/  LOP3.LUT R5, R9, 0x60, RZ, 0xc0, !PT ;  /* 0x0000006009057812 */ /* 0x000fc400078ec0ff */
[----:B------:R-:W-:Y:S02]  /*211e0*/  IMAD.SHL.U32 R4, R4, 0x4, RZ ;  /* 0x0000000404047824 */ /* 0x000fe400078e00ff */
[----:B------:R-:W-:-:S04]  /*211f0*/  SHF.R.U32.HI R5, RZ, 0x1, R5 ;  /* 0x00000001ff057819 */ /* 0x000fc80000011605 */
[----:B------:R-:W-:-:S05]  /*21200*/  LOP3.LUT R4, R4, R5, RZ, 0x3c, !PT ;  /* 0x0000000504047212 */ /* 0x000fca00078e3cff */
[----:B------:R-:W-:Y:S01]  /*21210*/  STS [R4+0x14000], R14 ;  /* 0x0140000e04007388 */ /* 0x000fe20000000800 */
[----:B------:R0:W-:Y:S02]  /*21220*/  STS [R4+0x14800], R18 ;  /* 0x0148001204007388 */ /* 0x0001e40000000800 */
[----:B------:R-:W-:Y:S02]  /*21230*/  STS [R4+0x14080], R16 ;  /* 0x0140801004007388 */ /* 0x000fe40000000800 */
[----:B------:R-:W-:Y:S01]  /*21240*/  STS [R4+0x14880], R20 ;  /* 0x0148801404007388 */ /* 0x000fe20000000800 */
[----:B------:R-:W-:Y:S01]  /*21250*/  STS [R4+0x15000], R22 ;  /* 0x0150001604007388 */ /* 0x000fe20000000800 */
[----:B----4-:R-:W-:Y:S02]  /*21260*/  STS [R4+0x15800], R26 ;  /* 0x0158001a04007388 */ /* 0x010fe40000000800 */
[----:B------:R-:W-:Y:S02]  /*21270*/  STS [R4+0x15080], R24 ;  /* 0x0150801804007388 */ /* 0x000fe40000000800 */
[----:B-----5:R-:W-:Y:S01]  /*21280*/  STS [R4+0x15880], R28 ;  /* 0x0158801c04007388 */ /* 0x020fe20000000800 */
[----:B---3--:R-:W-:Y:S01]  /*21290*/  STS [R3+0x14000], R15 ;  /* 0x0140000f03007388 */ /* 0x008fe20000000800 */
[----:B------:R-:W-:Y:S02]  /*212a0*/  STS [R3+0x14800], R19 ;  /* 0x0148001303007388 */ /* 0x000fe40000000800 */
[----:B------:R-:W-:Y:S02]  /*212b0*/  STS [R3+0x14080], R17 ;  /* 0x0140801103007388 */ /* 0x000fe40000000800 */
[----:B------:R-:W-:Y:S01]  /*212c0*/  STS [R3+0x14880], R21 ;  /* 0x0148801503007388 */ /* 0x000fe20000000800 */
[----:B------:R-:W-:Y:S01]  /*212d0*/  STS [R3+0x15000], R23 ;  /* 0x0150001703007388 */ /* 0x000fe20000000800 */
[----:B------:R-:W-:Y:S02]  /*212e0*/  STS [R3+0x15800], R27 ;  /* 0x0158001b03007388 */ /* 0x000fe40000000800 */
[----:B------:R-:W-:Y:S02]  /*212f0*/  STS [R3+0x15080], R25 ;  /* 0x0150801903007388 */ /* 0x000fe40000000800 */
[----:B------:R1:W-:Y:S01]  /*21300*/  STS [R3+0x15880], R29 ;  /* 0x0158801d03007388 */ /* 0x0003e20000000800 */
[----:B------:R-:W-:Y:S06]  /*21310*/  BAR.SYNC.DEFER_BLOCKING 0x0 ;  /* 0x0000000000007b1d */ /* 0x000fec0000010000 */
[----:B0-----:R-:W3:Y:S01]  /*21320*/  LDL R18, [R1+0x80] ;  /* 0x0000800001127983 */ /* 0x001ee20000100800 */
[----:B-1----:R-:W-:-:S03]  /*21330*/  FADD R3, -R7, R6 ;  /* 0x0000000607037221 */ /* 0x002fc60000000100 */
[----:B--2---:R-:W0:Y:S04]  /*21340*/  LDSM.16.M88.4 R20, [R0] ;  /* 0x000000000014783b */ /* 0x004e280000000200 */
[----:B------:R-:W-:Y:S01]  /*21350*/  STL [R1+0x1f24], R2 ;  /* 0x001f240201007387 */ /* 0x000fe20000100800 */
[----:B------:R-:W2:Y:S03]  /*21360*/  LDL.LU R12, [R1+0x390] ;  /* 0x00039000010c7983 */ /* 0x000ea60000300800 */
[----:B------:R-:W1:Y:S04]  /*21370*/  LDSM.16.M88.4 R24, [R0+0x4000] ;  /* 0x004000000018783b */ /* 0x000e680000000200 */
[----:B------:R4:W-:Y:S04]  /*21380*/  LDSM.16.M88.4 R8, [R2+0x14000] ;  /* 0x014000000208783b */ /* 0x0009e80000000200 */
[----:B0-----:R-:W-:Y:S01]  /*21390*/  STL.64 [R1+0x60], R20 ;  /* 0x0000601401007387 */ /* 0x001fe20000100a00 */
[----:B------:R-:W-:Y:S02]  /*213a0*/  STL.64 [R1+0x68], R22 ;  /* 0x0000681601007387 */ /* 0x000fe40000100a00 */
[----:B------:R-:W5:Y:S02]  /*213b0*/  LDL.LU R13, [R1+0x394] ;  /* 0x00039400010d7983 */ /* 0x000f640000300800 */
[----:B------:R-:W2:Y:S01]  /*213c0*/  LDL.LU R7, [R1+0x398] ;  /* 0x0003980001077983 */ /* 0x000ea20000300800 */
[----:B------:R-:W0:Y:S01]  /*213d0*/  LDSM.16.M88.4 R20, [R0+0x2000] ;  /* 0x002000000014783b */ /* 0x000e220000000200 */
[----:B------:R-:W-:-:S03]  /*213e0*/  FMUL R3, R3, 1.4426950216293334961 ;  /* 0x3fb8aa3b03037820 */ /* 0x000fc60000400000 */
[----:B------:R-:W3:Y:S01]  /*213f0*/  LDL.LU R15, [R1+0x39c] ;  /* 0x00039c00010f7983 */ /* 0x000ee20000300800 */
[----:B------:R-:W3:Y:S02]  /*21400*/  LDL.LU R4, [R1+0x3a0] ;  /* 0x0003a00001047983 */ /* 0x000ee40000300800 */
[----:B------:R-:W3:Y:S01]  /*21410*/  LDL.LU R5, [R1+0x3a4] ;  /* 0x0003a40001057983 */ /* 0x000ee20000300800 */
[----:B----4-:R-:W4:Y:S01]  /*21420*/  MUFU.EX2 R2, R3 ;  /* 0x0000000300027308 */ /* 0x010f220000000800 */
[----:B-1----:R-:W-:Y:S01]  /*21430*/  STL.64 [R1+0x40], R24 ;  /* 0x0000401801007387 */ /* 0x002fe20000100a00 */
[----:B------:R-:W-:Y:S02]  /*21440*/  STL.64 [R1+0x48], R26 ;  /* 0x0000481a01007387 */ /* 0x000fe40000100a00 */
[----:B------:R-:W5:Y:S02]  /*21450*/  LDL.LU R6, [R1+0x3a8] ;  /* 0x0003a80001067983 */ /* 0x000f640000300800 */
[----:B------:R-:W1:Y:S01]  /*21460*/  LDSM.16.M88.4 R24, [R0+0x6000] ;  /* 0x006000000018783b */ /* 0x000e620000000200 */
[----:B0-----:R-:W-:Y:S03]  /*21470*/  STL.64 [R1+0x50], R20 ;  /* 0x0000501401007387 */ /* 0x001fe60000100a00 */
[----:B------:R-:W-:Y:S02]  /*21480*/  STL.64 [R1+0x58], R22 ;  /* 0x0000581601007387 */ /* 0x000fe40000100a00 */
[----:B----4-:R-:W-:Y:S02]  /*21490*/  STL [R1+0x2c8], R2 ;  /* 0x0002c80201007387 */ /* 0x010fe40000100800 */
[----:B------:R-:W-:Y:S02]  /*214a0*/  STL.64 [R1+0x1f38], R20 ;  /* 0x001f381401007387 */ /* 0x000fe40000100a00 */
[----:B------:R-:W0:Y:S04]  /*214b0*/  LDSM.16.M88.4 R20, [R0+0x8000] ;  /* 0x008000000014783b */ /* 0x000e280000000200 */
[----:B-1----:R-:W-:Y:S01]  /*214c0*/  STL.64 [R1+0x30], R24 ;  /* 0x0000301801007387 */ /* 0x002fe20000100a00 */
[----:B------:R-:W-:Y:S01]  /*214d0*/  STL.64 [R1+0x38], R26 ;  /* 0x0000381a01007387 */ /* 0x000fe20000100a00 */
[----:B------:R-:W-:-:S02]  /*214e0*/  MOV R17, R24 ;  /* 0x0000001800117202 */ /* 0x000fc40000000f00 */
[----:B------:R-:W-:Y:S02]  /*214f0*/  MOV R16, R25 ;  /* 0x0000001900107202 */ /* 0x000fe40000000f00 */
[----:B------:R-:W1:Y:S01]  /*21500*/  LDSM.16.M88.4 R24, [R0+0xa000] ;  /* 0x00a000000018783b */ /* 0x000e620000000200 */
[----:B--2---:R-:W-:-:S03]  /*21510*/  FMUL R14, R2, R7 ;  /* 0x00000007020e7220 */ /* 0x004fc60000400000 */
[----:B------:R-:W2:Y:S01]  /*21520*/  LDL.LU R7, [R1+0x3ac] ;  /* 0x0003ac0001077983 */ /* 0x000ea20000300800 */
[----:B0-----:R-:W-:Y:S02]  /*21530*/  STL.64 [R1+0x10], R20 ;  /* 0x0000101401007387 */ /* 0x001fe40000100a00 */
[----:B------:R-:W-:Y:S02]  /*21540*/  STL.64 [R1+0x18], R22 ;  /* 0x0000181601007387 */ /* 0x000fe40000100a00 */
[----:B------:R-:W4:Y:S01]  /*21550*/  LDL R3, [R1+0x2bc] ;  /* 0x0002bc0001037983 */ /* 0x000f220000100800 */
[----:B---3--:R-:W-:Y:S01]  /*21560*/  STL [R1+0x1f48], R18 ;  /* 0x001f481201007387 */ /* 0x008fe20000100800 */
[----:B------:R0:W-:Y:S03]  /*21570*/  STL.64 [R1+0x1f40], R16 ;  /* 0x001f401001007387 */ /* 0x0001e60000100a00 */
[----:B0-----:R-:W3:Y:S01]  /*21580*/  LDL.64 R16, [R1+0x60] ;  /* 0x0000600001107983 */ /* 0x001ee20000100a00 */
[----:B------:R-:W-:-:S02]  /*21590*/  FMUL R12, R18, R12 ;  /* 0x0000000c120c7220 */ /* 0x000fc40000400000 */
[----:B-----5:R-:W-:Y:S02]  /*215a0*/  FMUL R13, R18, R13 ;  /* 0x0000000d120d7220 */ /* 0x020fe40000400000 */
[----:B------:R-:W-:Y:S01]  /*215b0*/  FMUL R15, R2, R15 ;  /* 0x0000000f020f7220 */ /* 0x000fe20000400000 */
[----:B------:R-:W5:Y:S01]  /*215c0*/  LDL.LU R22, [R1+0x3b0] ;  /* 0x0003b00001167983 */ /* 0x000f620000300800 */
[----:B------:R-:W2:Y:S02]  /*215d0*/  LDL.LU R21, [R1+0x3b4] ;  /* 0x0003b40001157983 */ /* 0x000ea40000300800 */
[----:B-1----:R-:W-:Y:S02]  /*215e0*/  STL.64 [R1+0x70], R24 ;  /* 0x0000701801007387 */ /* 0x002fe40000100a00 */
[----:B------:R3:W-:Y:S02]  /*215f0*/  STL.64 [R1+0x78], R26 ;  /* 0x0000781a01007387 */ /* 0x0007e40000100a00 */
[----:B------:R-:W-:-:S02]  /*21600*/  FMUL R4, R18, R4 ;  /* 0x0000000412047220 */ /* 0x000fc40000400000 */
[----:B------:R-:W-:Y:S02]  /*21610*/  FMUL R5, R18, R5 ;  /* 0x0000000512057220 */ /* 0x000fe40000400000 */
[----:B------:R-:W-:Y:S01]  /*21620*/  FMUL R6, R2, R6 ;  /* 0x0000000602067220 */ /* 0x000fe20000400000 */
[----:B------:R-:W2:Y:S01]  /*21630*/  LDL.LU R20, [R1+0x3b8] ;  /* 0x0003b80001147983 */ /* 0x000ea20000300800 */
[----:B------:R-:W5:Y:S01]  /*21640*/  LDL.LU R18, [R1+0x1f48] ;  /* 0x001f480001127983 */ /* 0x000f620000300800 */
[----:B---3--:R-:W-:Y:S01]  /*21650*/  HMMA.16816.F32 R24, R8, R16, R12 ;  /* 0x000000100818723c */ /* 0x008fe2000000180c */
[----:B------:R-:W-:Y:S02]  /*21660*/  MOV R2, R17 ;  /* 0x0000001100027202 */ /* 0x000fe40000000f00 */
[----:B------:R-:W3:Y:S11]  /*21670*/  LDL.LU.64 R16, [R1+0x1f40] ;  /* 0x001f400001107983 */ /* 0x000ef60000300a00 */
[----:B------:R-:W-:Y:S09]  /*21680*/  @!UPT UIADD3 URZ, URZ, URZ, URZ ;  /* 0x0000003f3f3ff290 */ /* 0x000ff2000fffe03f */
[----:B------:R0:W-:Y:S04]  /*21690*/  STL [R1+0x1e88], R27 ;  /* 0x001e881b01007387 */ /* 0x0001e80000100800 */
[----:B0-----:R-:W4:Y:S01]  /*216a0*/  LDL.LU R27, [R1+0x588] ;  /* 0x00058800011b7983 */ /* 0x001f220000300800 */
[----:B------:R0:W-:Y:S03]  /*216b0*/  STL [R1+0x1f20], R26 ;  /* 0x001f201a01007387 */ /* 0x0001e60000100800 */
[----:B0-----:R-:W4:Y:S01]  /*216c0*/  LDL R26, [R1+0x2c8] ;  /* 0x0002c800011a7983 */ /* 0x001f220000100800 */
[C---:B-----5:R-:W-:Y:S02]  /*216d0*/  FMUL R12, R18.reuse, R22 ;  /* 0x00000016120c7220 */ /* 0x060fe40000400000 */
[----:B--2---:R-:W-:-:S02]  /*216e0*/  FMUL R13, R18, R21 ;  /* 0x00000015120d7220 */ /* 0x004fc40000400000 */
[----:B------:R3:W-:Y:S01]  /*216f0*/  STL.64 [R1+0x1f18], R24 ;  /* 0x001f181801007387 */ /* 0x0007e20000100a00 */
[----:B------:R-:W2:Y:S01]  /*21700*/  LDL.LU R15, [R1+0x3bc] ;  /* 0x0003bc00010f7983 */ /* 0x000ea20000300800 */
[----:B------:R-:W5:Y:S02]  /*21710*/  LDL.LU R19, [R1+0x3c0] ;  /* 0x0003c00001137983 */ /* 0x000f640000300800 */
[----:B---3--:R-:W-:Y:S01]  /*21720*/  IMAD.MOV.U32 R24, RZ, RZ, R17 ;  /* 0x000000ffff187224 */ /* 0x008fe200078e0011 */
[----:B------:R-:W-:Y:S01]  /*21730*/  MOV R25, R16 ;  /* 0x0000001000197202 */ /* 0x000fe20000000f00 */
[----:B------:R-:W3:Y:S01]  /*21740*/  LDL.LU R17, [R1+0x3c4] ;  /* 0x0003c40001117983 */ /* 0x000ee20000300800 */
[----:B------:R-:W2:Y:S02]  /*21750*/  LDL.LU R16, [R1+0x3c8] ;  /* 0x0003c80001107983 */ /* 0x000ea40000300800 */
[C---:B----4-:R-:W-:Y:S02]  /*21760*/  FMUL R14, R26.reuse, R20 ;  /* 0x000000141a0e7220 */ /* 0x050fe40000400000 */
[----:B------:R-:W0:Y:S04]  /*21770*/  LDSM.16.M88.4 R20, [R0+0xc000] ;  /* 0x00c000000014783b */ /* 0x000e280000000200 */
[----:B0-----:R0:W-:Y:S01]  /*21780*/  STL.64 [R1+0xa0], R20 ;  /* 0x0000a01401007387 */ /* 0x0011e20000100a00 */
[----:B------:R1:W-:Y:S03]  /*21790*/  STL.64 [R1+0xa8], R22 ;  /* 0x0000a81601007387 */ /* 0x0003e60000100a00 */
[----:B0-----:R-:W1:Y:S01]  /*217a0*/  LDL.LU.64 R20, [R1+0x1f38] ;  /* 0x001f380001147983 */ /* 0x001e620000300a00 */
[----:B------:R-:W-:-:S02]  /*217b0*/  FMUL R7, R26, R7 ;  /* 0x000000071a077220 */ /* 0x000fc40000400000 */
[----:B------:R-:W-:Y:S02]  /*217c0*/  STL.64 [R1+0x1f30], R10 ;  /* 0x001f300a01007387 */ /* 0x000fe40000100a00 */
[----:B------:R-:W-:Y:S03]  /*217d0*/  STL.64 [R1+0x1f28], R8 ;  /* 0x001f280801007387 */ /* 0x000fe60000100a00 */
[----:B-1----:R-:W-:Y:S01]  /*217e0*/  HMMA.16816.F32 R20, R8, R20, R4 ;  /* 0x000000140814723c */ /* 0x002fe20000001804 */
[----:B------:R-:W0:Y:S04]  /*217f0*/  LDSM.16.M88.4 R8, [R0+0xe000] ;  /* 0x00e000000008783b */ /* 0x000e280000000200 */
[----:B------:R-:W4:Y:S01]  /*21800*/  LDL.LU R7, [R1+0x3cc] ;  /* 0x0003cc0001077983 */ /* 0x000f220000300800 */
[----:B------:R-:W4:Y:S02]  /*21810*/  LDL.LU R29, [R1+0x58c] ;  /* 0x00058c00011d7983 */ /* 0x000f240000300800 */
[----:B------:R-:W4:Y:S02]  /*21820*/  LDL R28, [R1+0x2b8] ;  /* 0x0002b800011c7983 */ /* 0x000f240000100800 */
[----:B-----5:R-:W-:Y:S11]  /*21830*/  FMUL R4, R18, R19 ;  /* 0x0000001312047220 */ /* 0x020ff60000400000 */
[----:B------:R-:W-:Y:S02]  /*21840*/  @!UPT UIADD3 URZ, URZ, URZ, URZ ;  /* 0x0000003f3f3ff290 */ /* 0x000fe4000fffe03f */
[----:B------:R-:W-:Y:S01]  /*21850*/  STL.64 [R1+0x1e80], R22 ;  /* 0x001e801601007387 */ /* 0x000fe20000100a00 */
[----:B------:R1:W-:Y:S03]  /*21860*/  STL.64 [R1+0x1e78], R20 ;  /* 0x001e781401007387 */ /* 0x0003e60000100a00 */
[----:B-1----:R-:W5:Y:S04]  /*21870*/  LDL R20, [R1+0x40] ;  /* 0x0000400001147983 */ /* 0x002f680000100800 */
[----:B------:R-:W5:Y:S04]  /*21880*/  LDL R21, [R1+0x44] ;  /* 0x0000440001157983 */ /* 0x000f680000100800 */
[----:B0-----:R0:W-:Y:S01]  /*21890*/  STL.64 [R1+0x98], R10 ;  /* 0x0000980a01007387 */ /* 0x0011e20000100a00 */
[----:B------:R-:W-:-:S02]  /*218a0*/  MOV R19, R8 ;  /* 0x0000000800137202 */ /* 0x000fc40000000f00 */
[----:B------:R-:W-:Y:S01]  /*218b0*/  MOV R0, R9 ;  /* 0x0000000900007202 */ /* 0x000fe20000000f00 */
[----:B0-----:R-:W5:Y:S01]  /*218c0*/  LDL.LU.64 R10, [R1+0x1f30] ;  /* 0x001f3000010a7983 */ /* 0x001f620000300a00 */
[----:B------:R-:W5:Y:S02]  /*218d0*/  LDL.LU.64 R8, [R1+0x1f28] ;  /* 0x001f280001087983 */ /* 0x000f640000300a00 */
[C---:B--2---:R-:W-:Y:S02]  /*218e0*/  FMUL R15, R26.reuse, R15 ;  /* 0x0000000f1a0f7220 */ /* 0x044fe40000400000 */
[----:B------:R-:W-:Y:S02]  /*218f0*/  FMUL R6, R26, R16 ;  /* 0x000000101a067220 */ /* 0x000fe40000400000 */
[----:B---3--:R-:W-:Y:S01]  /*21900*/  FMUL R5, R18, R17 ;  /* 0x0000001112057220 */ /* 0x008fe20000400000 */
[----:B------:R-:W2:Y:S01]  /*21910*/  LDL.LU R16, [R1+0x3d0] ;  /* 0x0003d00001107983 */ /* 0x000ea20000300800 */
[----:B------:R-:W3:Y:S02]  /*21920*/  LDL.LU R17, [R1+0x3d4] ;  /* 0x0003d40001117983 */ /* 0x000ee40000300800 */
[----:B------:R-:W2:Y:S01]  /*21930*/  LDL.LU R18, [R1+0x3d8] ;  /* 0x0003d80001127983 */ /* 0x000ea20000300800 */
[C---:B-----5:R-:W-:Y:S11]  /*21940*/  HMMA.16816.F32 R12, R8.reuse, R20, R12 ;  /* 0x00000014080c723c */ /* 0x060ff6000000180c */
[----:B------:R-:W-:Y:S11]  /*21950*/  @!UPT UIADD3 URZ, URZ, URZ, URZ ;  /* 0x0000003f3f3ff290 */ /* 0x000ff6000fffe03f */
[----:B------:R-:W-:Y:S01]  /*21960*/  @!UPT UIADD3 URZ, URZ, URZ, URZ ;  /* 0x0000003f3f3ff290 */ /* 0x000fe2000fffe03f */
[----:B------:R-:W-:Y:S01]  /*21970*/  STL.64 [R1+0x20], R12 ;  /* 0x0000200c01007387 */ /* 0x000fe20000100a00 */
[----:B------:R0:W-:Y:S03]  /*21980*/  STL.64 [R1+0x28], R14 ;  /* 0x0000280e01007387 */ /* 0x0001e60000100a00 */
[----:B0-----:R-:W5:Y:S01]  /*21990*/  LDL.LU R14, [R1+0x3dc] ;  /* 0x0003dc00010e7983 */ /* 0x001f620000300800 */
[----:B------:R-:W2:Y:S02]  /*219a0*/  LDL.LU R20, [R1+0x60] ;  /* 0x0000600001147983 */ /* 0x000ea40000300800 */
[----:B------:R-:W-:Y:S01]  /*219b0*/  IMAD.MOV.U32 R21, RZ, RZ, R2 ;  /* 0x000000ffff157224 */ /* 0x000fe200078e0002 */
[----:B--2---:R0:W-:Y:S04]  /*219c0*/  STL [R1+0x1ee0], R20 ;  /* 0x001ee01401007387 */ /* 0x0041e80000100800 */
[----:B0-----:R-:W2:Y:S01]  /*219d0*/  LDL R20, [R1+0x2c8] ;  /* 0x0002c80001147983 */ /* 0x001ea20000100800 */
[----:B------:R-:W2:Y:S02]  /*219e0*/  LDL.LU R2, [R1+0x1f24] ;  /* 0x001f240001027983 */ /* 0x000ea40000300800 */
[----:B------:R-:W2:Y:S02]  /*219f0*/  LDL R22, [R1+0x68] ;  /* 0x0000680001167983 */ /* 0x000ea40000100800 */
[----:B----4-:R-:W-:Y:S01]  /*21a00*/  FMUL R7, R26, R7 ;  /* 0x000000071a077220 */ /* 0x010fe20000400000 */
[----:B--2---:R0:W-:Y:S04]  /*21a10*/  STL [R1+0x1eb8], R22 ;  /* 0x001eb81601007387 */ /* 0x0041e80000100800 */
[----:B0-----:R-:W2:Y:S01]  /*21a20*/  LDL.LU R22, [R1+0x80] ;  /* 0x0000800001167983 */ /* 0x001ea20000300800 */
[----:B------:R-:W4:Y:S01]  /*21a30*/  LDL R23, [R1+0x6c] ;  /* 0x00006c0001177983 */ /* 0x000f220000100800 */
[----:B------:R-:W-:Y:S01]  /*21a40*/  HMMA.16816.F32 R4, R8, R24, R4 ;  /* 0x000000180804723c */ /* 0x000fe20000001804 */
[----:B------:R-:W-:Y:S01]  /*21a50*/  FADD R3, -R3, R27 ;  /* 0x0000001b03037221 */ /* 0x000fe20000000100 */
[----:B----4-:R-:W-:Y:S01]  /*21a60*/  STL [R1+0x1ebc], R23 ;  /* 0x001ebc1701007387 */ /* 0x010fe20000100800 */
[----:B------:R-:W4:Y:S02]  /*21a70*/  LDL.LU R26, [R1+0x1f20] ;  /* 0x001f2000011a7983 */ /* 0x000f240000300800 */
[----:B------:R-:W2:Y:S11]  /*21a80*/  LDL.LU.64 R24, [R1+0x1f18] ;  /* 0x001f180001187983 */ /* 0x000eb60000300a00 */
[----:B------:R-:W-:Y:S08]  /*21a90*/  @!UPT UIADD3 URZ, URZ, URZ, URZ ;  /* 0x0000003f3f3ff290 */ /* 0x000ff0000fffe03f */
[----:B------:R-:W-:Y:S01]  /*21aa0*/  MOV R27, R4 ;  /* 0x00000004001b7202 */ /* 0x000fe20000000f00 */
[----:B------:R-:W-:Y:S01]  /*21ab0*/  STL [R1+0xd4], R5 ;  /* 0x0000d40501007387 */ /* 0x000fe20000100800 */
[----:B------:R-:W-:Y:S02]  /*21ac0*/  STL.64 [R1+0xd8], R6 ;  /* 0x0000d80601007387 */ /* 0x000fe40000100a00 */
[----:B------:R-:W0:Y:S01]  /*21ad0*/  LDSM.16.M88.4 R4, [R2+0x15000] ;  /* 0x015000000204783b */ /* 0x000e220000000200 */
[----:B----4-:R-:W-:Y:S03]  /*21ae0*/  STL.64 [R1+0x1e98], R26 ;  /* 0x001e981a01007387 */ /* 0x010fe60000100a00 */
[----:B--2---:R1:W-:Y:S02]  /*21af0*/  STL.64 [R1+0x1e90], R24 ;  /* 0x001e901801007387 */ /* 0x0043e40000100a00 */
[----:B------:R-:W2:Y:S02]  /*21b00*/  LDL.LU R12, [R1+0x3e0] ;  /* 0x0003e000010c7983 */ /* 0x000ea40000300800 */
[----:B------:R-:W4:Y:S01]  /*21b10*/  LDL.LU R13, [R1+0x3e4] ;  /* 0x0003e400010d7983 */ /* 0x000f220000300800 */
[----:B-1----:R-:W-:-:S02]  /*21b20*/  MOV R25, R0 ;  /* 0x0000000000197202 */ /* 0x002fc40000000f00 */
[----:B------:R-:W2:Y:S01]  /*21b30*/  LDL.LU R0, [R1+0x3e8] ;  /* 0x0003e80001007983 */ /* 0x000ea20000300800 */
[----:B------:R-:W2:Y:S02]  /*21b40*/  LDL.LU R15, [R1+0x3ec] ;  /* 0x0003ec00010f7983 */ /* 0x000ea40000300800 */
[----:B------:R-:W2:Y:S02]  /*21b50*/  LDL.LU R27, [R1+0x3f4] ;  /* 0x0003f400011b7983 */ /* 0x000ea40000300800 */
[----:B------:R-:W2:Y:S01]  /*21b60*/  LDL.LU R26, [R1+0x3f8] ;  /* 0x0003f800011a7983 */ /* 0x000ea20000300800 */
[----:B------:R-:W-:Y:S01]  /*21b70*/  MOV R24, R19 ;  /* 0x0000001300187202 */ /* 0x000fe20000000f00 */
[C---:B------:R-:W-:Y:S02]  /*21b80*/  FMUL R16, R22.reuse, R16 ;  /* 0x0000001016107220 */ /* 0x040fe40000400000 */
[----:B---3--:R-:W-:Y:S02]  /*21b90*/  FMUL R17, R22, R17 ;  /* 0x0000001116117220 */ /* 0x008fe40000400000 */
[----:B------:R-:W-:-:S02]  /*21ba0*/  FMUL R18, R20, R18 ;  /* 0x0000001214127220 */ /* 0x000fc40000400000 */
[C---:B-----5:R-:W-:Y:S01]  /*21bb0*/  FMUL R19, R20.reuse, R14 ;  /* 0x0000000e14137220 */ /* 0x060fe20000400000 */
[----:B--2---:R-:W-:Y:S01]  /*21bc0*/  STL.64 [R1+0x1f10], R26 ;  /* 0x001f101a01007387 */ /* 0x004fe20000100a00 */
[----:B------:R1:W-:Y:S03]  /*21bd0*/  STL.64 [R1+0x1f08], R24 ;  /* 0x001f081801007387 */ /* 0x0003e60000100a00 */
[----:B-1----:R-:W2:Y:S01]  /*21be0*/  LDL.64 R24, [R1+0x10] ;  /* 0x0000100001187983 */ /* 0x002ea20000100a00 */
[----:B0-----:R-:W-:Y:S02]  /*21bf0*/  STL.64 [R1+0x1ef0], R6 ;  /* 0x001ef00601007387 */ /* 0x001fe40000100a00 */
[----:B------:R0:W-:Y:S02]  /*21c00*/  STL.64 [R1+0x1ee8], R4 ;  /* 0x001ee80401007387 */ /* 0x0001e40000100a00 */
[----:B------:R-:W-:Y:S01]  /*21c10*/  FMUL R14, R20, R0 ;  /* 0x00000000140e7220 */ /* 0x000fe20000400000 */
[----:B0-----:R-:W3:Y:S01]  /*21c20*/  LDL.LU.64 R4, [R1+0xa0] ;  /* 0x0000a00001047983 */ /* 0x001ee20000300a00 */
[----:B------:R-:W-:Y:S02]  /*21c30*/  STL [R1+0x1c00], R2 ;  /* 0x001c000201007387 */ /* 0x000fe40000100800 */
[----:B------:R-:W5:Y:S01]  /*21c40*/  LDL.LU.64 R26, [R1+0x1f10] ;  /* 0x001f1000011a7983 */ /* 0x000f620000300a00 */
[----:B--2---:R-:W-:Y:S01]  /*21c50*/  HMMA.16816.F32 R16, R8, R24, R16 ;  /* 0x000000180810723c */ /* 0x004fe20000001810 */
[----:B------:R-:W-:Y:S11]  /*21c60*/  IMAD.MOV.U32 R0, RZ, RZ, R25 ;  /* 0x000000ffff007224 */ /* 0x000ff600078e0019 */
[----:B------:R-:W-:Y:S11]  /*21c70*/  @!UPT UIADD3 URZ, URZ, URZ, URZ ;  /* 0x0000003f3f3ff290 */ /* 0x000ff6000fffe03f */
[----:B------:R-:W-:Y:S01]  /*21c80*/  STL.64 [R1+0xf0], R16 ;  /* 0x0000f01001007387 */ /* 0x000fe20000100a00 */
[----:B------:R0:W-:Y:S02]  /*21c90*/  STL.64 [R1+0xf8], R18 ;  /* 0x0000f81201007387 */ /* 0x0001e40000100a00 */
[----:B------:R-:W2:Y:S01]  /*21ca0*/  LDL.LU.64 R24, [R1+0x1f08] ;  /* 0x001f080001187983 */ /* 0x000ea20000300a00 */
[----:B0-----:R-:W2:Y:S01]  /*21cb0*/  LDL.LU R18, [R1+0x3f0] ;  /* 0x0003f00001127983 */ /* 0x001ea20000300800 */
[----:B------:R-:W2:Y:S02]  /*21cc0*/  LDL.LU R19, [R1+0x3fc] ;  /* 0x0003fc0001137983 */ /* 0x000ea40000300800 */
[----:B------:R-:W2:Y:S02]  /*21cd0*/  LDL.LU R23, [R1+0x400] ;  /* 0x0004000001177983 */ /* 0x000ea40000300800 */
[----:B------:R-:W2:Y:S01]  /*21ce0*/  LDL.LU R7, [R1+0x404] ;  /* 0x0004040001077983 */ /* 0x000ea20000300800 */
[----:B------:R-:W2:Y:S01]  /*21cf0*/  LDL.LU R6, [R1+0x408] ;  /* 0x0004080001067983 */ /* 0x000ea20000300800 */
[----:B------:R-:W-:-:S02]  /*21d00*/  FMUL R12, R22, R12 ;  /* 0x0000000c160c7220 */ /* 0x000fc40000400000 */
[----:B----4-:R-:W-:Y:S02]  /*21d10*/  FMUL R13, R22, R13 ;  /* 0x0000000d160d7220 */ /* 0x010fe40000400000 */
[----:B------:R-:W-:Y:S01]  /*21d20*/  FMUL R15, R20, R15 ;  /* 0x0000000f140f7220 */ /* 0x000fe20000400000 */
[----:B--2---:R-:W-:Y:S01]  /*21d30*/  STL.64 [R1+0x1f00], R6 ;  /* 0x001f000601007387 */ /* 0x004fe20000100a00 */
[----:B---3--:R0:W-:Y:S03]  /*21d40*/  STL.64 [R1+0x1ef8], R4 ;  /* 0x001ef80401007387 */ /* 0x0081e60000100a00 */
[----:B0-----:R-:W2:Y:S01]  /*21d50*/  LDL.LU.64 R4, [R1+0x70] ;  /* 0x0000700001047983 */ /* 0x001ea20000300a00 */
[----:B------:R-:W3:Y:S02]  /*21d60*/  LDL.LU R2, [R1+0x40c] ;  /* 0x00040c0001027983 */ /* 0x000ee40000300800 */
[----:B------:R-:W-:-:S02]  /*21d70*/  FMUL R16, R22, R18 ;  /* 0x0000001216107220 */ /* 0x000fc40000400000 */
[----:B-----5:R-:W-:Y:S02]  /*21d80*/  FMUL R17, R22, R27 ;  /* 0x0000001b16117220 */ /* 0x020fe40000400000 */
[C---:B------:R-:W-:Y:S01]  /*21d90*/  FMUL R18, R20.reuse, R26 ;  /* 0x0000001a14127220 */ /* 0x040fe20000400000 */
[----:B--2---:R-:W-:Y:S01]  /*21da0*/  HMMA.16816.F32 R12, R8, R4, R12 ;  /* 0x00000004080c723c */ /* 0x004fe2000000180c */
[----:B------:R-:W-:Y:S02]  /*21db0*/  MOV R27, R4 ;  /* 0x00000004001b7202 */ /* 0x000fe40000000f00 */
[----:B------:R-:W-:Y:S11]  /*21dc0*/  MOV R26, R5 ;  /* 0x00000005001a7202 */ /* 0x000ff60000000f00 */
[----:B------:R-:W-:Y:S09]  /*21dd0*/  @!UPT UIADD3 URZ, URZ, URZ, URZ ;  /* 0x0000003f3f3ff290 */ /* 0x000ff2000fffe03f */
[----:B------:R0:W-:Y:S01]  /*21de0*/  STL.64 [R1+0xc0], R12 ;  /* 0x0000c00c01007387 */ /* 0x0001e20000100a00 */
[----:B------:R3:W-:Y:S02]  /*21df0*/  STL.64 [R1+0xc8], R14 ;  /* 0x0000c80e01007387 */ /* 0x0007e40000100a00 */
[----:B------:R-:W2:Y:S02]  /*21e00*/  LDL.LU.64 R6, [R1+0x1f00] ;  /* 0x001f000001067983 */ /* 0x000ea40000300a00 */
[----:B------:R-:W4:Y:S02]  /*21e10*/  LDL.LU.64 R4, [R1+0x1ef8] ;  /* 0x001ef80001047983 */ /* 0x000f240000300a00 */
[----:B------:R-:W-:Y:S02]  /*21e20*/  FMUL R19, R20, R19 ;  /* 0x0000001314137220 */ /* 0x000fe40000400000 */
[----:B------:R-:W-:Y:S02]  /*21e30*/  FADD R28, -R28, R29 ;  /* 0x0000001d1c1c7221 */ /* 0x000fe40000000100 */
[----:B------:R-:W-:-:S04]  /*21e40*/  FMUL R3, R3, 1.4426950216293334961 ;  /* 0x3fb8aa3b03037820 */ /* 0x000fc80000400000 */
[----:B------:R1:W-:Y:S01]  /*21e50*/  MUFU.EX2 R29, R3 ;  /* 0x00000003001d7308 */ /* 0x0003e20000000800 */
[----:B0-----:R-:W-:Y:S02]  /*21e60*/  FMUL R12, R22, R23 ;  /* 0x00000017160c7220 */ /* 0x001fe40000400000 */
[----:B-1----:R-:W-:Y:S02]  /*21e70*/  FMUL R3, R28, 1.4426950216293334961 ;  /* 0x3fb8aa3b1c037820 */ /* 0x002fe40000400000 */
[----:B------:R-:W5:Y:S01]  /*21e80*/  LDL.LU R28, [R1+0x41c] ;  /* 0x00041c00011c7983 */ /* 0x000f620000300800 */
[----:B---3--:R-:W-:Y:S01]  /*21e90*/  FMUL R15, R20, R2 ;  /* 0x00000002140f7220 */ /* 0x008fe20000400000 */
[C---:B----4-:R-:W-:Y:S01]  /*21ea0*/  HMMA.16816.F32 R16, R8.reuse, R4, R16 ;  /* 0x000000040810723c */ /* 0x050fe20000001810 */
[----:B--2---:R-:W-:Y:S02]  /*21eb0*/  FMUL R13, R22, R7 ;  /* 0x00000007160d7220 */ /* 0x004fe40000400000 */
[----:B------:R-:W-:Y:S01]  /*21ec0*/  FMUL R14, R20, R6 ;  /* 0x00000006140e7220 */ /* 0x000fe20000400000 */
[----:B------:R-:W-:Y:S01]  /*21ed0*/  MOV R23, R4 ;  /* 0x0000000400177202 */ /* 0x000fe20000000f00 */
[----:B------:R-:W-:Y:S11]  /*21ee0*/  IMAD.MOV.U32 R22, RZ, RZ, R5 ;  /* 0x000000ffff167224 */ /* 0x000ff600078e0005 */
[----:B------:R-:W-:Y:S07]  /*21ef0*/  @!UPT UIADD3 URZ, URZ, URZ, URZ ;  /* 0x0000003f3f3ff290 */ /* 0x000fee000fffe03f */
[----:B------:R0:W-:Y:S01]  /*21f00*/  STL.64 [R1+0xb0], R16 ;  /* 0x0000b01001007387 */ /* 0x0001e20000100a00 */
[----:B------:R1:W-:Y:S02]  /*21f10*/  STL.64 [R1+0xb8], R18 ;  /* 0x0000b81201007387 */ /* 0x0003e40000100a00 */
[----:B------:R-:W2:Y:S02]  /*21f20*/  LDL.LU.64 R6, [R1+0x1ef0] ;  /* 0x001ef00001067983 */ /* 0x000ea40000300a00 */
[----:B------:R-:W2:Y:S01]  /*21f30*/  LDL.LU.64 R4, [R1+0x1ee8] ;  /* 0x001ee80001047983 */ /* 0x000ea20000300a00 */
[----:B0-----:R-:W3:Y:S01]  /*21f40*/  LDL.LU R17, [R1+0x410] ;  /* 0x0004100001117983 */ /* 0x001ee20000300800 */
[----:B-1----:R-:W4:Y:S02]  /*21f50*/  LDL.LU R18, [R1+0x414] ;  /* 0x0004140001127983 */ /* 0x002f240000300800 */
[----:B------:R-:W2:Y:S02]  /*21f60*/  LDL.LU R19, [R1+0x418] ;  /* 0x0004180001137983 */ /* 0x000ea40000300800 */
[----:B------:R-:W2:Y:S01]  /*21f70*/  LDL.LU R20, [R1+0x1ee0] ;  /* 0x001ee00001147983 */ /* 0x000ea20000300800 */
[----:B------:R-:W-:Y:S01]  /*21f80*/  HMMA.16816.F32 R8, R8, R24, R12 ;  /* 0x000000180808723c */ /* 0x000fe2000000180c */
[----:B------:R-:W5:Y:S11]  /*21f90*/  MUFU.EX2 R3, R3 ;  /* 0x0000000300037308 */ /* 0x000f760000000800 */
[----:B------:R-:W-:Y:S11]  /*21fa0*/  @!UPT UIADD3 URZ, URZ, URZ, URZ ;  /* 0x0000003f3f3ff290 */ /* 0x000ff6000fffe03f */
[----:B------:R3:W-:Y:S01]  /*21fb0*/  STL.64 [R1+0x80], R8 ;  /* 0x0000800801007387 */ /* 0x0007e20000100a00 */
[----:B------:R2:W-:Y:S01]  /*21fc0*/  STL [R1+0x88], R10 ;  /* 0x0000880a01007387 */ /* 0x0005e20000100800 */
[----:B------:R-:W-:Y:S01]  /*21fd0*/  MOV R2, R11 ;  /* 0x0000000b00027202 */ /* 0x000fe20000000f00 */
[----:B-----5:R-:W-:Y:S01]  /*21fe0*/  FMUL R11, R3, R28 ;  /* 0x0000001c030b7220 */ /* 0x020fe20000400000 */
[----:B------:R-:W5:Y:S01]  /*21ff0*/  LDL.LU R12, [R1+0x42c] ;  /* 0x00042c00010c7983 */ /* 0x000f620000300800 */
[----:B------:R-:W-:Y:S02]  /*22000*/  STL.64 [R1+0x1eb0], R24 ;  /* 0x001eb01801007387 */ /* 0x000fe40000100a00 */
[----:B------:R-:W5:Y:S02]  /*22010*/  LDL.LU R15, [R1+0x420] ;  /* 0x00042000010f7983 */ /* 0x000f640000300800 */
[----:B------:R-:W5:Y:S01]  /*22020*/  LDL.LU R14, [R1+0x424] ;  /* 0x00042400010e7983 */ /* 0x000f620000300800 */
[----:B------:R-:W5:Y:S01]  /*22030*/  LDL.LU R13, [R1+0x428] ;  /* 0x00042800010d7983 */ /* 0x000f620000300800 */
[----:B------:R-:W-:Y:S02]  /*22040*/  STL.64 [R1+0x1ec0], R22 ;  /* 0x001ec01601007387 */ /* 0x000fe40000100a00 */
[----:B---3--:R-:W-:-:S02]  /*22050*/  FMUL R8, R29, R17 ;  /* 0x000000111d087220 */ /* 0x008fc40000400000 */
[----:B----4-:R-:W-:Y:S02]  /*22060*/  FMUL R9, R29, R18 ;  /* 0x000000121d097220 */ /* 0x010fe40000400000 */
[----:B--2---:R-:W-:-:S07]  /*22070*/  FMUL R10, R3, R19 ;  /* 0x00000013030a7220 */ /* 0x004fce0000400000 */
[----:B------:R-:W-:Y:S01]  /*22080*/  HMMA.16816.F32 R8, R4, R20, R8 ;  /* 0x000000140408723c */ /* 0x000fe20000001808 */
[----:B------:R-:W2:Y:S11]  /*22090*/  LDL.LU R20, [R1+0x30] ;  /* 0x0000300001147983 */ /* 0x000eb60000300800 */
[----:B------:R-:W-:Y:S11]  /*220a0*/  @!UPT UIADD3 URZ, URZ, URZ, URZ ;  /* 0x0000003f3f3ff290 */ /* 0x000ff6000fffe03f */
[----:B------:R-:W-:Y:S01]  /*220b0*/  STL.64 [R1+0x1a0], R8 ;  /* 0x0001a00801007387 */ /* 0x000fe20000100a00 */
[----:B------:R-:W-:Y:S02]  /*220c0*/  STL.64 [R1+0x1a8], R10 ;  /* 0x0001a80a01007387 */ /* 0x000fe40000100a00 */
[----:B------:R-:W2:Y:S02]  /*220d0*/  LDL.LU R21, [R1+0x34] ;  /* 0x0000340001157983 */ /* 0x000ea40000300800 */
[----:B--2---:R0:W-:Y:S04]  /*220e0*/  STL.64 [R1+0x1ec8], R20 ;  /* 0x001ec81401007387 */ /* 0x0041e80000100a00 */
[----:B0-----:R-:W2:Y:S01]  /*220f0*/  LDL.LU R20, [R1+0x40] ;  /* 0x0000400001147983 */ /* 0x001ea20000300800 */
[----:B------:R-:W2:Y:S02]  /*22100*/  LDL.LU R21, [R1+0x44] ;  /* 0x0000440001157983 */ /* 0x000ea40000300800 */
[----:B------:R-:W3:Y:S02]  /*22110*/  LDL.LU R28, [R1+0x434] ;  /* 0x00043400011c7983 */ /* 0x000ee40000300800 */
[----:B------:R-:W4:Y:S01]  /*22120*/  LDL.LU R23, [R1+0x438] ;  /* 0x0004380001177983 */ /* 0x000f220000300800 */
[----:B------:R-:W4:Y:S01]  /*22130*/  LDL.LU R22, [R1+0x43c] ;  /* 0x00043c0001167983 */ /* 0x000f220000300800 */
[----:B-----5:R-:W-:-:S02]  /*22140*/  FMUL R8, R29, R15 ;  /* 0x0000000f1d087220 */ /* 0x020fc40000400000 */
[----:B------:R-:W-:Y:S02]  /*22150*/  FMUL R9, R29, R14 ;  /* 0x0000000e1d097220 */ /* 0x000fe40000400000 */
[C---:B------:R-:W-:Y:S02]  /*22160*/  FMUL R10, R3.reuse, R13 ;  /* 0x0000000d030a7220 */ /* 0x040fe40000400000 */
[----:B------:R-:W-:Y:S01]  /*22170*/  FMUL R11, R3, R12 ;  /* 0x0000000c030b7220 */ /* 0x000fe20000400000 */
[----:B----4-:R-:W-:Y:S01]  /*22180*/  STL.64 [R1+0x1ed8], R22 ;  /* 0x001ed81601007387 */ /* 0x010fe20000100a00 */
[----:B--2---:R0:W-:Y:S03]  /*22190*/  STL.64 [R1+0x1ed0], R20 ;  /* 0x001ed01401007387 */ /* 0x0041e60000100a00 */
[----:B0-----:R-:W2:Y:S01]  /*221a0*/  LDL.LU R20, [R1+0x50] ;  /* 0x0000500001147983 */ /* 0x001ea20000300800 */
[----:B------:R-:W2:Y:S02]  /*221b0*/  LDL.LU R21, [R1+0x54] ;  /* 0x0000540001157983 */ /* 0x000ea40000300800 */
[----:B------:R-:W4:Y:S02]  /*221c0*/  LDL.LU R24, [R1+0x10] ;  /* 0x0000100001187983 */ /* 0x000f240000300800 */
[----:B------:R-:W5:Y:S01]  /*221d0*/  LDL.LU R19, [R1+0x440] ;  /* 0x0004400001137983 */ /* 0x000f620000300800 */
[----:B------:R-:W3:Y:S01]  /*221e0*/  LDL.LU R15, [R1+0x444] ;  /* 0x00044400010f7983 */ /* 0x000ee20000300800 */
[----:B------:R-:W-:Y:S01]  /*221f0*/  MOV R25, R0 ;  /* 0x0000000000197202 */ /* 0x000fe20000000f00 */
[----:B------:R-:W3:Y:S02]  /*22200*/  LDL.LU R14, [R1+0x448] ;  /* 0x00044800010e7983 */ /* 0x000ee40000300800 */
[----:B------:R-:W3:Y:S01]  /*22210*/  LDL.LU R0, [R1+0x44c] ;  /* 0x00044c0001007983 */ /* 0x000ee20000300800 */
[----:B------:R-:W3:Y:S01]  /*22220*/  LDL.LU.64 R22, [R1+0x1ed8] ;  /* 0x001ed80001167983 */ /* 0x000ee20000300a00 */
[----:B--2---:R-:W-:Y:S03]  /*22230*/  HMMA.16816.F32 R8, R4, R20, R8 ;  /* 0x000000140408723c */ /* 0x004fe60000001808 */
[----:B------:R-:W2:Y:S11]  /*22240*/  LDL.LU.64 R20, [R1+0x1ed0] ;  /* 0x001ed00001147983 */ /* 0x000eb60000300a00 */
[----:B------:R-:W-:Y:S09]  /*22250*/  @!UPT UIADD3 URZ, URZ, URZ, URZ ;  /* 0x0000003f3f3ff290 */ /* 0x000ff2000fffe03f */
[----:B------:R-:W-:Y:S01]  /*22260*/  STL.64 [R1+0x190], R8 ;  /* 0x0001900801007387 */ /* 0x000fe20000100a00 */
[----:B------:R0:W-:Y:S03]  /*22270*/  STL.64 [R1+0x198], R10 ;  /* 0x0001980a01007387 */ /* 0x0001e60000100a00 */
[----:B0-----:R-:W2:Y:S01]  /*22280*/  LDL.LU R11, [R1+0x430] ;  /* 0x00043000010b7983 */ /* 0x001ea20000300800 */
[----:B---3--:R-:W-:Y:S02]  /*22290*/  FMUL R9, R29, R28 ;  /* 0x0000001c1d097220 */ /* 0x008fe40000400000 */
[----:B------:R-:W-:Y:S02]  /*222a0*/  FMUL R10, R3, R23 ;  /* 0x00000017030a7220 */ /* 0x000fe40000400000 */
[----:B------:R-:W3:Y:S01]  /*222b0*/  LDL.LU R18, [R1+0x450] ;  /* 0x0004500001127983 */ /* 0x000ee20000300800 */
[----:B------:R-:W3:Y:S01]  /*222c0*/  LDL.LU R17, [R1+0x454] ;  /* 0x0004540001117983 */ /* 0x000ee20000300800 */
[----:B------:R-:W3:Y:S02]  /*222d0*/  LDL.LU R16, [R1+0x458] ;  /* 0x0004580001107983 */ /* 0x000ee40000300800 */
[----:B------:R-:W3:Y:S02]  /*222e0*/  LDL.LU R13, [R1+0x45c] ;  /* 0x00045c00010d7983 */ /* 0x000ee40000300800 */
[----:B------:R-:W3:Y:S02]  /*222f0*/  LDL R12, [R1+0x15e8] ;  /* 0x0015e800010c7983 */ /* 0x000ee40000100800 */
[----:B--2---:R-:W-:-:S02]  /*22300*/  FMUL R8, R29, R11 ;  /* 0x0000000b1d087220 */ /* 0x004fc40000400000 */
[----:B------:R-:W-:-:S07]  /*22310*/  FMUL R11, R3, R22 ;  /* 0x00000016030b7220 */ /* 0x000fce0000400000 */
[C---:B------:R-:W-:Y:S01]  /*22320*/  HMMA.16816.F32 R8, R4.reuse, R20, R8 ;  /* 0x000000140408723c */ /* 0x040fe20000001808 */
[----:B------:R-:W2:Y:S11]  /*22330*/  LDL.LU.64 R20, [R1+0x1ec8] ;  /* 0x001ec80001147983 */ /* 0x000eb60000300a00 */
[----:B------:R-:W-:Y:S11]  /*22340*/  @!UPT UIADD3 URZ, URZ, URZ, URZ ;  /* 0x0000003f3f3ff290 */ /* 0x000ff6000fffe03f */
[----:B------:R-:W-:Y:S01]  /*22350*/  STL.64 [R1+0x180], R8 ;  /* 0x0001800801007387 */ /* 0x000fe20000100a00 */
[----:B------:R0:W-:Y:S01]  /*22360*/  STL [R1+0x188], R10 ;  /* 0x0001880a01007387 */ /* 0x0001e20000100800 */
[----:B------:R-:W-:Y:S01]  /*22370*/  MOV R28, R11 ;  /* 0x0000000b001c7202 */ /* 0x000fe20000000f00 */
[C---:B------:R-:W-:Y:S02]  /*22380*/  FMUL R11, R3.reuse, R0 ;  /* 0x00000000030b7220 */ /* 0x040fe40000400000 */
[----:B0-----:R-:W-:Y:S02]  /*22390*/  FMUL R10, R3, R14 ;  /* 0x0000000e030a7220 */ /* 0x001fe40000400000 */
[C---:B-----5:R-:W-:Y:S02]  /*223a0*/  FMUL R8, R29.reuse, R19 ;  /* 0x000000131d087220 */ /* 0x060fe40000400000 */
[C---:B------:R-:W-:Y:S01]  /*223b0*/  FMUL R9, R29.reuse, R15 ;  /* 0x0000000f1d097220 */ /* 0x040fe20000400000 */
[----:B------:R-:W-:Y:S01]  /*223c0*/  STL [R1+0x1e18], R28 ;  /* 0x001e181c01007387 */ /* 0x000fe20000100800 */
[----:B------:R-:W5:Y:S05]  /*223d0*/  LDL.LU.64 R22, [R1+0x1ec0] ;  /* 0x001ec00001167983 */ /* 0x000f6a0000300a00 */
[----:B--2---:R-:W-:Y:S01]  /*223e0*/  HMMA.16816.F32 R8, R4, R20, R8 ;  /* 0x000000140408723c */ /* 0x004fe20000001808 */
[----:B------:R-:W2:Y:S01]  /*223f0*/  LDL.LU R20, [R1+0x460] ;  /* 0x0004600001147983 */ /* 0x000ea20000300800 */
[----:B------:R-:W2:Y:S11]  /*22400*/  LDL.LU R15, [R1+0x464] ;  /* 0x00046400010f7983 */ /* 0x000eb60000300800 */
[----:B------:R-:W-:Y:S10]  /*22410*/  @!UPT UIADD3 URZ, URZ, URZ, URZ ;  /* 0x0000003f3f3ff290 */ /* 0x000ff4000fffe03f */
[----:B------:R3:W-:Y:S01]  /*22420*/  STL.64 [R1+0x170], R8 ;  /* 0x0001700801007387 */ /* 0x0007e20000100a00 */
[----:B------:R0:W-:Y:S02]  /*22430*/  STL.64 [R1+0x178], R10 ;  /* 0x0001780a01007387 */ /* 0x0001e40000100a00 */
[----:B------:R-:W2:Y:S02]  /*22440*/  LDL.LU R14, [R1+0x468] ;  /* 0x00046800010e7983 */ /* 0x000ea40000300800 */
[----:B------:R-:W2:Y:S02]  /*22450*/  LDL.LU R0, [R1+0x46c] ;  /* 0x00046c0001007983 */ /* 0x000ea40000300800 */
[C---:B---3--:R-:W-:Y:S02]  /*22460*/  FMUL R8, R29.reuse, R18 ;  /* 0x000000121d087220 */ /* 0x048fe40000400000 */
[----:B------:R-:W-:Y:S02]  /*22470*/  FMUL R9, R29, R17 ;  /* 0x000000111d097220 */ /* 0x000fe40000400000 */
[----:B0-----:R-:W-:-:S02]  /*22480*/  FMUL R10, R3, R16 ;  /* 0x00000010030a7220 */ /* 0x001fc40000400000 */
[----:B------:R-:W0:Y:S01]  /*22490*/  LDSM.16.M88.4 R16, [R12+0x14000] ;  /* 0x014000000c10783b */ /* 0x000e220000000200 */
[----:B------:R-:W-:-:S07]  /*224a0*/  FMUL R11, R3, R13 ;  /* 0x0000000d030b7220 */ /* 0x000fce0000400000 */
[----:B----4-:R-:W-:Y:S01]  /*224b0*/  HMMA.16816.F32 R8, R4, R24, R8 ;  /* 0x000000180408723c */ /* 0x010fe20000001808 */
[----:B------:R-:W-:Y:S01]  /*224c0*/  MOV R13, R26 ;  /* 0x0000001a000d7202 */ /* 0x000fe20000000f00 */
[----:B0-----:R-:W-:Y:S01]  /*224d0*/  STL.64 [R1+0x1ea8], R18 ;  /* 0x001ea81201007387 */ /* 0x001fe20000100a00 */
[----:B------:R5:W-:Y:S02]  /*224e0*/  STL.64 [R1+0x1ea0], R16 ;  /* 0x001ea01001007387 */ /* 0x000be40000100a00 */
[----:B-----5:R-:W-:Y:S01]  /*224f0*/  IMAD.MOV.U32 R16, RZ, RZ, R23 ;  /* 0x000000ffff107224 */ /* 0x020fe200078e0017 */
[----:B------:R-:W-:Y:S01]  /*22500*/  MOV R17, R22 ;  /* 0x0000001600117202 */ /* 0x000fe20000000f00 */
[----:B------:R-:W3:Y:S01]  /*22510*/  LDL.LU R23, [R1+0x1ebc] ;  /* 0x001ebc0001177983 */ /* 0x000ee20000300800 */
[----:B------:R-:W3:Y:S02]  /*22520*/  LDL.LU R22, [R1+0x1eb8] ;  /* 0x001eb80001167983 */ /* 0x000ee40000300800 */
[----:B------:R0:W-:Y:S02]  /*22530*/  STL [R1+0x1e60], R12 ;  /* 0x001e600c01007387 */ /* 0x0001e40000100800 */
[----:B------:R-:W4:Y:S11]  /*22540*/  LDL.LU.64 R24, [R1+0x1eb0] ;  /* 0x001eb00001187983 */ /* 0x000f360000300a00 */
[----:B------:R2:W-:Y:S01]  /*22550*/  STL.64 [R1+0x160], R8 ;  /* 0x0001600801007387 */ /* 0x0005e20000100a00 */
[----:B------:R1:W-:Y:S02]  /*22560*/  STL.64 [R1+0x168], R10 ;  /* 0x0001680a01007387 */ /* 0x0003e40000100a00 */
[----:B------:R-:W5:Y:S02]  /*22570*/  LDL.LU R28, [R1+0x470] ;  /* 0x00047000011c7983 */ /* 0x000f640000300800 */
[----:B------:R-:W3:Y:S01]  /*22580*/  LDL.LU R19, [R1+0x474] ;  /* 0x0004740001137983 */ /* 0x000ee20000300800 */
[----:B------:R-:W4:Y:S01]  /*22590*/  LDL.LU R18, [R1+0x478] ;  /* 0x0004780001127983 */ /* 0x000f220000300800 */
[----:B0-----:R-:W-:Y:S01]  /*225a0*/  MOV R12, R27 ;  /* 0x0000001b000c7202 */ /* 0x001fe20000000f00 */
[----:B--2---:R-:W-:-:S02]  /*225b0*/  FMUL R8, R29, R20 ;  /* 0x000000141d087220 */ /* 0x004fc40000400000 */
[----:B------:R-:W-:Y:S02]  /*225c0*/  FMUL R9, R29, R15 ;  /* 0x0000000f1d097220 */ /* 0x000fe40000400000 */
[C---:B-1----:R-:W-:Y:S02]  /*225d0*/  FMUL R10, R3.reuse, R14 ;  /* 0x0000000e030a7220 */ /* 0x042fe40000400000 */
[----:B------:R-:W-:Y:S02]  /*225e0*/  FMUL R11, R3, R0 ;  /* 0x00000000030b7220 */ /* 0x000fe40000400000 */
[----:B------:R-:W2:Y:S01]  /*225f0*/  LDL.LU R0, [R1+0x47c] ;  /* 0x00047c0001007983 */ /* 0x000ea20000300800 */
[----:B------:R-:W2:Y:S02]  /*22600*/  LDL.LU R27, [R1+0x480] ;  /* 0x00048000011b7983 */ /* 0x000ea40000300800 */
[----:B------:R-:W2:Y:S02]  /*22610*/  LDL.LU R26, [R1+0x484] ;  /* 0x00048400011a7983 */ /* 0x000ea40000300800 */
[----:B------:R-:W-:Y:S11]  /*22620*/  HMMA.16816.F32 R8, R4, R12, R8 ;  /* 0x0000000c0408723c */ /* 0x000ff60000001808 */
[----:B------:R-:W-:Y:S11]  /*22630*/  @!UPT UIADD3 URZ, URZ, URZ, URZ ;  /* 0x0000003f3f3ff290 */ /* 0x000ff6000fffe03f */
[----:B------:R-:W-:Y:S01]  /*22640*/  @!UPT UIADD3 URZ, URZ, URZ, URZ ;  /* 0x0000003f3f3ff290 */ /* 0x000fe2000fffe03f */
[----:B------:R5:W-:Y:S01]  /*22650*/  STL.64 [R1+0x150], R8 ;  /* 0x0001500801007387 */ /* 0x000be20000100a00 */
[----:B------:R4:W-:Y:S02]  /*22660*/  STL.64 [R1+0x158], R10 ;  /* 0x0001580a01007387 */ /* 0x0009e40000100a00 */
[----:B------:R-:W2:Y:S02]  /*22670*/  LDL.LU R21, [R1+0x488] ;  /* 0x0004880001157983 */ /* 0x000ea40000300800 */
[----:B------:R-:W2:Y:S01]  /*22680*/  LDL.LU R20, [R1+0x48c] ;  /* 0x00048c0001147983 */ /* 0x000ea20000300800 */
[----:B------:R-:W2:Y:S01]  /*22690*/  LDL.LU R12, [R1+0x20] ;  /* 0x00002000010c7983 */ /* 0x000ea20000300800 */
[----:B------:R-:W2:Y:S02]  /*226a0*/  LDL.LU R13, [R1+0x24] ;  /* 0x00002400010d7983 */ /* 0x000ea40000300800 */
[----:B------:R-:W2:Y:S02]  /*226b0*/  LDL.LU R14, [R1+0x28] ;  /* 0x00002800010e7983 */ /* 0x000ea40000300800 */
[----:B------:R-:W2:Y:S02]  /*226c0*/  LDL.LU R15, [R1+0x2c] ;  /* 0x00002c00010f7983 */ /* 0x000ea40000300800 */
[----:B-----5:R-:W-:-:S02]  /*226d0*/  FMUL R8, R29, R28 ;  /* 0x0000001c1d087220 */ /* 0x020fc40000400000 */
[----:B---3--:R-:W-:Y:S02]  /*226e0*/  FMUL R9, R29, R19 ;  /* 0x000000131d097220 */ /* 0x008fe40000400000 */
[C---:B----4-:R-:W-:Y:S02]  /*226f0*/  FMUL R10, R3.reuse, R18 ;  /* 0x00000012030a7220 */ /* 0x050fe40000400000 */
[----:B--2---:R-:W-:-:S07]  /*22700*/  FMUL R11, R3, R0 ;  /* 0x00000000030b7220 */ /* 0x004fce0000400000 */
[----:B------:R-:W-:Y:S01]  /*22710*/  HMMA.16816.F32 R8, R4, R16, R8 ;  /* 0x000000100408723c */ /* 0x000fe20000001808 */
[----:B------:R0:W-:Y:S01]  /*22720*/  STL.64 [R1+0x1e70], R14 ;  /* 0x001e700e01007387 */ /* 0x0001e20000100a00 */
[----:B------:R-:W-:Y:S02]  /*22730*/  STL.64 [R1+0x1e68], R12 ;  /* 0x001e680c01007387 */ /* 0x000fe40000100a00 */
[----:B------:R-:W2:Y:S01]  /*22740*/  LDL R0, [R1+0xdd8] ;  /* 0x000dd80001007983 */ /* 0x000ea20000100800 */
[----:B0-----:R-:W3:Y:S04]  /*22750*/  LDL R14, [R1+0x58] ;  /* 0x00005800010e7983 */ /* 0x001ee80000100800 */
[----:B------:R-:W3:Y:S01]  /*22760*/  LDL R15, [R1+0x5c] ;  /* 0x00005c00010f7983 */ /* 0x000ee20000100800 */
[----:B------:R-:W4:Y:S02]  /*22770*/  LDL.LU.64 R18, [R1+0x1ea8] ;  /* 0x001ea80001127983 */ /* 0x000f240000300a00 */
[----:B------:R-:W4:Y:S11]  /*22780*/  LDL.LU.64 R16, [R1+0x1ea0] ;  /* 0x001ea00001107983 */ /* 0x000f360000300a00 */
[----:B------:R0:W-:Y:S04]  /*22790*/  STL.64 [R1+0x140], R8 ;  /* 0x0001400801007387 */ /* 0x0001e80000100a00 */
[----:B------:R-:W-:Y:S01]  /*227a0*/  STL.64 [R1+0x148], R10 ;  /* 0x0001480a01007387 */ /* 0x000fe20000100a00 */
[----:B------:R1:W-:Y:S02]  /*227b0*/  STL [R1+0x16b0], R29 ;  /* 0x0016b01d01007387 */ /* 0x0003e40000100800 */
[----:B0-----:R-:W-:-:S02]  /*227c0*/  FMUL R8, R29, R27 ;  /* 0x0000001b1d087220 */ /* 0x001fc40000400000 */
[----:B------:R-:W-:Y:S02]  /*227d0*/  FMUL R9, R29, R26 ;  /* 0x0000001a1d097220 */ /* 0x000fe40000400000 */
[----:B-1----:R-:W5:Y:S01]  /*227e0*/  LDL R29, [R1+0x15e4] ;  /* 0x0015e400011d7983 */ /* 0x002f620000100800 */
[----:B------:R-:W-:Y:S02]  /*227f0*/  STL [R1+0x16b4], R3 ;  /* 0x0016b40301007387 */ /* 0x000fe40000100800 */
[----:B------:R-:W2:Y:S02]  /*22800*/  LDL.LU.64 R26, [R1+0x1e98] ;  /* 0x001e9800011a7983 */ /* 0x000ea40000300a00 */
[C---:B------:R-:W-:Y:S02]  /*22810*/  FMUL R10, R3.reuse, R21 ;  /* 0x00000015030a7220 */ /* 0x040fe40000400000 */
[----:B------:R-:W-:-:S07]  /*22820*/  FMUL R11, R3, R20 ;  /* 0x00000014030b7220 */ /* 0x000fce0000400000 */
[----:B------:R-:W-:Y:S01]  /*22830*/  HMMA.16816.F32 R8, R4, R24, R8 ;  /* 0x000000180408723c */ /* 0x000fe20000001808 */
[----:B------:R-:W4:Y:S06]  /*22840*/  LDL.LU.64 R24, [R1+0x1e90] ;  /* 0x001e900001187983 */ /* 0x000f2c0000300a00 */
[----:B--2---:R-:W-:Y:S02]  /*22850*/  IMAD.MOV.U32 R4, RZ, RZ, R27 ;  /* 0x000000ffff047224 */ /* 0x004fe400078e001b */
[----:B------:R-:W4:Y:S11]  /*22860*/  LDL.LU R27, [R1+0x1e88] ;  /* 0x001e8800011b7983 */ /* 0x000f360000300800 */
[----:B------:R-:W-:Y:S03]  /*22870*/  @!UPT UIADD3 URZ, URZ, URZ, URZ ;  /* 0x0000003f3f3ff290 */ /* 0x000fe6000fffe03f */
[----:B------:R-:W-:Y:S02]  /*22880*/  STL.64 [R1], R8 ;  /* 0x0000000801007387 */ /* 0x000fe40000100a00 */
[----:B------:R0:W-:Y:S02]  /*22890*/  STL.64 [R1+0x8], R10 ;  /* 0x0000080a01007387 */ /* 0x0001e40000100a00 */
[----:B------:R-:W2:Y:S01]  /*228a0*/  LDL.LU R5, [R1+0xd4] ;  /* 0x0000d40001057983 */ /* 0x000ea20000300800 */
[----:B------:R-:W2:Y:S01]  /*228b0*/  LDL.LU R6, [R1+0xd8] ;  /* 0x0000d80001067983 */ /* 0x000ea20000300800 */
[----:B------:R-:W2:Y:S03]  /*228c0*/  LDL.LU R7, [R1+0xdc] ;  /* 0x0000dc0001077983 */ /* 0x000ea60000300800 */
[----:B0-----:R-:W2:Y:S04]  /*228d0*/  LDL R10, [R1+0x38] ;  /* 0x00003800010a7983 */ /* 0x001ea80000100800 */
[----:B------:R-:W2:Y:S01]  /*228e0*/  LDL R11, [R1+0x3c] ;  /* 0x00003c00010b7983 */ /* 0x000ea20000100800 */
[C---:B----4-:R-:W-:Y:S03]  /*228f0*/  HMMA.16816.F32 R24, R16.reuse, R22, R24 ;  /* 0x000000161018723c */ /* 0x050fe60000001818 */
[----:B------:R-:W3:Y:S01]  /*22900*/  LDL.LU.64 R22, [R1+0x1e80] ;  /* 0x001e800001167983 */ /* 0x000ee20000300a00 */
[----:B------:R-:W3:Y:S11]  /*22910*/  LDL.LU.64 R20, [R1+0x1e78] ;  /* 0x001e780001147983 */ /* 0x000ef60000300a00 */
[----:B------:R-:W-:Y:S08]  /*22920*/  @!UPT UIADD3 URZ, URZ, URZ, URZ ;  /* 0x0000003f3f3ff290 */ /* 0x000ff0000fffe03f */
[----:B------:R0:W-:Y:S01]  /*22930*/  STL.64 [R1+0x1da0], R26 ;  /* 0x001da01a01007387 */ /* 0x0001e20000100a00 */
[----:B------:R-:W-:Y:S03]  /*22940*/  STL.64 [R1+0x1d98], R24 ;  /* 0x001d981801007387 */ /* 0x000fe60000100a00 */
[----:B0-----:R-:W4:Y:S01]  /*22950*/  LDL.LU R26, [R1+0x48] ;  /* 0x00004800011a7983 */ /* 0x001f220000300800 */
[----:B------:R-:W4:Y:S01]  /*22960*/  LDL.LU R27, [R1+0x4c] ;  /* 0x00004c00011b7983 */ /* 0x000f220000300800 */
[C---:B---3--:R-:W-:Y:S02]  /*22970*/  HMMA.16816.F32 R20, R16.reuse, R14, R20 ;  /* 0x0000000e1014723c */ /* 0x048fe40000001814 */
[----:B------:R-:W4:Y:S01]  /*22980*/  LDL.LU.64 R14, [R1+0x1e70] ;  /* 0x001e7000010e7983 */ /* 0x000f220000300a00 */
[----:B------:R-:W4:Y:S11]  /*22990*/  LDL.LU.64 R12, [R1+0x1e68] ;  /* 0x001e6800010c7983 */ /* 0x000f360000300a00 */
[----:B------:R-:W-:Y:S09]  /*229a0*/  @!UPT UIADD3 URZ, URZ, URZ, URZ ;  /* 0x0000003f3f3ff290 */ /* 0x000ff2000fffe03f */
[----:B------:R-:W-:Y:S01]  /*229b0*/  STL [R1+0x1da8], R23 ;  /* 0x001da81701007387 */ /* 0x000fe20000100800 */
[----:B------:R0:W-:Y:S02]  /*229c0*/  STL [R1+0x1e38], R22 ;  /* 0x001e381601007387 */ /* 0x0001e40000100800 */
[----:B------:R-:W-:Y:S01]  /*229d0*/  STL.64 [R1+0x1e30], R20 ;  /* 0x001e301401007387 */ /* 0x000fe20000100a00 */
[----:B0-----:R-:W3:Y:S01]  /*229e0*/  LDL.LU.64 R22, [R1+0x18] ;  /* 0x0000180001167983 */ /* 0x001ee20000300a00 */
[C---:B----4-:R-:W-:Y:S11]  /*229f0*/  HMMA.16816.F32 R12, R16.reuse, R26, R12 ;  /* 0x0000001a100c723c */ /* 0x050ff6000000180c */
[----:B------:R-:W-:Y:S11]  /*22a00*/  @!UPT UIADD3 URZ, URZ, URZ, URZ ;  /* 0x0000003f3f3ff290 */ /* 0x000ff6000fffe03f */
[----:B------:R-:W-:Y:S01]  /*22a10*/  @!UPT UIADD3 URZ, URZ, URZ, URZ ;  /* 0x0000003f3f3ff290 */ /* 0x000fe2000fffe03f */
[----:B------:R0:W-:Y:S01]  /*22a20*/  STL.64 [R1+0x20], R12 ;  /* 0x0000200c01007387 */ /* 0x0001e20000100a00 */
[----:B------:R-:W-:Y:S03]  /*22a30*/  STL.64 [R1+0x28], R14 ;  /* 0x0000280e01007387 */ /* 0x000fe60000100a00 */
[----:B0-----:R-:W4:Y:S01]  /*22a40*/  LDL.LU R12, [R1+0x1e60] ;  /* 0x001e6000010c7983 */ /* 0x001f220000300800 */
[----:B--2---:R-:W-:Y:S01]  /*22a50*/  HMMA.16816.F32 R4, R16, R10, R4 ;  /* 0x0000000a1004723c */ /* 0x004fe20000001804 */
[----:B-----5:R-:W-:Y:S04]  /*22a60*/  LDSM.16.M88.4 R8, [R29+0x14000] ;  /* 0x014000001d08783b */ /* 0x020fe80000000200 */
[----:B------:R0:W-:Y:S01]  /*22a70*/  STL [R1+0x1e04], R26 ;  /* 0x001e041a01007387 */ /* 0x0001e20000100800 */
[----:B------:R1:W-:Y:S01]  /*22a80*/  STL [R1+0x1e00], R27 ;  /* 0x001e001b01007387 */ /* 0x0003e20000100800 */
[----:B------:R-:W3:Y:S02]  /*22a90*/  LDL.LU R24, [R1+0xf0] ;  /* 0x0000f00001187983 */ /* 0x000ee40000300800 */
[----:B------:R-:W3:Y:S01]  /*22aa0*/  LDL.LU R25, [R1+0xf4] ;  /* 0x0000f40001197983 */ /* 0x000ee20000300800 */
[----:B0-----:R-:W3:Y:S01]  /*22ab0*/  LDL.LU R26, [R1+0xf8] ;  /* 0x0000f800011a7983 */ /* 0x001ee20000300800 */
[----:B-1----:R-:W3:Y:S03]  /*22ac0*/  LDL.LU R27, [R1+0xfc] ;  /* 0x0000fc00011b7983 */ /* 0x002ee60000300800 */
[----:B----4-:R-:W0:Y:S04]  /*22ad0*/  LDSM.16.M88.4 R12, [R12+0x15000] ;  /* 0x015000000c0c783b */ /* 0x010e280000000200 */
[----:B0-----:R-:W-:Y:S01]  /*22ae0*/  STL.64 [R1+0x1e28], R14 ;  /* 0x001e280e01007387 */ /* 0x001fe20000100a00 */
[----:B------:R-:W-:Y:S02]  /*22af0*/  STL.64 [R1+0x1e20], R12 ;  /* 0x001e200c01007387 */ /* 0x000fe40000100a00 */
[----:B------:R0:W-:Y:S02]  /*22b00*/  STL.64 [R1+0x1db8], R10 ;  /* 0x001db80a01007387 */ /* 0x0001e40000100a00 */
[----:B------:R1:W-:Y:S01]  /*22b10*/  STL.64 [R1+0xe0], R4 ;  /* 0x0000e00401007387 */ /* 0x0003e20000100a00 */
[----:B------:R2:W-:Y:S01]  /*22b20*/  STL.64 [R1+0xe8], R6 ;  /* 0x0000e80601007387 */ /* 0x0005e20000100a00 */
[----:B------:R-:W-:Y:S03]  /*22b30*/  STL.64 [R1+0x1db0], R8 ;  /* 0x001db00801007387 */ /* 0x000fe60000100a00 */
[----:B------:R-:W4:Y:S04]  /*22b40*/  LDSM.16.M88.4 R12, [R0] ;  /* 0x00000000000c783b */ /* 0x000f280000000200 */
[----:B0-----:R-:W5:Y:S01]  /*22b50*/  LDL.LU R10, [R1+0xa8] ;  /* 0x0000a800010a7983 */ /* 0x001f620000300800 */
[----:B------:R-:W5:Y:S02]  /*22b60*/  LDL.LU R11, [R1+0xac] ;  /* 0x0000ac00010b7983 */ /* 0x000f640000300800 */
[----:B-1----:R-:W3:Y:S02]  /*22b70*/  LDL.LU R4, [R1+0xb0] ;  /* 0x0000b00001047983 */ /* 0x002ee40000300800 */
[----:B------:R-:W3:Y:S01]  /*22b80*/  LDL.LU R5, [R1+0xb4] ;  /* 0x0000b40001057983 */ /* 0x000ee20000300800 */
[----:B--2---:R-:W2:Y:S01]  /*22b90*/  LDL.LU R6, [R1+0xb8] ;  /* 0x0000b80001067983 */ /* 0x004ea20000300800 */
[----:B------:R-:W2:Y:S01]  /*22ba0*/  LDL.LU R7, [R1+0xbc] ;  /* 0x0000bc0001077983 */ /* 0x000ea20000300800 */
[----:B----4-:R-:W-:-:S02]  /*22bb0*/  MOV R9, R12 ;  /* 0x0000000c00097202 */ /* 0x010fc40000000f00 */
[----:B------:R-:W-:Y:S01]  /*22bc0*/  MOV R8, R13 ;  /* 0x0000000d00087202 */ /* 0x000fe20000000f00 */
[----:B--2---:R0:W-:Y:S01]  /*22bd0*/  STL.64 [R1+0x1e48], R6 ;  /* 0x001e480601007387 */ /* 0x0041e20000100a00 */
[----:B---3--:R-:W-:Y:S03]  /*22be0*/  STL.64 [R1+0x1e40], R4 ;  /* 0x001e400401007387 */ /* 0x008fe60000100a00 */
[----:B0-----:R-:W2:Y:S01]  /*22bf0*/  LDL.LU.64 R6, [R1+0x78] ;  /* 0x0000780001067983 */ /* 0x001ea20000300a00 */
[----:B------:R-:W-:Y:S02]  /*22c00*/  STL.64 [R1+0x1c0], R12 ;  /* 0x0001c00c01007387 */ /* 0x000fe40000100a00 */
[----:B------:R-:W-:Y:S02]  /*22c10*/  STL.64 [R1+0x1c8], R14 ;  /* 0x0001c80e01007387 */ /* 0x000fe40000100a00 */
[----:B-----5:R-:W-:Y:S01]  /*22c20*/  STL.64 [R1+0x1e58], R10 ;  /* 0x001e580a01007387 */ /* 0x020fe20000100a00 */
[----:B------:R0:W-:Y:S04]  /*22c30*/  STL.64 [R1+0x1e50], R8 ;  /* 0x001e500801007387 */ /* 0x0001e80000100a00 */
[----:B0-----:R-:W2:Y:S01]  /*22c40*/  LDL.LU R8, [R1+0xc0] ;  /* 0x0000c00001087983 */ /* 0x001ea20000300800 */
[----:B------:R-:W2:Y:S02]  /*22c50*/  LDL.LU R9, [R1+0xc4] ;  /* 0x0000c40001097983 */ /* 0x000ea40000300800 */
[----:B------:R-:W2:Y:S02]  /*22c60*/  LDL.LU R10, [R1+0xc8] ;  /* 0x0000c800010a7983 */ /* 0x000ea40000300800 */
[----:B------:R-:W2:Y:S01]  /*22c70*/  LDL.LU R11, [R1+0xcc] ;  /* 0x0000cc00010b7983 */ /* 0x000ea20000300800 */
[----:B------:R-:W-:Y:S07]  /*22c80*/  HMMA.16816.F32 R12, R16, R22, R24 ;  /* 0x00000016100c723c */ /* 0x000fee0000001818 */
[----:B------:R-:W-:Y:S01]  /*22c90*/  MOV R26, R22 ;  /* 0x00000016001a7202 */ /* 0x000fe20000000f00 */
[----:B------:R-:W-:-:S02]  /*22ca0*/  IMAD.MOV.U32 R27, RZ, RZ, R23 ;  /* 0x000000ffff1b7224 */ /* 0x000fc400078e0017 */
[----:B------:R-:W0:Y:S11]  /*22cb0*/  LDSM.16.M88.4 R20, [R0+0x2000] ;  /* 0x002000000014783b */ /* 0x000e360000000200 */
[----:B------:R-:W-:Y:S02]  /*22cc0*/  @!UPT UIADD3 URZ, URZ, URZ, URZ ;  /* 0x0000003f3f3ff290 */ /* 0x000fe4000fffe03f */
[----:B------:R-:W-:Y:S01]  /*22cd0*/  STL.64 [R1+0x130], R12 ;  /* 0x0001300c01007387 */ /* 0x000fe20000100a00 */
[----:B------:R-:W-:Y:S02]  /*22ce0*/  STL.64 [R1+0x138], R14 ;  /* 0x0001380e01007387 */ /* 0x000fe40000100a00 */
[----:B------:R-:W1:Y:S01]  /*22cf0*/  LDSM.16.M88.4 R12, [R0+0x4000] ;  /* 0x00400000000c783b */ /* 0x000e620000000200 */
[----:B0-----:R0:W-:Y:S03]  /*22d00*/  STL.64 [R1+0x1b0], R20 ;  /* 0x0001b01401007387 */ /* 0x0011e60000100a00 */
[----:B------:R3:W-:Y:S01]  /*22d10*/  STL.64 [R1+0x1b8], R22 ;  /* 0x0001b81601007387 */ /* 0x0007e20000100a00 */
[----:B0-----:R-:W4:Y:S01]  /*22d20*/  LDL.LU R20, [R1+0x80] ;  /* 0x0000800001147983 */ /* 0x001f220000300800 */
[----:B-1----:R-:W-:Y:S02]  /*22d30*/  STL.64 [R1+0x1e0], R12 ;  /* 0x0001e00c01007387 */ /* 0x002fe40000100a00 */
[----:B------:R0:W-:Y:S02]  /*22d40*/  STL.64 [R1+0x1e8], R14 ;  /* 0x0001e80e01007387 */ /* 0x0001e40000100a00 */
[----:B------:R-:W4:Y:S01]  /*22d50*/  LDL.LU R21, [R1+0x84] ;  /* 0x0000840001157983 */ /* 0x000f220000300800 */
[----:B---3--:R-:W4:Y:S04]  /*22d60*/  LDL.LU R22, [R1+0x88] ;  /* 0x0000880001167983 */ /* 0x008f280000300800 */
[----:B0-----:R-:W4:Y:S01]  /*22d70*/  LDL.LU.64 R14, [R1+0x98] ;  /* 0x00009800010e7983 */ /* 0x001f220000300a00 */
[----:B------:R-:W-:Y:S01]  /*22d80*/  MOV R23, R2 ;  /* 0x0000000200177202 */ /* 0x000fe20000000f00 */
[----:B--2---:R-:W-:Y:S01]  /*22d90*/  HMMA.16816.F32 R8, R16, R6, R8 ;  /* 0x000000061008723c */ /* 0x004fe20000001808 */
[----:B------:R-:W-:-:S02]  /*22da0*/  MOV R25, R6 ;  /* 0x0000000600197202 */ /* 0x000fc40000000f00 */
[----:B------:R-:W-:Y:S02]  /*22db0*/  MOV R24, R7 ;  /* 0x0000000700187202 */ /* 0x000fe40000000f00 */
[----:B------:R-:W-:Y:S11]  /*22dc0*/  LDSM.16.M88.4 R4, [R0+0x8000] ;  /* 0x008000000004783b */ /* 0x000ff60000000200 */
[----:B------:R-:W-:Y:S07]  /*22dd0*/  @!UPT UIADD3 URZ, URZ, URZ, URZ ;  /* 0x0000003f3f3ff290 */ /* 0x000fee000fffe03f */
[----:B------:R-:W-:Y:S01]  /*22de0*/  STL.64 [R1+0x120], R8 ;  /* 0x0001200801007387 */ /* 0x000fe20000100a00 */
[----:B------:R0:W-:Y:S03]  /*22df0*/  STL.64 [R1+0x128], R10 ;  /* 0x0001280a01007387 */ /* 0x0001e60000100a00 */
[----:B0-----:R-:W2:Y:S01]  /*22e00*/  LDL.LU.64 R10, [R1+0x1e58] ;  /* 0x001e5800010a7983 */ /* 0x001ea20000300a00 */
[----:B------:R-:W3:Y:S02]  /*22e10*/  LDL.LU.64 R8, [R1+0x1e50] ;  /* 0x001e500001087983 */ /* 0x000ee40000300a00 */
[----:B------:R-:W-:Y:S02]  /*22e20*/  STL.64 [R1+0x1e10], R26 ;  /* 0x001e101a01007387 */ /* 0x000fe40000100a00 */
[----:B------:R-:W-:Y:S02]  /*22e30*/  STL.64 [R1+0x1e08], R24 ;  /* 0x001e081801007387 */ /* 0x000fe40000100a00 */
[----:B------:R-:W0:Y:S04]  /*22e40*/  LDSM.16.M88.4 R24, [R0+0x6000] ;  /* 0x006000000018783b */ /* 0x000e280000000200 */
[----:B0-----:R-:W-:Y:S01]  /*22e50*/  STL.64 [R1+0x1d0], R24 ;  /* 0x0001d01801007387 */ /* 0x001fe20000100a00 */
[----:B------:R-:W-:Y:S02]  /*22e60*/  STL.64 [R1+0x1d8], R26 ;  /* 0x0001d81a01007387 */ /* 0x000fe40000100a00 */
[----:B------:R-:W-:Y:S02]  /*22e70*/  STL.64 [R1+0x200], R4 ;  /* 0x0002000401007387 */ /* 0x000fe40000100a00 */
[----:B------:R-:W-:Y:S02]  /*22e80*/  STL.64 [R1+0x208], R6 ;  /* 0x0002080601007387 */ /* 0x000fe40000100a00 */
[----:B------:R-:W0:Y:S04]  /*22e90*/  LDSM.16.M88.4 R4, [R0+0xc000] ;  /* 0x00c000000004783b */ /* 0x000e280000000200 */
[----:B------:R-:W1:Y:S04]  /*22ea0*/  LDSM.16.M88.4 R24, [R0+0xa000] ;  /* 0x00a000000018783b */ /* 0x000e680000000200 */
[----:B0-----:R-:W-:Y:S01]  /*22eb0*/  STL [R1+0x240], R4 ;  /* 0x0002400401007387 */ /* 0x001fe20000100800 */
[----:B-1----:R0:W-:Y:S02]  /*22ec0*/  STL.64 [R1+0x220], R24 ;  /* 0x0002201801007387 */ /* 0x0021e40000100a00 */
[----:B------:R1:W-:Y:S02]  /*22ed0*/  STL.64 [R1+0x228], R26 ;  /* 0x0002281a01007387 */ /* 0x0003e40000100a00 */
[----:B------:R-:W-:Y:S02]  /*22ee0*/  STL.64 [R1+0x248], R6 ;  /* 0x0002480601007387 */ /* 0x000fe40000100a00 */
[----:B------:R-:W-:-:S02]  /*22ef0*/  IMAD.MOV.U32 R2, RZ, RZ, R5 ;  /* 0x000000ffff027224 */ /* 0x000fc400078e0005 */
[----:B------:R-:W5:Y:S04]  /*22f00*/  LDSM.16.M88.4 R4, [R0+0xe000] ;  /* 0x00e000000004783b */ /* 0x000f680000000200 */
[----:B0-----:R-:W3:Y:S01]  /*22f10*/  LDL.LU R24, [R1+0x1a0] ;  /* 0x0001a00001187983 */ /* 0x001ee20000300800 */
[----:B------:R-:W3:Y:S02]  /*22f20*/  LDL.LU R25, [R1+0x1a4] ;  /* 0x0001a40001197983 */ /* 0x000ee40000300800 */
[----:B-1----:R-:W3:Y:S02]  /*22f30*/  LDL.LU R26, [R1+0x1a8] ;  /* 0x0001a800011a7983 */ /* 0x002ee40000300800 */
[----:B------:R-:W3:Y:S01]  /*22f40*/  LDL.LU R27, [R1+0x1ac] ;  /* 0x0001ac00011b7983 */ /* 0x000ee20000300800 */
[----:B------:R-:W-:Y:S04]  /*22f50*/  STL [R1+0x1d78], R2 ;  /* 0x001d780201007387 */ /* 0x000fe80000100800 */
[----:B-----5:R0:W-:Y:S01]  /*22f60*/  STL.64 [R1+0x268], R6 ;  /* 0x0002680601007387 */ /* 0x0201e20000100a00 */
[----:B------:R-:W-:-:S02]  /*22f70*/  MOV R28, R4 ;  /* 0x00000004001c7202 */ /* 0x000fc40000000f00 */
[----:B------:R-:W-:Y:S01]  /*22f80*/  MOV R3, R5 ;  /* 0x0000000500037202 */ /* 0x000fe20000000f00 */
[----:B0-----:R-:W5:Y:S01]  /*22f90*/  LDL.LU.64 R6, [R1+0x1e48] ;  /* 0x001e480001067983 */ /* 0x001f620000300a00 */
[----:B------:R-:W5:Y:S02]  /*22fa0*/  LDL.LU.64 R4, [R1+0x1e40] ;  /* 0x001e400001047983 */ /* 0x000f640000300a00 */
[----:B------:R0:W-:Y:S02]  /*22fb0*/  STL [R1+0x1998], R0 ;  /* 0x0019980001007387 */ /* 0x0001e40000100800 */
[----:B0-----:R-:W3:Y:S04]  /*22fc0*/  LDL R0, [R1+0x15e0] ;  /* 0x0015e00001007983 */ /* 0x001ee80000100800 */
[----:B--2---:R-:W-:Y:S01]  /*22fd0*/  STL.64 [R1+0x1dc0], R10 ;  /* 0x001dc00a01007387 */ /* 0x004fe20000100a00 */
[C---:B-----5:R-:W-:Y:S11]  /*22fe0*/  HMMA.16816.F32 R4, R16.reuse, R10, R4 ;  /* 0x0000000a1004723c */ /* 0x060ff60000001804 */
[----:B------:R-:W-:Y:S11]  /*22ff0*/  @!UPT UIADD3 URZ, URZ, URZ, URZ ;  /* 0x0000003f3f3ff290 */ /* 0x000ff6000fffe03f */
[----:B------:R-:W-:Y:S01]  /*23000*/  @!UPT UIADD3 URZ, URZ, URZ, URZ ;  /* 0x0000003f3f3ff290 */ /* 0x000fe2000fffe03f */
[----:B------:R-:W-:Y:S01]  /*23010*/  STL.64 [R1+0x110], R4 ;  /* 0x0001100401007387 */ /* 0x000fe20000100a00 */
[----:B------:R-:W-:Y:S02]  /*23020*/  STL.64 [R1+0x118], R6 ;  /* 0x0001180601007387 */ /* 0x000fe40000100a00 */
[----:B------:R-:W0:Y:S01]  /*23030*/  LDSM.16.M88.4 R4, [R29+0x15000] ;  /* 0x015000001d04783b */ /* 0x000e220000000200 */
[----:B----4-:R-:W-:Y:S01]  /*23040*/  HMMA.16816.F32 R16, R16, R14, R20 ;  /* 0x0000000e1010723c */ /* 0x010fe20000001814 */
[----:B0-----:R-:W-:Y:S02]  /*23050*/  STL [R1+0x1ce4], R4 ;  /* 0x001ce40401007387 */ /* 0x001fe40000100800 */
[----:B------:R-:W-:Y:S02]  /*23060*/  STL [R1+0x1ce0], R5 ;  /* 0x001ce00501007387 */ /* 0x000fe40000100800 */
[----:B------:R0:W-:Y:S02]  /*23070*/  STL [R1+0x1cdc], R6 ;  /* 0x001cdc0601007387 */ /* 0x0001e40000100800 */
[----:B------:R1:W-:Y:S01]  /*23080*/  STL [R1+0x1cd8], R7 ;  /* 0x001cd80701007387 */ /* 0x0003e20000100800 */
[----:B0-----:R-:W2:Y:S01]  /*23090*/  LDL.LU R6, [R1+0x68] ;  /* 0x0000680001067983 */ /* 0x001ea20000300800 */
[----:B-1----:R-:W2:Y:S02]  /*230a0*/  LDL.LU R7, [R1+0x6c] ;  /* 0x00006c0001077983 */ /* 0x002ea40000300800 */
[----:B------:R0:W-:Y:S02]  /*230b0*/  STL [R1+0x199c], R29 ;  /* 0x00199c1d01007387 */ /* 0x0001e40000100800 */
[----:B------:R-:W4:Y:S01]  /*230c0*/  LDL.LU R22, [R1+0x1e38] ;  /* 0x001e380001167983 */ /* 0x000f220000300800 */
[----:B------:R-:W5:Y:S01]  /*230d0*/  LDL.LU.64 R20, [R1+0x1e30] ;  /* 0x001e300001147983 */ /* 0x000f620000300a00 */
[----:B------:R-:W-:Y:S01]  /*230e0*/  MOV R23, R14 ;  /* 0x0000000e00177202 */ /* 0x000fe20000000f00 */
[----:B------:R-:W-:-:S02]  /*230f0*/  IMAD.MOV.U32 R2, RZ, RZ, R15 ;  /* 0x000000ffff027224 */ /* 0x000fc400078e000f */
[----:B------:R-:W2:Y:S01]  /*23100*/  LDL.LU.64 R14, [R1+0x1e28] ;  /* 0x001e2800010e7983 */ /* 0x000ea20000300a00 */
[----:B------:R-:W2:Y:S04]  /*23110*/  LDL.LU.64 R12, [R1+0x1e20] ;  /* 0x001e2000010c7983 */ /* 0x000ea80000300a00 */
[----:B------:R-:W-:Y:S02]  /*23120*/  STL.64 [R1+0x100], R16 ;  /* 0x0001001001007387 */ /* 0x000fe40000100a00 */
[----:B------:R-:W-:Y:S01]  /*23130*/  STL [R1+0x108], R18 ;  /* 0x0001081201007387 */ /* 0x000fe20000100800 */
[----:B0-----:R-:W-:Y:S02]  /*23140*/  MOV R29, R19 ;  /* 0x00000013001d7202 */ /* 0x001fe40000000f00 */
[----:B---3--:R-:W0:Y:S04]  /*23150*/  LDSM.16.M88.4 R16, [R0+0x14000] ;  /* 0x014000000010783b */ /* 0x008e280000000200 */
[----:B----4-:R1:W-:Y:S01]  /*23160*/  STL.64 [R1+0x1dd0], R22 ;  /* 0x001dd01601007387 */ /* 0x0103e20000100a00 */
[----:B-----5:R-:W-:Y:S03]  /*23170*/  STL.64 [R1+0x1dc8], R20 ;  /* 0x001dc81401007387 */ /* 0x020fe60000100a00 */
[----:B-1----:R-:W3:Y:S01]  /*23180*/  LDL.LU R22, [R1+0x58] ;  /* 0x0000580001167983 */ /* 0x002ee20000300800 */
[----:B------:R-:W3:Y:S02]  /*23190*/  LDL.LU R23, [R1+0x5c] ;  /* 0x00005c0001177983 */ /* 0x000ee40000300800 */
[----:B------:R-:W-:Y:S02]  /*231a0*/  STL [R1+0x1d7c], R29 ;  /* 0x001d7c1d01007387 */ /* 0x000fe40000100800 */
[----:B0-----:R-:W-:Y:S01]  /*231b0*/  STL.64 [R1+0x1c30], R18 ;  /* 0x001c301201007387 */ /* 0x001fe20000100a00 */
[----:B------:R0:W-:Y:S02]  /*231c0*/  STL.64 [R1+0x1c28], R16 ;  /* 0x001c281001007387 */ /* 0x0001e40000100a00 */
[----:B0-----:R-:W-:-:S02]  /*231d0*/  MOV R16, R28 ;  /* 0x0000001c00107202 */ /* 0x001fc40000000f00 */
[----:B------:R-:W-:Y:S01]  /*231e0*/  MOV R17, R3 ;  /* 0x0000000300117202 */ /* 0x000fe20000000f00 */
[----:B------:R-:W4:Y:S02]  /*231f0*/  LDL.LU R28, [R1+0x1e18] ;  /* 0x001e1800011c7983 */ /* 0x000f240000300800 */
[----:B------:R0:W-:Y:S02]  /*23200*/  STL [R1+0x1d1c], R16 ;  /* 0x001d1c1001007387 */ /* 0x0001e40000100800 */
[----:B------:R1:W-:Y:S04]  /*23210*/  STL [R1+0x1d20], R17 ;  /* 0x001d201101007387 */ /* 0x0003e80000100800 */
[----:B0-----:R-:W3:Y:S01]  /*23220*/  LDL.LU R16, [R1+0x190] ;  /* 0x0001900001107983 */ /* 0x001ee20000300800 */
[----:B-1----:R-:W3:Y:S03]  /*23230*/  LDL.LU R17, [R1+0x194] ;  /* 0x0001940001117983 */ /* 0x002ee60000300800 */
[----:B------:R-:W3:Y:S01]  /*23240*/  LDL.LU R18, [R1+0x198] ;  /* 0x0001980001127983 */ /* 0x000ee20000300800 */
[----:B------:R-:W3:Y:S01]  /*23250*/  LDL.LU R19, [R1+0x19c] ;  /* 0x00019c0001137983 */ /* 0x000ee20000300800 */
[C---:B--2---:R-:W-:Y:S02]  /*23260*/  HMMA.16816.F32 R4, R12.reuse, R6, R24 ;  /* 0x000000060c04723c */ /* 0x044fe40000001818 */
[----:B------:R-:W2:Y:S01]  /*23270*/  LDL.LU.64 R26, [R1+0x1e10] ;  /* 0x001e1000011a7983 */ /* 0x000ea20000300a00 */
[----:B------:R-:W5:Y:S11]  /*23280*/  LDL.LU.64 R24, [R1+0x1e08] ;  /* 0x001e080001187983 */ /* 0x000f760000300a00 */
[----:B------:R-:W-:Y:S09]  /*23290*/  @!UPT UIADD3 URZ, URZ, URZ, URZ ;  /* 0x0000003f3f3ff290 */ /* 0x000ff2000fffe03f */
[----:B------:R0:W-:Y:S01]  /*232a0*/  STL.64 [R1+0xf0], R4 ;  /* 0x0000f00401007387 */ /* 0x0001e20000100a00 */
[----:B------:R1:W-:Y:S03]  /*232b0*/  STL.64 [R1+0xf8], R6 ;  /* 0x0000f80601007387 */ /* 0x0003e60000100a00 */
[----:B0-----:R-:W2:Y:S01]  /*232c0*/  LDL.LU R4, [R1+0x180] ;  /* 0x0001800001047983 */ /* 0x001ea20000300800 */
[----:B------:R-:W2:Y:S02]  /*232d0*/  LDL.LU R5, [R1+0x184] ;  /* 0x0001840001057983 */ /* 0x000ea40000300800 */
[----:B-1----:R-:W2:Y:S01]  /*232e0*/  LDL.LU R6, [R1+0x188] ;  /* 0x0001880001067983 */ /* 0x002ea20000300800 */
[----:B---3--:R-:W-:Y:S01]  /*232f0*/  HMMA.16816.F32 R16, R12, R22, R16 ;  /* 0x000000160c10723c */ /* 0x008fe20000001810 */
[----:B----4-:R-:W-:Y:S11]  /*23300*/  IMAD.MOV.U32 R7, RZ, RZ, R28 ;  /* 0x000000ffff077224 */ /* 0x010ff600078e001c */
[----:B------:R-:W-:Y:S11]  /*23310*/  @!UPT UIADD3 URZ, URZ, URZ, URZ ;  /* 0x0000003f3f3ff290 */ /* 0x000ff6000fffe03f */
[----:B------:R0:W-:Y:S01]  /*23320*/  STL [R1+0xd0], R16 ;  /* 0x0000d01001007387 */ /* 0x0001e20000100800 */
[----:B------:R-:W-:Y:S02]  /*23330*/  MOV R28, R17 ;  /* 0x00000011001c7202 */ /* 0x000fe40000000f00 */
[----:B------:R-:W-:Y:S02]  /*23340*/  MOV R3, R18 ;  /* 0x0000001200037202 */ /* 0x000fe40000000f00 */
[----:B------:R-:W-:Y:S01]  /*23350*/  MOV R0, R19 ;  /* 0x0000001300007202 */ /* 0x000fe20000000f00 */
[----:B0-----:R-:W3:Y:S01]  /*23360*/  LDL.LU R16, [R1+0x140] ;  /* 0x0001400001107983 */ /* 0x001ee20000300800 */
[----:B------:R-:W3:Y:S02]  /*23370*/  LDL.LU R17, [R1+0x144] ;  /* 0x0001440001117983 */ /* 0x000ee40000300800 */
[----:B------:R-:W4:Y:S02]  /*23380*/  LDL.LU R18, [R1+0x148] ;  /* 0x0001480001127983 */ /* 0x000f240000300800 */
[----:B------:R-:W4:Y:S01]  /*23390*/  LDL.LU R19, [R1+0x14c] ;  /* 0x00014c0001137983 */ /* 0x000f220000300800 */
[----:B-----5:R-:W-:-:S02]  /*233a0*/  MOV R10, R25 ;  /* 0x00000019000a7202 */ /* 0x020fc40000000f00 */
[----:B------:R-:W-:Y:S01]  /*233b0*/  MOV R11, R24 ;  /* 0x00000018000b7202 */ /* 0x000fe20000000f00 */
[----:B----4-:R2:W-:Y:S01]  /*233c0*/  STL.64 [R1+0x1de0], R18 ;  /* 0x001de01201007387 */ /* 0x0105e20000100a00 */
[----:B---3--:R-:W-:Y:S02]  /*233d0*/  STL.64 [R1+0x1dd8], R16 ;  /* 0x001dd81001007387 */ /* 0x008fe40000100a00 */
[----:B--2---:R-:W-:Y:S01]  /*233e0*/  IMAD.MOV.U32 R18, RZ, RZ, R26 ;  /* 0x000000ffff127224 */ /* 0x004fe200078e001a */
[----:B------:R-:W-:Y:S01]  /*233f0*/  MOV R19, R27 ;  /* 0x0000001b00137202 */ /* 0x000fe20000000f00 */
[----:B------:R-:W2:Y:S01]  /*23400*/  LDL.LU R26, [R1+0x1e04] ;  /* 0x001e0400011a7983 */ /* 0x000ea20000300800 */
[----:B------:R-:W2:Y:S03]  /*23410*/  LDL.LU R27, [R1+0x1e00] ;  /* 0x001e0000011b7983 */ /* 0x000ea60000300800 */
[----:B------:R0:W-:Y:S04]  /*23420*/  STL.64 [R1+0x1de8], R18 ;  /* 0x001de81201007387 */ /* 0x0001e80000100a00 */
[----:B0-----:R-:W3:Y:S01]  /*23430*/  LDL.LU R18, [R1+0x38] ;  /* 0x0000380001127983 */ /* 0x001ee20000300800 */
[----:B------:R-:W3:Y:S02]  /*23440*/  LDL.LU R19, [R1+0x3c] ;  /* 0x00003c0001137983 */ /* 0x000ee40000300800 */
[----:B------:R-:W-:Y:S02]  /*23450*/  STL.64 [R1+0x1df8], R10 ;  /* 0x001df80a01007387 */ /* 0x000fe40000100a00 */
[----:B------:R0:W-:Y:S02]  /*23460*/  STL.64 [R1+0x1df0], R8 ;  /* 0x001df00801007387 */ /* 0x0001e40000100a00 */
[----:B0-----:R-:W3:Y:S01]  /*23470*/  LDL.LU R8, [R1+0x170] ;  /* 0x0001700001087983 */ /* 0x001ee20000300800 */
[----:B------:R-:W3:Y:S02]  /*23480*/  LDL.LU R9, [R1+0x174] ;  /* 0x0001740001097983 */ /* 0x000ee40000300800 */
[----:B------:R-:W3:Y:S02]  /*23490*/  LDL.LU R10, [R1+0x178] ;  /* 0x00017800010a7983 */ /* 0x000ee40000300800 */
[----:B------:R-:W3:Y:S01]  /*234a0*/  LDL.LU R11, [R1+0x17c] ;  /* 0x00017c00010b7983 */ /* 0x000ee20000300800 */
[----:B------:R-:W4:Y:S01]  /*234b0*/  LDL.LU R20, [R1+0x150] ;  /* 0x0001500001147983 */ /* 0x000f220000300800 */
[----:B------:R-:W4:Y:S02]  /*234c0*/  LDL.LU R21, [R1+0x154] ;  /* 0x0001540001157983 */ /* 0x000f240000300800 */
[----:B------:R-:W4:Y:S02]  /*234d0*/  LDL.LU R22, [R1+0x158] ;  /* 0x0001580001167983 */ /* 0x000f240000300800 */
[----:B------:R-:W4:Y:S01]  /*234e0*/  LDL.LU R23, [R1+0x15c] ;  /* 0x00015c0001177983 */ /* 0x000f220000300800 */
[----:B------:R-:W-:Y:S01]  /*234f0*/  STL [R1+0x1cf0], R0 ;  /* 0x001cf00001007387 */ /* 0x000fe20000100800 */
[----:B------:R-:W-:Y:S02]  /*23500*/  STL [R1+0x1cec], R3 ;  /* 0x001cec0301007387 */ /* 0x000fe40000100800 */
[----:B------:R-:W-:Y:S01]  /*23510*/  STL [R1+0x1ce8], R28 ;  /* 0x001ce81c01007387 */ /* 0x000fe20000100800 */
[C---:B--2---:R-:W-:Y:S11]  /*23520*/  HMMA.16816.F32 R24, R12.reuse, R26, R4 ;  /* 0x0000001a0c18723c */ /* 0x044ff60000001804 */
[----:B------:R-:W-:Y:S11]  /*23530*/  @!UPT UIADD3 URZ, URZ, URZ, URZ ;  /* 0x0000003f3f3ff290 */ /* 0x000ff6000fffe03f */
[----:B------:R-:W-:Y:S02]  /*23540*/  @!UPT UIADD3 URZ, URZ, URZ, URZ ;  /* 0x0000003f3f3ff290 */ /* 0x000fe4000fffe03f */
[----:B------:R-:W-:Y:S01]  /*23550*/  IMAD.MOV.U32 R4, RZ, RZ, R24 ;  /* 0x000000ffff047224 */ /* 0x000fe200078e0018 */
[----:B---3--:R-:W-:Y:S01]  /*23560*/  HMMA.16816.F32 R16, R12, R18, R8 ;  /* 0x000000120c10723c */ /* 0x008fe20000001808 */
[----:B------:R-:W-:Y:S02]  /*23570*/  MOV R7, R27 ;  /* 0x0000001b00077202 */ /* 0x000fe40000000f00 */
[----:B------:R-:W-:Y:S02]  /*23580*/  MOV R5, R25 ;  /* 0x0000001900057202 */ /* 0x000fe40000000f00 */
[----:B------:R-:W-:Y:S01]  /*23590*/  MOV R6, R26 ;  /* 0x0000001a00067202 */ /* 0x000fe20000000f00 */
[----:B------:R-:W2:Y:S01]  /*235a0*/  LDL.LU R24, [R1] ;  /* 0x0000000001187983 */ /* 0x000ea20000300800 */
[----:B------:R-:W2:Y:S02]  /*235b0*/  LDL.LU R25, [R1+0x4] ;  /* 0x0000040001197983 */ /* 0x000ea40000300800 */
[----:B------:R-:W2:Y:S02]  /*235c0*/  LDL.LU R26, [R1+0x8] ;  /* 0x00000800011a7983 */ /* 0x000ea40000300800 */
[----:B------:R-:W2:Y:S01]  /*235d0*/  LDL.LU R27, [R1+0xc] ;  /* 0x00000c00011b7983 */ /* 0x000ea20000300800 */
[----:B------:R-:W-:Y:S01]  /*235e0*/  STL [R1+0x1d00], R7 ;  /* 0x001d000701007387 */ /* 0x000fe20000100800 */
[----:B------:R-:W-:Y:S02]  /*235f0*/  STL [R1+0x1cfc], R6 ;  /* 0x001cfc0601007387 */ /* 0x000fe40000100800 */
[----:B------:R-:W-:Y:S02]  /*23600*/  STL [R1+0x1cf8], R5 ;  /* 0x001cf80501007387 */ /* 0x000fe40000100800 */
[----:B------:R0:W-:Y:S02]  /*23610*/  STL [R1+0x1cf4], R4 ;  /* 0x001cf40401007387 */ /* 0x0001e40000100800 */
[----:B0-----:R-:W3:Y:S01]  /*23620*/  LDL.LU R4, [R1+0x160] ;  /* 0x0001600001047983 */ /* 0x001ee20000300800 */
[----:B------:R-:W3:Y:S02]  /*23630*/  LDL.LU R5, [R1+0x164] ;  /* 0x0001640001057983 */ /* 0x000ee40000300800 */
[----:B------:R-:W3:Y:S02]  /*23640*/  LDL.LU R6, [R1+0x168] ;  /* 0x0001680001067983 */ /* 0x000ee40000300800 */
[----:B------:R-:W3:Y:S01]  /*23650*/  LDL.LU R7, [R1+0x16c] ;  /* 0x00016c0001077983 */ /* 0x000ee20000300800 */
[----:B------:R-:W4:Y:S01]  /*23660*/  LDL.LU.64 R10, [R1+0x1df8] ;  /* 0x001df800010a7983 */ /* 0x000f220000300a00 */
[----:B------:R-:W5:Y:S01]  /*23670*/  LDL.LU.64 R8, [R1+0x1df0] ;  /* 0x001df00001087983 */ /* 0x000f620000300a00 */
[----:B------:R-:W-:Y:S01]  /*23680*/  MOV R3, R18 ;  /* 0x0000001200037202 */ /* 0x000fe20000000f00 */
[----:B------:R3:W-:Y:S01]  /*23690*/  STL [R1+0xb0], R16 ;  /* 0x0000b01001007387 */ /* 0x0007e20000100800 */
[----:B------:R-:W-:-:S02]  /*236a0*/  MOV R28, R19 ;  /* 0x00000013001c7202 */ /* 0x000fc40000000f00 */
[----:B------:R-:W3:Y:S01]  /*236b0*/  LDL.LU.64 R18, [R1+0x1de8] ;  /* 0x001de80001127983 */ /* 0x000ee20000300a00 */
[----:B------:R-:W-:Y:S02]  /*236c0*/  IMAD.MOV.U32 R0, RZ, RZ, R17 ;  /* 0x000000ffff007224 */ /* 0x000fe400078e0011 */
[----:B------:R-:W-:Y:S02]  /*236d0*/  STL [R1+0x1d0c], R28 ;  /* 0x001d0c1c01007387 */ /* 0x000fe40000100800 */
[----:B------:R-:W-:Y:S01]  /*236e0*/  STL [R1+0x1d08], R3 ;  /* 0x001d080301007387 */ /* 0x000fe20000100800 */
[----:B------:R-:W-:Y:S01]  /*236f0*/  STL [R1+0x1d04], R0 ;  /* 0x001d040001007387 */ /* 0x000fe20000100800 */
[----:B---3--:R-:W-:Y:S11]  /*23700*/  HMMA.16816.F32 R16, R12, R18, R4 ;  /* 0x000000120c10723c */ /* 0x008ff60000001804 */
[----:B------:R-:W-:Y:S11]  /*23710*/  @!UPT UIADD3 URZ, URZ, URZ, URZ ;  /* 0x0000003f3f3ff290 */ /* 0x000ff6000fffe03f */
[----:B------:R-:W-:Y:S02]  /*23720*/  @!UPT UIADD3 URZ, URZ, URZ, URZ ;  /* 0x0000003f3f3ff290 */ /* 0x000fe4000fffe03f */
[----:B------:R-:W-:Y:S02]  /*23730*/  MOV R4, R19 ;  /* 0x0000001300047202 */ /* 0x000fe40000000f00 */
[----:B------:R-:W-:Y:S02]  /*23740*/  MOV R5, R18 ;  /* 0x0000001200057202 */ /* 0x000fe40000000f00 */
[----:B------:R-:W-:Y:S01]  /*23750*/  MOV R7, R16 ;  /* 0x0000001000077202 */ /* 0x000fe20000000f00 */
[----:B------:R-:W-:Y:S01]  /*23760*/  IMAD.MOV.U32 R6, RZ, RZ, R17 ;  /* 0x000000ffff067224 */ /* 0x000fe200078e0011 */
[----:B------:R-:W3:Y:S01]  /*23770*/  LDL.LU.64 R18, [R1+0x1de0] ;  /* 0x001de00001127983 */ /* 0x000ee20000300a00 */
[----:B------:R-:W3:Y:S02]  /*23780*/  LDL.LU.64 R16, [R1+0x1dd8] ;  /* 0x001dd80001107983 */ /* 0x000ee40000300a00 */
[----:B------:R5:W-:Y:S02]  /*23790*/  STL [R1+0x1d24], R4 ;  /* 0x001d240401007387 */ /* 0x000be40000100800 */
[----:B------:R0:W-:Y:S01]  /*237a0*/  STL [R1+0x1d18], R5 ;  /* 0x001d180501007387 */ /* 0x0001e20000100800 */
[----:B-----5:R-:W-:Y:S01]  /*237b0*/  MOV R4, R9 ;  /* 0x0000000900047202 */ /* 0x020fe20000000f00 */
[----:B0-----:R-:W-:-:S02]  /*237c0*/  IMAD.MOV.U32 R5, RZ, RZ, R8 ;  /* 0x000000ffff057224 */ /* 0x001fc400078e0008 */
[C---:B----4-:R-:W-:Y:S01]  /*237d0*/  HMMA.16816.F32 R8, R12.reuse, R10, R20 ;  /* 0x0000000a0c08723c */ /* 0x050fe20000001814 */
[----:B------:R-:W-:Y:S01]  /*237e0*/  STL [R1+0x1d14], R6 ;  /* 0x001d140601007387 */ /* 0x000fe20000100800 */
[----:B------:R-:W-:Y:S02]  /*237f0*/  STL [R1+0x1d10], R7 ;  /* 0x001d100701007387 */ /* 0x000fe40000100800 */
[----:B------:R-:W4:Y:S02]  /*23800*/  LDL.LU.64 R22, [R1+0x1dd0] ;  /* 0x001dd00001167983 */ /* 0x000f240000300a00 */
[----:B------:R-:W5:Y:S11]  /*23810*/  LDL.LU.64 R20, [R1+0x1dc8] ;  /* 0x001dc80001147983 */ /* 0x000f760000300a00 */
[----:B------:R-:W-:Y:S06]  /*23820*/  @!UPT UIADD3 URZ, URZ, URZ, URZ ;  /* 0x0000003f3f3ff290 */ /* 0x000fec000fffe03f */
[----:B------:R-:W-:Y:S01]  /*23830*/  STL.64 [R1+0x70], R8 ;  /* 0x0000700801007387 */ /* 0x000fe20000100a00 */
[----:B------:R0:W-:Y:S03]  /*23840*/  STL.64 [R1+0x78], R10 ;  /* 0x0000780a01007387 */ /* 0x0001e60000100a00 */
[----:B0-----:R-:W3:Y:S02]  /*23850*/  LDL.LU.64 R10, [R1+0x1dc0] ;  /* 0x001dc000010a7983 */ /* 0x001ee40000300a00 */
[----:B---3--:R-:W-:Y:S11]  /*23860*/  HMMA.16816.F32 R8, R12, R10, R16 ;  /* 0x0000000a0c08723c */ /* 0x008ff60000001810 */
[----:B------:R-:W-:Y:S11]  /*23870*/  @!UPT UIADD3 URZ, URZ, URZ, URZ ;  /* 0x0000003f3f3ff290 */ /* 0x000ff6000fffe03f */
[----:B------:R-:W-:Y:S02]  /*23880*/  @!UPT UIADD3 URZ, URZ, URZ, URZ ;  /* 0x0000003f3f3ff290 */ /* 0x000fe4000fffe03f */
[----:B------:R-:W-:Y:S01]  /*23890*/  MOV R18, R10 ;  /* 0x0000000a00127202 */ /* 0x000fe20000000f00 */
[----:B------:R-:W-:Y:S01]  /*238a0*/  IMAD.MOV.U32 R19, RZ, RZ, R11 ;  /* 0x000000ffff137224 */ /* 0x000fe200078e000b */
[----:B------:R-:W-:Y:S02]  /*238b0*/  MOV R3, R8 ;  /* 0x0000000800037202 */ /* 0x000fe40000000f00 */
[----:B------:R-:W-:Y:S01]  /*238c0*/  MOV R0, R9 ;  /* 0x0000000900007202 */ /* 0x000fe20000000f00 */
[----:B------:R-:W3:Y:S01]  /*238d0*/  LDL.LU.64 R10, [R1+0x1db8] ;  /* 0x001db800010a7983 */ /* 0x000ee20000300a00 */
[----:B------:R-:W3:Y:S02]  /*238e0*/  LDL.LU.64 R8, [R1+0x1db0] ;  /* 0x001db00001087983 */ /* 0x000ee40000300a00 */
[----:B------:R4:W-:Y:S02]  /*238f0*/  STL.64 [R1+0x1d80], R18 ;  /* 0x001d801201007387 */ /* 0x0009e40000100a00 */
[----:B----4-:R-:W-:-:S02]  /*23900*/  MOV R18, R23 ;  /* 0x0000001700127202 */ /* 0x010fc40000000f00 */
[----:B------:R-:W-:Y:S01]  /*23910*/  MOV R19, R2 ;  /* 0x0000000200137202 */ /* 0x000fe20000000f00 */
[----:B------:R-:W5:Y:S06]  /*23920*/  LDL.LU R23, [R1+0x1da8] ;  /* 0x001da80001177983 */ /* 0x000f6c0000300800 */
[----:B--2---:R-:W-:Y:S01]  /*23930*/  HMMA.16816.F32 R12, R12, R18, R24 ;  /* 0x000000120c0c723c */ /* 0x004fe20000001818 */
[----:B------:R0:W-:Y:S01]  /*23940*/  STL [R1+0x1d28], R3 ;  /* 0x001d280301007387 */ /* 0x0001e20000100800 */
[----:B------:R-:W3:Y:S02]  /*23950*/  LDL.LU.64 R26, [R1+0x1da0] ;  /* 0x001da000011a7983 */ /* 0x000ee40000300a00 */
[----:B------:R-:W3:Y:S11]  /*23960*/  LDL.LU.64 R24, [R1+0x1d98] ;  /* 0x001d980001187983 */ /* 0x000ef60000300a00 */
[----:B------:R-:W-:Y:S08]  /*23970*/  @!UPT UIADD3 URZ, URZ, URZ, URZ ;  /* 0x0000003f3f3ff290 */ /* 0x000ff0000fffe03f */
[----:B------:R1:W-:Y:S01]  /*23980*/  STL [R1+0x54], R13 ;  /* 0x0000540d01007387 */ /* 0x0003e20000100800 */
[----:B------:R-:W-:Y:S02]  /*23990*/  MOV R29, R12 ;  /* 0x0000000c001d7202 */ /* 0x000fe40000000f00 */
[----:B------:R-:W2:Y:S02]  /*239a0*/  LDL.LU R12, [R1+0x20] ;  /* 0x00002000010c7983 */ /* 0x000ea40000300800 */
[----:B------:R-:W-:Y:S01]  /*239b0*/  IMAD.MOV.U32 R2, RZ, RZ, R14 ;  /* 0x000000ffff027224 */ /* 0x000fe200078e000e */
[----:B0-----:R-:W-:Y:S01]  /*239c0*/  MOV R3, R15 ;  /* 0x0000000f00037202 */ /* 0x001fe20000000f00 */
[----:B-1----:R-:W2:Y:S01]  /*239d0*/  LDL.LU R13, [R1+0x24] ;  /* 0x00002400010d7983 */ /* 0x002ea20000300800 */
[----:B------:R-:W4:Y:S02]  /*239e0*/  LDL.LU R14, [R1+0x28] ;  /* 0x00002800010e7983 */ /* 0x000f240000300800 */
[----:B------:R-:W4:Y:S02]  /*239f0*/  LDL.LU R15, [R1+0x2c] ;  /* 0x00002c00010f7983 */ /* 0x000f240000300800 */
[----:B----4-:R-:W-:Y:S01]  /*23a00*/  STL.64 [R1+0x1d90], R14 ;  /* 0x001d900e01007387 */ /* 0x010fe20000100a00 */
[----:B--2---:R0:W-:Y:S03]  /*23a10*/  STL.64 [R1+0x1d88], R12 ;  /* 0x001d880c01007387 */ /* 0x0041e60000100a00 */
[----:B0-----:R-:W5:Y:S01]  /*23a20*/  LDL.LU.64 R12, [R1+0x1b0] ;  /* 0x0001b000010c7983 */ /* 0x001f620000300a00 */
[C---:B---3--:R-:W-:Y:S01]  /*23a30*/  HMMA.16816.F32 R4, R8.reuse, R4, R24 ;  /* 0x000000040804723c */ /* 0x048fe20000001818 */
[----:B------:R-:W2:Y:S02]  /*23a40*/  LDL.LU R16, [R1+0xe0] ;  /* 0x0000e00001107983 */ /* 0x000ea40000300800 */
[----:B------:R-:W2:Y:S01]  /*23a50*/  LDL.LU R17, [R1+0xe4] ;  /* 0x0000e40001117983 */ /* 0x000ea20000300800 */
[----:B------:R-:W2:Y:S01]  /*23a60*/  LDL.LU R18, [R1+0xe8] ;  /* 0x0000e80001127983 */ /* 0x000ea20000300800 */
[----:B------:R-:W2:Y:S02]  /*23a70*/  LDL.LU R19, [R1+0xec] ;  /* 0x0000ec0001137983 */ /* 0x000ea40000300800 */
[----:B------:R-:W3:Y:S11]  /*23a80*/  LDL.LU.64 R14, [R1+0x1d90] ;  /* 0x001d9000010e7983 */ /* 0x000ef60000300a00 */
[----:B------:R-:W-:Y:S06]  /*23a90*/  @!UPT UIADD3 URZ, URZ, URZ, URZ ;  /* 0x0000003f3f3ff290 */ /* 0x000fec000fffe03f */
[----:B------:R-:W-:Y:S01]  /*23aa0*/  MOV R24, R7 ;  /* 0x0000000700187202 */ /* 0x000fe20000000f00 */
[----:B-----5:R-:W-:Y:S01]  /*23ab0*/  HMMA.16816.F32 R20, R8, R12, R20 ;  /* 0x0000000c0814723c */ /* 0x020fe20000001814 */
[----:B------:R-:W-:Y:S02]  /*23ac0*/  MOV R7, R12 ;  /* 0x0000000c00077202 */ /* 0x000fe40000000f00 */
[----:B------:R-:W-:Y:S02]  /*23ad0*/  MOV R28, R13 ;  /* 0x0000000d001c7202 */ /* 0x000fe40000000f00 */
[----:B------:R-:W3:Y:S11]  /*23ae0*/  LDL.LU.64 R12, [R1+0x1d88] ;  /* 0x001d8800010c7983 */ /* 0x000ef60000300a00 */
[----:B------:R-:W-:Y:S07]  /*23af0*/  @!UPT UIADD3 URZ, URZ, URZ, URZ ;  /* 0x0000003f3f3ff290 */ /* 0x000fee000fffe03f */
[----:B------:R-:W-:Y:S01]  /*23b00*/  STL.64 [R1+0x1c10], R22 ;  /* 0x001c101601007387 */ /* 0x000fe20000100a00 */
[----:B------:R0:W-:Y:S03]  /*23b10*/  STL.64 [R1+0x1c08], R20 ;  /* 0x001c081401007387 */ /* 0x0001e60000100a00 */
[----:B0-----:R-:W4:Y:S01]  /*23b20*/  LDL.LU.64 R20, [R1+0x1c0] ;  /* 0x0001c00001147983 */ /* 0x001f220000300a00 */
[----:B------:R-:W5:Y:S03]  /*23b30*/  LDL.64 R22, [R1+0x1c8] ;  /* 0x0001c80001167983 */ /* 0x000f660000100a00 */
[----:B-----5:R-:W-:Y:S01]  /*23b40*/  STL.64 [R1+0x1d38], R22 ;  /* 0x001d381601007387 */ /* 0x020fe20000100a00 */
[----:B----4-:R0:W-:Y:S03]  /*23b50*/  STL.64 [R1+0x1d30], R20 ;  /* 0x001d301401007387 */ /* 0x0101e60000100a00 */
[----:B0-----:R-:W4:Y:S01]  /*23b60*/  LDL.LU.64 R20, [R1+0x1e0] ;  /* 0x0001e00001147983 */ /* 0x001f220000300a00 */
[----:B------:R-:W-:Y:S01]  /*23b70*/  IMAD.MOV.U32 R25, RZ, RZ, R6 ;  /* 0x000000ffff197224 */ /* 0x000fe200078e0006 */
[----:B------:R-:W-:-:S02]  /*23b80*/  MOV R26, R5 ;  /* 0x00000005001a7202 */ /* 0x000fc40000000f00 */
[----:B----4-:R-:W-:Y:S01]  /*23b90*/  MOV R6, R21 ;  /* 0x0000001500067202 */ /* 0x010fe20000000f00 */
[----:B------:R-:W-:Y:S01]  /*23ba0*/  IMAD.MOV.U32 R5, RZ, RZ, R20 ;  /* 0x000000ffff057224 */ /* 0x000fe200078e0014 */
[----:B---3--:R-:W-:Y:S03]  /*23bb0*/  HMMA.16816.F32 R12, R8, R20, R12 ;  /* 0x00000014080c723c */ /* 0x008fe6000000180c */
[----:B------:R-:W-:Y:S01]  /*23bc0*/  STL.64 [R1+0x1d70], R6 ;  /* 0x001d700601007387 */ /* 0x000fe20000100a00 */
[----:B------:R-:W-:Y:S02]  /*23bd0*/  STL [R1+0x1d68], R5 ;  /* 0x001d680501007387 */ /* 0x000fe40000100800 */
[----:B------:R-:W3:Y:S02]  /*23be0*/  LDL.LU R20, [R1+0x110] ;  /* 0x0001100001147983 */ /* 0x000ee40000300800 */
[----:B------:R-:W3:Y:S01]  /*23bf0*/  LDL.LU R21, [R1+0x114] ;  /* 0x0001140001157983 */ /* 0x000ee20000300800 */
[----:B------:R-:W4:Y:S01]  /*23c00*/  LDL.LU R22, [R1+0x118] ;  /* 0x0001180001167983 */ /* 0x000f220000300800 */
[----:B------:R-:W4:Y:S03]  /*23c10*/  LDL.LU R23, [R1+0x11c] ;  /* 0x00011c0001177983 */ /* 0x000f260000300800 */
[----:B----4-:R-:W-:Y:S01]  /*23c20*/  STL.64 [R1+0x1d48], R22 ;  /* 0x001d481601007387 */ /* 0x010fe20000100a00 */
[----:B---3--:R0:W-:Y:S03]  /*23c30*/  STL.64 [R1+0x1d40], R20 ;  /* 0x001d401401007387 */ /* 0x0081e60000100a00 */
[----:B0-----:R-:W3:Y:S04]  /*23c40*/  LDL R20, [R1+0x220] ;  /* 0x0002200001147983 */ /* 0x001ee80000100800 */
[----:B------:R-:W3:Y:S01]  /*23c50*/  LDL R21, [R1+0x224] ;  /* 0x0002240001157983 */ /* 0x000ee20000100800 */
[----:B------:R-:W-:-:S02]  /*23c60*/  MOV R27, R4 ;  /* 0x00000004001b7202 */ /* 0x000fc40000000f00 */
[----:B------:R-:W4:Y:S01]  /*23c70*/  LDL.LU.64 R4, [R1+0x200] ;  /* 0x0002000001047983 */ /* 0x000f220000300a00 */
[----:B---3--:R0:W-:Y:S04]  /*23c80*/  STL.64 [R1+0x1d60], R20 ;  /* 0x001d601401007387 */ /* 0x0081e80000100a00 */
[----:B0-----:R-:W4:Y:S01]  /*23c90*/  LDL.LU R20, [R1+0x130] ;  /* 0x0001300001147983 */ /* 0x001f220000300800 */
[----:B------:R-:W4:Y:S02]  /*23ca0*/  LDL.LU R21, [R1+0x134] ;  /* 0x0001340001157983 */ /* 0x000f240000300800 */
[----:B------:R-:W4:Y:S02]  /*23cb0*/  LDL.LU R22, [R1+0x138] ;  /* 0x0001380001167983 */ /* 0x000f240000300800 */
[----:B------:R-:W4:Y:S01]  /*23cc0*/  LDL.LU R23, [R1+0x13c] ;  /* 0x00013c0001177983 */ /* 0x000f220000300800 */
[----:B------:R-:W-:Y:S01]  /*23cd0*/  STL.64 [R1+0x1c20], R14 ;  /* 0x001c200e01007387 */ /* 0x000fe20000100a00 */
[----:B------:R0:W-:Y:S03]  /*23ce0*/  STL.64 [R1+0x1c18], R12 ;  /* 0x001c180c01007387 */ /* 0x0001e60000100a00 */
[----:B0-----:R-:W2:Y:S02]  /*23cf0*/  LDL.LU.64 R12, [R1+0x1d0] ;  /* 0x0001d000010c7983 */ /* 0x001ea40000300a00 */
[C---:B--2---:R-:W-:Y:S11]  /*23d00*/  HMMA.16816.F32 R16, R8.reuse, R12, R16 ;  /* 0x0000000c0810723c */ /* 0x044ff60000001810 */
[----:B------:R-:W-:Y:S11]  /*23d10*/  @!UPT UIADD3 URZ, URZ, URZ, URZ ;  /* 0x0000003f3f3ff290 */ /* 0x000ff6000fffe03f */
[----:B------:R-:W-:Y:S01]  /*23d20*/  @!UPT UIADD3 URZ, URZ, URZ, URZ ;  /* 0x0000003f3f3ff290 */ /* 0x000fe2000fffe03f */
[----:B------:R-:W-:Y:S01]  /*23d30*/  STL.64 [R1+0x30], R16 ;  /* 0x0000301001007387 */ /* 0x000fe20000100a00 */
[----:B------:R0:W-:Y:S03]  /*23d40*/  STL.64 [R1+0x38], R18 ;  /* 0x0000381201007387 */ /* 0x0001e60000100a00 */
[----:B0-----:R-:W2:Y:S01]  /*23d50*/  LDL.LU.64 R18, [R1+0x1d80] ;  /* 0x001d800001127983 */ /* 0x001ea20000300a00 */
[----:B------:R-:W-:Y:S02]  /*23d60*/  MOV R17, R12 ;  /* 0x0000000c00117202 */ /* 0x000fe40000000f00 */
[----:B------:R-:W-:Y:S02]  /*23d70*/  MOV R16, R13 ;  /* 0x0000000d00107202 */ /* 0x000fe40000000f00 */
[----:B------:R-:W-:Y:S02]  /*23d80*/  MOV R14, R25 ;  /* 0x00000019000e7202 */ /* 0x000fe40000000f00 */
[----:B------:R-:W-:Y:S01]  /*23d90*/  MOV R15, R24 ;  /* 0x00000018000f7202 */ /* 0x000fe20000000f00 */
[----:B------:R-:W-:Y:S01]  /*23da0*/  IMAD.MOV.U32 R12, RZ, RZ, R27 ;  /* 0x000000ffff0c7224 */ /* 0x000fe200078e001b */
[----:B------:R-:W-:Y:S01]  /*23db0*/  MOV R13, R26 ;  /* 0x0000001a000d7202 */ /* 0x000fe20000000f00 */
[----:B----4-:R-:W-:Y:S01]  /*23dc0*/  HMMA.16816.F32 R20, R8, R4, R20 ;  /* 0x000000040814723c */ /* 0x010fe20000001814 */
[----:B--2---:R-:W-:Y:S01]  /*23dd0*/  STL.64 [R1+0x1d58], R18 ;  /* 0x001d581201007387 */ /* 0x004fe20000100a00 */
[----:B------:R0:W-:Y:S03]  /*23de0*/  STL.64 [R1+0x1d50], R16 ;  /* 0x001d501001007387 */ /* 0x0001e60000100a00 */
[----:B0-----:R-:W2:Y:S01]  /*23df0*/  LDL.LU R16, [R1+0x120] ;  /* 0x0001200001107983 */ /* 0x001ea20000300800 */
[----:B------:R-:W2:Y:S02]  /*23e00*/  LDL.LU R17, [R1+0x124] ;  /* 0x0001240001117983 */ /* 0x000ea40000300800 */
[----:B------:R-:W2:Y:S02]  /*23e10*/  LDL.LU R18, [R1+0x128] ;  /* 0x0001280001127983 */ /* 0x000ea40000300800 */
[----:B------:R-:W2:Y:S01]  /*23e20*/  LDL.LU R19, [R1+0x12c] ;  /* 0x00012c0001137983 */ /* 0x000ea20000300800 */
[----:B------:R-:W-:Y:S01]  /*23e30*/  STL.64 [R1+0x1c40], R14 ;  /* 0x001c400e01007387 */ /* 0x000fe20000100a00 */
[----:B------:R0:W-:Y:S02]  /*23e40*/  STL.64 [R1+0x1c38], R12 ;  /* 0x001c380c01007387 */ /* 0x0001e40000100a00 */
[----:B0-----:R-:W-:-:S02]  /*23e50*/  IMAD.MOV.U32 R12, RZ, RZ, R29 ;  /* 0x000000ffff0c7224 */ /* 0x001fc400078e001d */
[----:B------:R-:W3:Y:S01]  /*23e60*/  LDL.LU R29, [R1+0x1d7c] ;  /* 0x001d7c00011d7983 */ /* 0x000ee20000300800 */
[----:B------:R-:W4:Y:S01]  /*23e70*/  LDL.LU R13, [R1+0x54] ;  /* 0x00005400010d7983 */ /* 0x000f220000300800 */
[----:B------:R-:W-:Y:S02]  /*23e80*/  MOV R14, R2 ;  /* 0x00000002000e7202 */ /* 0x000fe40000000f00 */
[----:B------:R-:W-:Y:S01]  /*23e90*/  MOV R15, R3 ;  /* 0x00000003000f7202 */ /* 0x000fe20000000f00 */
[----:B------:R-:W5:Y:S01]  /*23ea0*/  LDL.LU R2, [R1+0x1d78] ;  /* 0x001d780001027983 */ /* 0x000f620000300800 */
[----:B------:R-:W2:Y:S02]  /*23eb0*/  LDL.LU R24, [R1+0x100] ;  /* 0x0001000001187983 */ /* 0x000ea40000300800 */
[----:B------:R-:W2:Y:S02]  /*23ec0*/  LDL.LU R25, [R1+0x104] ;  /* 0x0001040001197983 */ /* 0x000ea40000300800 */
[----:B------:R-:W2:Y:S01]  /*23ed0*/  LDL.LU R26, [R1+0x108] ;  /* 0x00010800011a7983 */ /* 0x000ea20000300800 */
[----:B------:R-:W-:Y:S01]  /*23ee0*/  STL.64 [R1+0x1c50], R14 ;  /* 0x001c500e01007387 */ /* 0x000fe20000100a00 */
[----:B------:R-:W-:Y:S01]  /*23ef0*/  MOV R3, R4 ;  /* 0x0000000400037202 */ /* 0x000fe20000000f00 */
[----:B------:R-:W-:-:S02]  /*23f00*/  MOV R4, R5 ;  /* 0x0000000500047202 */ /* 0x000fc40000000f00 */
[----:B----4-:R0:W-:Y:S04]  /*23f10*/  STL.64 [R1+0x1c48], R12 ;  /* 0x001c480c01007387 */ /* 0x0101e80000100a00 */
[----:B0-----:R-:W4:Y:S01]  /*23f20*/  LDL.LU R12, [R1+0x240] ;  /* 0x00024000010c7983 */ /* 0x001f220000300800 */
[----:B------:R-:W2:Y:S02]  /*23f30*/  LDL.LU.64 R6, [R1+0x1d70] ;  /* 0x001d700001067983 */ /* 0x000ea40000300a00 */
[----:B------:R-:W2:Y:S02]  /*23f40*/  LDL.LU R5, [R1+0x1d68] ;  /* 0x001d680001057983 */ /* 0x000ea40000300800 */
[----:B------:R0:W-:Y:S01]  /*23f50*/  STL.64 [R1+0x20], R20 ;  /* 0x0000201401007387 */ /* 0x0001e20000100a00 */
[----:B------:R2:W-:Y:S04]  /*23f60*/  STL [R1+0x28], R22 ;  /* 0x0000281601007387 */ /* 0x0005e80000100800 */
[----:B0-----:R-:W2:Y:S01]  /*23f70*/  LDL.LU.64 R20, [R1+0x1d60] ;  /* 0x001d600001147983 */ /* 0x001ea20000300a00 */
[----:B---3--:R-:W-:Y:S01]  /*23f80*/  MOV R27, R29 ;  /* 0x0000001d001b7202 */ /* 0x008fe20000000f00 */
[----:B------:R-:W-:-:S02]  /*23f90*/  MOV R29, R23 ;  /* 0x00000017001d7202 */ /* 0x000fc40000000f00 */
[----:B-----5:R-:W-:-:S03]  /*23fa0*/  IMAD.MOV.U32 R13, RZ, RZ, R2 ;  /* 0x000000ffff0d7224 */ /* 0x020fc600078e0002 */
[----:B------:R-:W-:Y:S01]  /*23fb0*/  STL [R1+0x1c04], R29 ;  /* 0x001c041d01007387 */ /* 0x000fe20000100800 */
[C---:B--2---:R-:W-:Y:S03]  /*23fc0*/  HMMA.16816.F32 R20, R8.reuse, R20, R16 ;  /* 0x000000140814723c */ /* 0x044fe60000001810 */
[----:B------:R-:W2:Y:S01]  /*23fd0*/  LDL.LU.64 R18, [R1+0x1d58] ;  /* 0x001d580001127983 */ /* 0x000ea20000300a00 */
[----:B------:R-:W3:Y:S11]  /*23fe0*/  LDL.LU.64 R16, [R1+0x1d50] ;  /* 0x001d500001107983 */ /* 0x000ef60000300a00 */
[----:B------:R-:W-:Y:S08]  /*23ff0*/  @!UPT UIADD3 URZ, URZ, URZ, URZ ;  /* 0x0000003f3f3ff290 */ /* 0x000ff0000fffe03f */
[----:B------:R-:W-:Y:S01]  /*24000*/  STL.64 [R1+0x10], R20 ;  /* 0x0000101401007387 */ /* 0x000fe20000100a00 */
[----:B------:R0:W-:Y:S02]  /*24010*/  STL [R1+0x18], R22 ;  /* 0x0000181601007387 */ /* 0x0001e40000100800 */
[----:B------:R-:W-:Y:S02]  /*24020*/  IMAD.MOV.U32 R2, RZ, RZ, R23 ;  /* 0x000000ffff027224 */ /* 0x000fe400078e0017 */
[----:B0-----:R-:W4:Y:S01]  /*24030*/  LDL.LU.64 R22, [R1+0x1d48] ;  /* 0x001d480001167983 */ /* 0x001f220000300a00 */
[----:B------:R-:W4:Y:S02]  /*24040*/  LDL.LU.64 R20, [R1+0x1d40] ;  /* 0x001d400001147983 */ /* 0x000f240000300a00 */
[----:B----4-:R-:W-:Y:S11]  /*24050*/  HMMA.16816.F32 R20, R8, R12, R20 ;  /* 0x0000000c0814723c */ /* 0x010ff60000001814 */
[----:B------:R-:W-:Y:S11]  /*24060*/  @!UPT UIADD3 URZ, URZ, URZ, URZ ;  /* 0x0000003f3f3ff290 */ /* 0x000ff6000fffe03f */
[----:B------:R-:W-:Y:S01]  /*24070*/  @!UPT UIADD3 URZ, URZ, URZ, URZ ;  /* 0x0000003f3f3ff290 */ /* 0x000fe2000fffe03f */
[----:B------:R-:W-:Y:S01]  /*24080*/  STL.64 [R1], R20 ;  /* 0x0000001401007387 */ /* 0x000fe20000100a00 */
[----:B------:R0:W-:Y:S01]  /*24090*/  STL [R1+0x8], R22 ;  /* 0x0000081601007387 */ /* 0x0001e20000100800 */
[----:B------:R-:W-:Y:S02]  /*240a0*/  MOV R29, R23 ;  /* 0x00000017001d7202 */ /* 0x000fe40000000f00 */
[----:B0-----:R-:W4:Y:S01]  /*240b0*/  LDL.LU.64 R22, [R1+0x1d38] ;  /* 0x001d380001167983 */ /* 0x001f220000300a00 */
[----:B------:R-:W5:Y:S02]  /*240c0*/  LDL.LU.64 R20, [R1+0x1d30] ;  /* 0x001d300001147983 */ /* 0x000f640000300a00 */
[----:B------:R0:W-:Y:S02]  /*240d0*/  STL.64 [R1+0x1c60], R12 ;  /* 0x001c600c01007387 */ /* 0x0001e40000100a00 */
[----:B0-----:R-:W2:Y:S01]  /*240e0*/  LDL.LU R12, [R1+0x70] ;  /* 0x00007000010c7983 */ /* 0x001ea20000300800 */
[----:B------:R-:W2:Y:S02]  /*240f0*/  LDL.LU R13, [R1+0x74] ;  /* 0x00007400010d7983 */ /* 0x000ea40000300800 */
[----:B------:R-:W2:Y:S02]  /*24100*/  LDL.LU R14, [R1+0x78] ;  /* 0x00007800010e7983 */ /* 0x000ea40000300800 */
[----:B------:R-:W2:Y:S02]  /*24110*/  LDL.LU R15, [R1+0x7c] ;  /* 0x00007c00010f7983 */ /* 0x000ea40000300800 */
[----:B--2---:R-:W-:Y:S01]  /*24120*/  STL.64 [R1+0x1c70], R14 ;  /* 0x001c700e01007387 */ /* 0x004fe20000100a00 */
[----:B------:R0:W-:Y:S02]  /*24130*/  STL.64 [R1+0x1c68], R12 ;  /* 0x001c680c01007387 */ /* 0x0001e40000100a00 */
[----:B0-----:R-:W-:-:S02]  /*24140*/  MOV R12, R3 ;  /* 0x00000003000c7202 */ /* 0x001fc40000000f00 */
[----:B------:R-:W-:Y:S01]  /*24150*/  MOV R13, R4 ;  /* 0x00000004000d7202 */ /* 0x000fe20000000f00 */
[----:B------:R-:W2:Y:S01]  /*24160*/  LDL.LU R3, [R1+0x1d28] ;  /* 0x001d280001037983 */ /* 0x000ea20000300800 */
[----:B------:R-:W2:Y:S03]  /*24170*/  LDL.LU R4, [R1+0x1d24] ;  /* 0x001d240001047983 */ /* 0x000ea60000300800 */
[----:B------:R3:W-:Y:S02]  /*24180*/  STL.64 [R1+0x1c88], R12 ;  /* 0x001c880c01007387 */ /* 0x0007e40000100a00 */
[----:B---3--:R-:W-:Y:S01]  /*24190*/  IMAD.MOV.U32 R12, RZ, RZ, R17 ;  /* 0x000000ffff0c7224 */ /* 0x008fe200078e0011 */
[----:B------:R-:W-:Y:S01]  /*241a0*/  MOV R13, R16 ;  /* 0x00000010000d7202 */ /* 0x000fe20000000f00 */
[----:B------:R-:W3:Y:S01]  /*241b0*/  LDL.LU R17, [R1+0x1d20] ;  /* 0x001d200001117983 */ /* 0x000ee20000300800 */
[----:B------:R-:W3:Y:S03]  /*241c0*/  LDL.LU R16, [R1+0x1d1c] ;  /* 0x001d1c0001107983 */ /* 0x000ee60000300800 */
[----:B------:R0:W-:Y:S02]  /*241d0*/  STL.64 [R1+0x1ca0], R12 ;  /* 0x001ca00c01007387 */ /* 0x0001e40000100a00 */
[----:B0-----:R-:W-:-:S02]  /*241e0*/  MOV R12, R5 ;  /* 0x00000005000c7202 */ /* 0x001fc40000000f00 */
[----:B------:R-:W-:Y:S01]  /*241f0*/  MOV R13, R6 ;  /* 0x00000006000d7202 */ /* 0x000fe20000000f00 */
[----:B------:R-:W4:Y:S01]  /*24200*/  LDL.LU R5, [R1+0x1d18] ;  /* 0x001d180001057983 */ /* 0x000f220000300800 */
[----:B------:R-:W4:Y:S03]  /*24210*/  LDL.LU R6, [R1+0x1d14] ;  /* 0x001d140001067983 */ /* 0x000f260000300800 */
[----:B------:R0:W-:Y:S02]  /*24220*/  STL.64 [R1+0x1cb8], R12 ;  /* 0x001cb80c01007387 */ /* 0x0001e40000100a00 */
[----:B0-----:R-:W-:Y:S02]  /*24230*/  IMAD.MOV.U32 R12, RZ, RZ, R7 ;  /* 0x000000ffff0c7224 */ /* 0x001fe400078e0007 */
[----:B------:R-:W5:Y:S01]  /*24240*/  LDL.LU R7, [R1+0x1d10] ;  /* 0x001d100001077983 */ /* 0x000f620000300800 */
[----:B------:R-:W-:-:S02]  /*24250*/  MOV R13, R28 ;  /* 0x0000001c000d7202 */ /* 0x000fc40000000f00 */
[----:B------:R-:W5:Y:S03]  /*24260*/  LDL.LU R28, [R1+0x1d0c] ;  /* 0x001d0c00011c7983 */ /* 0x000f660000300800 */
[----:B------:R0:W-:Y:S04]  /*24270*/  STL.64 [R1+0x1cd0], R12 ;  /* 0x001cd00c01007387 */ /* 0x0001e80000100a00 */
[----:B0-----:R-:W5:Y:S01]  /*24280*/  LDL.LU R12, [R1+0xf0] ;  /* 0x0000f000010c7983 */ /* 0x001f620000300800 */
[----:B------:R-:W5:Y:S02]  /*24290*/  LDL.LU R13, [R1+0xf4] ;  /* 0x0000f400010d7983 */ /* 0x000f640000300800 */
[----:B------:R-:W5:Y:S02]  /*242a0*/  LDL.LU R14, [R1+0xf8] ;  /* 0x0000f800010e7983 */ /* 0x000f640000300800 */
[----:B------:R-:W5:Y:S01]  /*242b0*/  LDL.LU R15, [R1+0xfc] ;  /* 0x0000fc00010f7983 */ /* 0x000f620000300800 */
[----:B---3--:R-:W-:Y:S01]  /*242c0*/  HMMA.16816.F32 R24, R8, R16, R24 ;  /* 0x000000100818723c */ /* 0x008fe20000001818 */
[----:B------:R2:W-:Y:S06]  /*242d0*/  STL.64 [R1+0x1c58], R16 ;  /* 0x001c581001007387 */ /* 0x0005ec0000100a00 */
[----:B--2---:R-:W-:-:S02]  /*242e0*/  MOV R16, R3 ;  /* 0x0000000300107202 */ /* 0x004fc40000000f00 */
[----:B------:R-:W-:Y:S01]  /*242f0*/  MOV R17, R0 ;  /* 0x0000000000117202 */ /* 0x000fe20000000f00 */
[----:B------:R-:W2:Y:S01]  /*24300*/  LDL.LU R3, [R1+0x1d08] ;  /* 0x001d080001037983 */ /* 0x000ea20000300800 */
[----:B------:R-:W3:Y:S02]  /*24310*/  LDL.LU R0, [R1+0x1d04] ;  /* 0x001d040001007983 */ /* 0x000ee40000300800 */
[----:B------:R4:W-:Y:S01]  /*24320*/  STL.64 [R1+0x1c80], R18 ;  /* 0x001c801201007387 */ /* 0x0009e20000100a00 */
[----:B------:R0:W-:Y:S01]  /*24330*/  STL.64 [R1+0x1c78], R16 ;  /* 0x001c781001007387 */ /* 0x0001e20000100a00 */
[----:B----4-:R-:W-:Y:S02]  /*24340*/  MOV R18, R5 ;  /* 0x0000000500127202 */ /* 0x010fe40000000f00 */
[----:B------:R-:W-:Y:S02]  /*24350*/  MOV R19, R4 ;  /* 0x0000000400137202 */ /* 0x000fe40000000f00 */
[----:B0-----:R-:W-:Y:S01]  /*24360*/  MOV R17, R6 ;  /* 0x0000000600117202 */ /* 0x001fe20000000f00 */
[----:B-----5:R-:W-:-:S02]  /*24370*/  IMAD.MOV.U32 R16, RZ, RZ, R7 ;  /* 0x000000ffff107224 */ /* 0x020fc400078e0007 */
[----:B------:R-:W4:Y:S01]  /*24380*/  LDL.LU R7, [R1+0x1d00] ;  /* 0x001d000001077983 */ /* 0x000f220000300800 */
[----:B------:R-:W5:Y:S02]  /*24390*/  LDL.LU R6, [R1+0x1cfc] ;  /* 0x001cfc0001067983 */ /* 0x000f640000300800 */
[----:B------:R-:W5:Y:S02]  /*243a0*/  LDL.LU R5, [R1+0x1cf8] ;  /* 0x001cf80001057983 */ /* 0x000f640000300800 */
[----:B------:R-:W5:Y:S01]  /*243b0*/  LDL.LU R4, [R1+0x1cf4] ;  /* 0x001cf40001047983 */ /* 0x000f620000300800 */
[----:B------:R-:W-:Y:S01]  /*243c0*/  STL.64 [R1+0x1c98], R18 ;  /* 0x001c981201007387 */ /* 0x000fe20000100a00 */
[----:B------:R0:W-:Y:S03]  /*243d0*/  STL.64 [R1+0x1c90], R16 ;  /* 0x001c901001007387 */ /* 0x0001e60000100a00 */
[----:B0-----:R-:W5:Y:S01]  /*243e0*/  LDL.LU R16, [R1+0xb0] ;  /* 0x0000b00001107983 */ /* 0x001f620000300800 */
[----:B------:R-:W-:-:S02]  /*243f0*/  MOV R19, R28 ;  /* 0x0000001c00137202 */ /* 0x000fc40000000f00 */
[----:B--2---:R-:W-:Y:S01]  /*24400*/  MOV R18, R3 ;  /* 0x0000000300127202 */ /* 0x004fe20000000f00 */
[----:B---3--:R-:W-:Y:S02]  /*24410*/  IMAD.MOV.U32 R17, RZ, RZ, R0 ;  /* 0x000000ffff117224 */ /* 0x008fe400078e0000 */
[----:B------:R-:W2:Y:S01]  /*24420*/  LDL.LU R0, [R1+0x1cf0] ;  /* 0x001cf00001007983 */ /* 0x000ea20000300800 */
[----:B------:R-:W3:Y:S02]  /*24430*/  LDL.LU R3, [R1+0x1cec] ;  /* 0x001cec0001037983 */ /* 0x000ee40000300800 */
[----:B------:R-:W2:Y:S02]  /*24440*/  LDL.LU R28, [R1+0x1ce8] ;  /* 0x001ce800011c7983 */ /* 0x000ea40000300800 */
[----:B------:R4:W-:Y:S02]  /*24450*/  STL.64 [R1+0x1cb0], R18 ;  /* 0x001cb01201007387 */ /* 0x0009e40000100a00 */
[----:B----4-:R-:W-:-:S02]  /*24460*/  MOV R19, R7 ;  /* 0x0000000700137202 */ /* 0x010fc40000000f00 */
[----:B-----5:R-:W-:Y:S01]  /*24470*/  MOV R18, R6 ;  /* 0x0000000600127202 */ /* 0x020fe20000000f00 */
[----:B------:R0:W-:Y:S02]  /*24480*/  STL.64 [R1+0x1ca8], R16 ;  /* 0x001ca81001007387 */ /* 0x0001e40000100a00 */
[----:B0-----:R-:W-:Y:S01]  /*24490*/  MOV R16, R4 ;  /* 0x0000000400107202 */ /* 0x001fe20000000f00 */
[----:B------:R-:W-:Y:S01]  /*244a0*/  IMAD.MOV.U32 R17, RZ, RZ, R5 ;  /* 0x000000ffff117224 */ /* 0x000fe200078e0005 */
[----:B------:R-:W4:Y:S01]  /*244b0*/  LDL.LU R4, [R1+0x1ce4] ;  /* 0x001ce40001047983 */ /* 0x000f220000300800 */
[----:B------:R-:W4:Y:S02]  /*244c0*/  LDL.LU R5, [R1+0x1ce0] ;  /* 0x001ce00001057983 */ /* 0x000f240000300800 */
[----:B------:R-:W4:Y:S02]  /*244d0*/  LDL.LU R6, [R1+0x1cdc] ;  /* 0x001cdc0001067983 */ /* 0x000f240000300800 */
[----:B------:R-:W4:Y:S01]  /*244e0*/  LDL.LU R7, [R1+0x1cd8] ;  /* 0x001cd80001077983 */ /* 0x000f220000300800 */
[----:B------:R-:W-:Y:S01]  /*244f0*/  STL.64 [R1+0x1cc8], R18 ;  /* 0x001cc81201007387 */ /* 0x000fe20000100a00 */
[----:B------:R0:W-:Y:S03]  /*24500*/  STL.64 [R1+0x1cc0], R16 ;  /* 0x001cc01001007387 */ /* 0x0001e60000100a00 */
[----:B0-----:R-:W5:Y:S01]  /*24510*/  LDL.LU R16, [R1+0xd0] ;  /* 0x0000d00001107983 */ /* 0x001f620000300800 */
[----:B------:R-:W2:Y:S02]  /*24520*/  LDL R11, [R1+0x15e0] ;  /* 0x0015e000010b7983 */ /* 0x000ea40000100800 */
[----:B------:R-:W-:Y:S02]  /*24530*/  STL.64 [R1+0x1bc8], R26 ;  /* 0x001bc81a01007387 */ /* 0x000fe40000100a00 */
[----:B------:R0:W-:Y:S02]  /*24540*/  STL.64 [R1+0x1bc0], R24 ;  /* 0x001bc01801007387 */ /* 0x0001e40000100a00 */
[----:B0-----:R-:W2:Y:S01]  /*24550*/  LDL.LU.64 R24, [R1+0x220] ;  /* 0x0002200001187983 */ /* 0x001ea20000300a00 */
[----:B------:R-:W2:Y:S01]  /*24560*/  LDL.LU.64 R26, [R1+0x228] ;  /* 0x00022800011a7983 */ /* 0x000ea20000300a00 */
[----:B----4-:R-:W-:Y:S11]  /*24570*/  HMMA.16816.F32 R12, R4, R20, R12 ;  /* 0x00000014040c723c */ /* 0x010ff6000000180c */
[----:B------:R-:W-:Y:S11]  /*24580*/  @!UPT UIADD3 URZ, URZ, URZ, URZ ;  /* 0x0000003f3f3ff290 */ /* 0x000ff6000fffe03f */
[----:B------:R-:W-:Y:S01]  /*24590*/  @!UPT UIADD3 URZ, URZ, URZ, URZ ;  /* 0x0000003f3f3ff290 */ /* 0x000fe2000fffe03f */
[----:B------:R0:W-:Y:S01]  /*245a0*/  STL.64 [R1+0x160], R12 ;  /* 0x0001600c01007387 */ /* 0x0001e20000100a00 */
[----:B------:R5:W-:Y:S03]  /*245b0*/  STL.64 [R1+0x168], R14 ;  /* 0x0001680e01007387 */ /* 0x000be60000100a00 */
[----:B0-----:R-:W5:Y:S01]  /*245c0*/  LDL.LU.64 R12, [R1+0x1cd0] ;  /* 0x001cd000010c7983 */ /* 0x001f620000300a00 */
[----:B--2---:R-:W-:Y:S01]  /*245d0*/  MOV R17, R28 ;  /* 0x0000001c00117202 */ /* 0x004fe20000000f00 */
[----:B---3--:R-:W-:Y:S01]  /*245e0*/  IMAD.MOV.U32 R18, RZ, RZ, R3 ;  /* 0x000000ffff127224 */ /* 0x008fe200078e0003 */
[----:B------:R-:W-:-:S07]  /*245f0*/  MOV R19, R0 ;  /* 0x0000000000137202 */ /* 0x000fce0000000f00 */
[C---:B-----5:R-:W-:Y:S01]  /*24600*/  HMMA.16816.F32 R12, R4.reuse, R12, R16 ;  /* 0x0000000c040c723c */ /* 0x060fe20000001810 */
[----:B------:R-:W2:Y:S01]  /*24610*/  LDL.LU.64 R18, [R1+0x1cc8] ;  /* 0x001cc80001127983 */ /* 0x000ea20000300a00 */
[----:B------:R-:W2:Y:S11]  /*24620*/  LDL.LU.64 R16, [R1+0x1cc0] ;  /* 0x001cc00001107983 */ /* 0x000eb60000300a00 */
[----:B------:R-:W-:Y:S10]  /*24630*/  @!UPT UIADD3 URZ, URZ, URZ, URZ ;  /* 0x0000003f3f3ff290 */ /* 0x000ff4000fffe03f */
[----:B------:R0:W-:Y:S01]  /*24640*/  STL.64 [R1+0x150], R12 ;  /* 0x0001500c01007387 */ /* 0x0001e20000100a00 */
[----:B------:R2:W-:Y:S03]  /*24650*/  STL.64 [R1+0x158], R14 ;  /* 0x0001580e01007387 */ /* 0x0005e60000100a00 */
[----:B0-----:R-:W2:Y:S02]  /*24660*/  LDL.LU.64 R12, [R1+0x1cb8] ;  /* 0x001cb800010c7983 */ /* 0x001ea40000300a00 */
[----:B--2---:R-:W-:Y:S02]  /*24670*/  HMMA.16816.F32 R12, R4, R12, R16 ;  /* 0x0000000c040c723c */ /* 0x004fe40000001810 */
[----:B------:R-:W2:Y:S01]  /*24680*/  LDL.LU.64 R18, [R1+0x1cb0] ;  /* 0x001cb00001127983 */ /* 0x000ea20000300a00 */
[----:B------:R-:W2:Y:S11]  /*24690*/  LDL.LU.64 R16, [R1+0x1ca8] ;  /* 0x001ca80001107983 */ /* 0x000eb60000300a00 */
[----:B------:R-:W-:Y:S09]  /*246a0*/  @!UPT UIADD3 URZ, URZ, URZ, URZ ;  /* 0x0000003f3f3ff290 */ /* 0x000ff2000fffe03f */
[----:B------:R0:W-:Y:S01]  /*246b0*/  STL.64 [R1+0x140], R12 ;  /* 0x0001400c01007387 */ /* 0x0001e20000100a00 */
[----:B------:R2:W-:Y:S03]  /*246c0*/  STL [R1+0x148], R14 ;  /* 0x0001480e01007387 */ /* 0x0005e60000100800 */
[----:B0-----:R-:W2:Y:S01]  /*246d0*/  LDL.LU.64 R12, [R1+0x1ca0] ;  /* 0x001ca000010c7983 */ /* 0x001ea20000300a00 */
[----:B------:R-:W-:-:S05]  /*246e0*/  MOV R3, R15 ;  /* 0x0000000f00037202 */ /* 0x000fca0000000f00 */
[----:B------:R-:W-:Y:S01]  /*246f0*/  STL [R1+0x1ba0], R3 ;  /* 0x001ba00301007387 */ /* 0x000fe20000100800 */
[C---:B--2---:R-:W-:Y:S03]  /*24700*/  HMMA.16816.F32 R12, R4.reuse, R12, R16 ;  /* 0x0000000c040c723c */ /* 0x044fe60000001810 */
[----:B------:R-:W2:Y:S01]  /*24710*/  LDL.LU.64 R18, [R1+0x1c98] ;  /* 0x001c980001127983 */ /* 0x000ea20000300a00 */
[----:B------:R-:W2:Y:S11]  /*24720*/  LDL.LU.64 R16, [R1+0x1c90] ;  /* 0x001c900001107983 */ /* 0x000eb60000300a00 */
[----:B------:R-:W-:Y:S08]  /*24730*/  @!UPT UIADD3 URZ, URZ, URZ, URZ ;  /* 0x0000003f3f3ff290 */ /* 0x000ff0000fffe03f */
[----:B------:R0:W-:Y:S01]  /*24740*/  STL.64 [R1+0x130], R12 ;  /* 0x0001300c01007387 */ /* 0x0001e20000100a00 */
[----:B------:R2:W-:Y:S03]  /*24750*/  STL.64 [R1+0x138], R14 ;  /* 0x0001380e01007387 */ /* 0x0005e60000100a00 */
[----:B0-----:R-:W2:Y:S02]  /*24760*/  LDL.LU.64 R12, [R1+0x1c88] ;  /* 0x001c8800010c7983 */ /* 0x001ea40000300a00 */
[C---:B--2---:R-:W-:Y:S02]  /*24770*/  HMMA.16816.F32 R12, R4.reuse, R12, R16 ;  /* 0x0000000c040c723c */ /* 0x044fe40000001810 */
[----:B------:R-:W2:Y:S01]  /*24780*/  LDL.LU.64 R18, [R1+0x1c80] ;  /* 0x001c800001127983 */ /* 0x000ea20000300a00 */
[----:B------:R-:W2:Y:S11]  /*24790*/  LDL.LU.64 R16, [R1+0x1c78] ;  /* 0x001c780001107983 */ /* 0x000eb60000300a00 */
[----:B------:R-:W-:Y:S09]  /*247a0*/  @!UPT UIADD3 URZ, URZ, URZ, URZ ;  /* 0x0000003f3f3ff290 */ /* 0x000ff2000fffe03f */
[----:B------:R-:W-:Y:S01]  /*247b0*/  STL.64 [R1+0x120], R12 ;  /* 0x0001200c01007387 */ /* 0x000fe20000100a00 */
[----:B------:R0:W-:Y:S01]  /*247c0*/  STL [R1+0x128], R14 ;  /* 0x0001280e01007387 */ /* 0x0001e20000100800 */
[----:B------:R-:W-:Y:S02]  /*247d0*/  MOV R3, R15 ;  /* 0x0000000f00037202 */ /* 0x000fe40000000f00 */
[----:B0-----:R-:W3:Y:S01]  /*247e0*/  LDL.LU.64 R14, [R1+0x1c70] ;  /* 0x001c7000010e7983 */ /* 0x001ee20000300a00 */
[----:B------:R-:W3:Y:S02]  /*247f0*/  LDL.LU.64 R12, [R1+0x1c68] ;  /* 0x001c6800010c7983 */ /* 0x000ee40000300a00 */
[----:B------:R-:W-:Y:S01]  /*24800*/  STL [R1+0x1ba4], R3 ;  /* 0x001ba40301007387 */ /* 0x000fe20000100800 */
[C---:B---3--:R-:W-:Y:S11]  /*24810*/  HMMA.16816.F32 R12, R4.reuse, R24, R12 ;  /* 0x00000018040c723c */ /* 0x048ff6000000180c */
[----:B------:R-:W-:Y:S11]  /*24820*/  @!UPT UIADD3 URZ, URZ, URZ, URZ ;  /* 0x0000003f3f3ff290 */ /* 0x000ff6000fffe03f */
[----:B------:R-:W-:Y:S01]  /*24830*/  @!UPT UIADD3 URZ, URZ, URZ, URZ ;  /* 0x0000003f3f3ff290 */ /* 0x000fe2000fffe03f */
[----:B------:R0:W-:Y:S01]  /*24840*/  STL.64 [R1+0x110], R12 ;  /* 0x0001100c01007387 */ /* 0x0001e20000100a00 */
[----:B------:R-:W-:Y:S03]  /*24850*/  STL.64 [R1+0x118], R14 ;  /* 0x0001180e01007387 */ /* 0x000fe60000100a00 */
[----:B0-----:R-:W2:Y:S01]  /*24860*/  LDL.LU.64 R12, [R1+0x1c60] ;  /* 0x001c6000010c7983 */ /* 0x001ea20000300a00 */
[----:B------:R0:W-:Y:S03]  /*24870*/  STL.64 [R1+0x1be0], R26 ;  /* 0x001be01a01007387 */ /* 0x0001e60000100a00 */
[----:B0-----:R-:W3:Y:S01]  /*24880*/  LDL.64 R26, [R1+0x1e8] ;  /* 0x0001e800011a7983 */ /* 0x001ee20000100a00 */
[C---:B--2---:R-:W-:Y:S03]  /*24890*/  HMMA.16816.F32 R12, R4.reuse, R12, R16 ;  /* 0x0000000c040c723c */ /* 0x044fe60000001810 */
[----:B------:R-:W2:Y:S11]  /*248a0*/  LDL.LU.64 R16, [R1+0x1c58] ;  /* 0x001c580001107983 */ /* 0x000eb60000300a00 */
[----:B------:R-:W-:Y:S09]  /*248b0*/  @!UPT UIADD3 URZ, URZ, URZ, URZ ;  /* 0x0000003f3f3ff290 */ /* 0x000ff2000fffe03f */
[----:B------:R-:W-:Y:S01]  /*248c0*/  STL.64 [R1+0x100], R12 ;  /* 0x0001000c01007387 */ /* 0x000fe20000100a00 */
[----:B------:R0:W-:Y:S03]  /*248d0*/  STL.64 [R1+0x108], R14 ;  /* 0x0001080e01007387 */ /* 0x0001e60000100a00 */
[----:B0-----:R-:W2:Y:S01]  /*248e0*/  LDL.LU.64 R14, [R1+0x1c50] ;  /* 0x001c5000010e7983 */ /* 0x001ea20000300a00 */
[----:B------:R-:W2:Y:S02]  /*248f0*/  LDL.LU.64 R12, [R1+0x1c48] ;  /* 0x001c4800010c7983 */ /* 0x000ea40000300a00 */
[----:B--2---:R-:W-:Y:S01]  /*24900*/  HMMA.16816.F32 R4, R4, R16, R12 ;  /* 0x000000100404723c */ /* 0x004fe2000000180c */
[----:B------:R-:W2:Y:S01]  /*24910*/  LDL.LU.64 R14, [R1+0x1c40] ;  /* 0x001c4000010e7983 */ /* 0x000ea20000300a00 */
[----:B------:R-:W2:Y:S02]  /*24920*/  LDL.LU.64 R12, [R1+0x1c38] ;  /* 0x001c3800010c7983 */ /* 0x000ea40000300a00 */
[----:B------:R-:W2:Y:S02]  /*24930*/  LDL.LU.64 R18, [R1+0x1c30] ;  /* 0x001c300001127983 */ /* 0x000ea40000300a00 */
[----:B------:R-:W2:Y:S01]  /*24940*/  LDL.LU.64 R16, [R1+0x1c28] ;  /* 0x001c280001107983 */ /* 0x000ea20000300a00 */
[----:B------:R-:W-:Y:S11]  /*24950*/  MOV R3, R23 ;  /* 0x0000001700037202 */ /* 0x000ff60000000f00 */
[----:B------:R-:W-:Y:S06]  /*24960*/  @!UPT UIADD3 URZ, URZ, URZ, URZ ;  /* 0x0000003f3f3ff290 */ /* 0x000fec000fffe03f */
[----:B------:R-:W-:Y:S01]  /*24970*/  IMAD.MOV.U32 R28, RZ, RZ, R7 ;  /* 0x000000ffff1c7224 */ /* 0x000fe200078e0007 */
[----:B------:R-:W-:Y:S01]  /*24980*/  STL.64 [R1+0xf0], R4 ;  /* 0x0000f00401007387 */ /* 0x000fe20000100a00 */
[----:B------:R0:W-:Y:S02]  /*24990*/  STL [R1+0xf8], R6 ;  /* 0x0000f80601007387 */ /* 0x0001e40000100800 */
[----:B------:R-:W4:Y:S01]  /*249a0*/  LDL R7, [R1+0x1bc] ;  /* 0x0001bc0001077983 */ /* 0x000f220000100800 */
[----:B0-----:R-:W4:Y:S01]  /*249b0*/  LDL R6, [R1+0x1b8] ;  /* 0x0001b80001067983 */ /* 0x001f220000100800 */
[----:B------:R-:W-:Y:S01]  /*249c0*/  STL [R1+0x1ba8], R28 ;  /* 0x001ba81c01007387 */ /* 0x000fe20000100800 */
[C---:B--2---:R-:W-:Y:S11]  /*249d0*/  HMMA.16816.F32 R12, R16.reuse, R22, R12 ;  /* 0x00000016100c723c */ /* 0x044ff6000000180c */
[----:B------:R-:W-:Y:S11]  /*249e0*/  @!UPT UIADD3 URZ, URZ, URZ, URZ ;  /* 0x0000003f3f3ff290 */ /* 0x000ff6000fffe03f */
[----:B------:R-:W-:Y:S01]  /*249f0*/  @!UPT UIADD3 URZ, URZ, URZ, URZ ;  /* 0x0000003f3f3ff290 */ /* 0x000fe2000fffe03f */
[----:B------:R-:W-:Y:S01]  /*24a00*/  STL.64 [R1+0xe0], R12 ;  /* 0x0000e00c01007387 */ /* 0x000fe20000100a00 */
[----:B------:R0:W-:Y:S03]  /*24a10*/  STL.64 [R1+0xe8], R14 ;  /* 0x0000e80e01007387 */ /* 0x0001e60000100a00 */
[----:B0-----:R-:W2:Y:S01]  /*24a20*/  LDL.LU.64 R14, [R1+0x1c20] ;  /* 0x001c2000010e7983 */ /* 0x001ea20000300a00 */
[----:B------:R-:W2:Y:S02]  /*24a30*/  LDL.LU.64 R12, [R1+0x1c18] ;  /* 0x001c1800010c7983 */ /* 0x000ea40000300a00 */
[----:B------:R-:W4:Y:S02]  /*24a40*/  LDL.LU.64 R22, [R1+0x1c10] ;  /* 0x001c100001167983 */ /* 0x000f240000300a00 */
[----:B------:R-:W4:Y:S01]  /*24a50*/  LDL.LU.64 R20, [R1+0x1c08] ;  /* 0x001c080001147983 */ /* 0x000f220000300a00 */
[----:B------:R-:W5:Y:S01]  /*24a60*/  LDL R0, [R1+0x294] ;  /* 0x0002940001007983 */ /* 0x000f620000100800 */
[----:B------:R-:W-:Y:S01]  /*24a70*/  STL [R1+0x1bac], R3 ;  /* 0x001bac0301007387 */ /* 0x000fe20000100800 */
[----:B---3--:R-:W-:Y:S01]  /*24a80*/  MOV R28, R27 ;  /* 0x0000001b001c7202 */ /* 0x008fe20000000f00 */
[C---:B----4-:R-:W-:Y:S08]  /*24a90*/  HMMA.16816.F32 R20, R16.reuse, R6, R20 ;  /* 0x000000061014723c */ /* 0x050ff00000001814 */
[----:B--2---:R-:W-:Y:S01]  /*24aa0*/  HMMA.16816.F32 R4, R16, R26, R12 ;  /* 0x0000001a1004723c */ /* 0x004fe2000000180c */
[----:B------:R0:W1:Y:S02]  /*24ab0*/  LDSM.16.M88.4 R12, [R11+0x15000] ;  /* 0x015000000b0c783b */ /* 0x0000640000000200 */
[----:B0-----:R-:W-:Y:S11]  /*24ac0*/  MOV R11, R29 ;  /* 0x0000001d000b7202 */ /* 0x001ff60000000f00 */
[----:B------:R-:W-:Y:S01]  /*24ad0*/  @!UPT UIADD3 URZ, URZ, URZ, URZ ;  /* 0x0000003f3f3ff290 */ /* 0x000fe2000fffe03f */
[----:B------:R-:W-:Y:S01]  /*24ae0*/  STL [R1+0x1af4], R20 ;  /* 0x001af41401007387 */ /* 0x000fe20000100800 */
[----:B------:R-:W-:Y:S02]  /*24af0*/  STL [R1+0x1af0], R21 ;  /* 0x001af01501007387 */ /* 0x000fe40000100800 */
[----:B------:R-:W-:Y:S02]  /*24b00*/  STL [R1+0x1aec], R22 ;  /* 0x001aec1601007387 */ /* 0x000fe40000100800 */
[----:B------:R0:W-:Y:S02]  /*24b10*/  STL [R1+0x1ae8], R23 ;  /* 0x001ae81701007387 */ /* 0x0001e40000100800 */
[----:B0-----:R-:W2:Y:S01]  /*24b20*/  LDL.64 R22, [R1+0x1d8] ;  /* 0x0001d80001167983 */ /* 0x001ea20000100a00 */
[----:B------:R-:W-:Y:S02]  /*24b30*/  STL [R1+0x1bb0], R28 ;  /* 0x001bb01c01007387 */ /* 0x000fe40000100800 */
[----:B------:R-:W-:Y:S02]  /*24b40*/  STL.64 [R1+0xd0], R4 ;  /* 0x0000d00401007387 */ /* 0x000fe40000100a00 */
[----:B------:R-:W-:Y:S01]  /*24b50*/  STL.64 [R1+0xd8], R6 ;  /* 0x0000d80601007387 */ /* 0x000fe20000100a00 */
[----:B------:R-:W3:Y:S01]  /*24b60*/  LDL.LU R8, [R1] ;  /* 0x0000000001087983 */ /* 0x000ee20000300800 */
[----:B------:R-:W3:Y:S02]  /*24b70*/  LDL.LU R9, [R1+0x4] ;  /* 0x0000040001097983 */ /* 0x000ee40000300800 */
[----:B------:R-:W4:Y:S02]  /*24b80*/  LDL.LU R10, [R1+0x8] ;  /* 0x00000800010a7983 */ /* 0x000f240000300800 */
[----:B------:R-:W2:Y:S01]  /*24b90*/  LDL.LU R29, [R1+0x1c04] ;  /* 0x001c0400011d7983 */ /* 0x000ea20000300800 */
[----:B------:R-:W2:Y:S04]  /*24ba0*/  LDL.LU.64 R26, [R1+0x208] ;  /* 0x00020800011a7983 */ /* 0x000ea80000300a00 */
[----:B--2---:R0:W-:Y:S01]  /*24bb0*/  STL.64 [R1+0x1bf8], R26 ;  /* 0x001bf81a01007387 */ /* 0x0041e20000100a00 */
[----:B------:R-:W2:Y:S02]  /*24bc0*/  LDL.LU R24, [R1+0x30] ;  /* 0x0000300001187983 */ /* 0x000ea40000300800 */
[----:B------:R-:W2:Y:S01]  /*24bd0*/  LDL.LU R25, [R1+0x34] ;  /* 0x0000340001197983 */ /* 0x000ea20000300800 */
[----:B0-----:R-:W2:Y:S01]  /*24be0*/  LDL.LU R26, [R1+0x38] ;  /* 0x00003800011a7983 */ /* 0x001ea20000300800 */
[----:B------:R-:W2:Y:S02]  /*24bf0*/  LDL.LU R27, [R1+0x3c] ;  /* 0x00003c00011b7983 */ /* 0x000ea40000300800 */
[----:B----4-:R-:W-:Y:S02]  /*24c00*/  STL.64 [R1+0x1bd8], R10 ;  /* 0x001bd80a01007387 */ /* 0x010fe40000100a00 */
[----:B---3--:R0:W-:Y:S02]  /*24c10*/  STL.64 [R1+0x1bd0], R8 ;  /* 0x001bd00801007387 */ /* 0x0081e40000100a00 */
[----:B0-----:R-:W3:Y:S01]  /*24c20*/  LDL.LU R8, [R1+0x10] ;  /* 0x0000100001087983 */ /* 0x001ee20000300800 */
[----:B------:R-:W3:Y:S02]  /*24c30*/  LDL.LU R9, [R1+0x14] ;  /* 0x0000140001097983 */ /* 0x000ee40000300800 */
[----:B------:R-:W4:Y:S02]  /*24c40*/  LDL.LU R10, [R1+0x18] ;  /* 0x00001800010a7983 */ /* 0x000f240000300800 */
[----:B------:R-:W-:-:S02]  /*24c50*/  IMAD.MOV.U32 R11, RZ, RZ, R2 ;  /* 0x000000ffff0b7224 */ /* 0x000fc400078e0002 */
[----:B------:R-:W2:Y:S01]  /*24c60*/  LDL.LU R2, [R1+0x1c00] ;  /* 0x001c000001027983 */ /* 0x000ea20000300800 */
[----:B------:R-:W-:-:S03]  /*24c70*/  MOV R3, R23 ;  /* 0x0000001700037202 */ /* 0x000fc60000000f00 */
[----:B--2---:R-:W0:Y:S01]  /*24c80*/  LDSM.16.M88.4 R4, [R2+0x14080] ;  /* 0x014080000204783b */ /* 0x004e220000000200 */
[----:B------:R-:W-:Y:S03]  /*24c90*/  HMMA.16816.F32 R24, R16, R22, R24 ;  /* 0x000000161018723c */ /* 0x000fe60000001818 */
[----:B----4-:R-:W-:Y:S01]  /*24ca0*/  STL.64 [R1+0x1bf0], R10 ;  /* 0x001bf00a01007387 */ /* 0x010fe20000100a00 */
[----:B---3--:R2:W-:Y:S02]  /*24cb0*/  STL.64 [R1+0x1be8], R8 ;  /* 0x001be80801007387 */ /* 0x0085e40000100a00 */
[----:B-----5:R-:W3:Y:S01]  /*24cc0*/  LDSM.16.M88.4 R20, [R0+0x80] ;  /* 0x000080000014783b */ /* 0x020ee20000000200 */
[----:B--2---:R-:W2:Y:S03]  /*24cd0*/  LDL.LU R8, [R1+0x20] ;  /* 0x0000200001087983 */ /* 0x004ea60000300800 */
[----:B------:R-:W2:Y:S02]  /*24ce0*/  LDL.LU R9, [R1+0x24] ;  /* 0x0000240001097983 */ /* 0x000ea40000300800 */
[----:B------:R-:W2:Y:S02]  /*24cf0*/  LDL.LU R10, [R1+0x28] ;  /* 0x00002800010a7983 */ /* 0x000ea40000300800 */
[----:B-1----:R-:W-:Y:S01]  /*24d00*/  STL [R1+0x1bbc], R13 ;  /* 0x001bbc0d01007387 */ /* 0x002fe20000100800 */
[----:B------:R-:W-:Y:S01]  /*24d10*/  STL [R1+0x1bb8], R14 ;  /* 0x001bb80e01007387 */ /* 0x000fe20000100800 */
[----:B------:R-:W-:Y:S03]  /*24d20*/  STL [R1+0x1bb4], R15 ;  /* 0x001bb40f01007387 */ /* 0x000fe60000100800 */
[----:B0-----:R0:W-:Y:S01]  /*24d30*/  STL.64 [R1+0x1b00], R6 ;  /* 0x001b000601007387 */ /* 0x0011e20000100a00 */
[----:B------:R1:W-:Y:S03]  /*24d40*/  STL.64 [R1+0x1af8], R4 ;  /* 0x001af80401007387 */ /* 0x0003e60000100a00 */
[----:B0-----:R-:W4:Y:S01]  /*24d50*/  LDL.LU R6, [R1+0x248] ;  /* 0x0002480001067983 */ /* 0x001f220000300800 */
[----:B------:R-:W4:Y:S02]  /*24d60*/  LDL.LU R7, [R1+0x24c] ;  /* 0x00024c0001077983 */ /* 0x000f240000300800 */
[----:B------:R-:W-:Y:S02]  /*24d70*/  STL.64 [R1+0xc0], R24 ;  /* 0x0000c01801007387 */ /* 0x000fe40000100a00 */
[----:B------:R-:W-:Y:S02]  /*24d80*/  STL.64 [R1+0xc8], R26 ;  /* 0x0000c81a01007387 */ /* 0x000fe40000100a00 */
[----:B------:R-:W0:Y:S04]  /*24d90*/  LDSM.16.M88.4 R24, [R0+0x2080] ;  /* 0x002080000018783b */ /* 0x000e280000000200 */
[----:B---3--:R3:W-:Y:S01]  /*24da0*/  STL.64 [R1+0x170], R20 ;  /* 0x0001701401007387 */ /* 0x0087e20000100a00 */
[----:B------:R-:W-:Y:S01]  /*24db0*/  STL.64 [R1+0x178], R22 ;  /* 0x0001781601007387 */ /* 0x000fe20000100a00 */
[----:B-1----:R-:W-:Y:S01]  /*24dc0*/  MOV R5, R20 ;  /* 0x0000001400057202 */ /* 0x002fe20000000f00 */
[----:B------:R-:W-:Y:S01]  /*24dd0*/  IMAD.MOV.U32 R4, RZ, RZ, R21 ;  /* 0x000000ffff047224 */ /* 0x000fe200078e0015 */
[----:B0-----:R-:W-:Y:S01]  /*24de0*/  STL.64 [R1+0x190], R24 ;  /* 0x0001901801007387 */ /* 0x001fe20000100a00 */
[----:B---3--:R-:W-:Y:S01]  /*24df0*/  MOV R20, R24 ;  /* 0x0000001800147202 */ /* 0x008fe20000000f00 */
[----:B------:R-:W-:Y:S01]  /*24e00*/  STL.64 [R1+0x198], R26 ;  /* 0x0001981a01007387 */ /* 0x000fe20000100a00 */
[----:B------:R-:W-:-:S02]  /*24e10*/  MOV R21, R25 ;  /* 0x0000001900157202 */ /* 0x000fc40000000f00 */
[----:B------:R-:W0:Y:S04]  /*24e20*/  LDSM.16.M88.4 R24, [R0+0x4080] ;  /* 0x004080000018783b */ /* 0x000e280000000200 */
[----:B0-----:R-:W-:Y:S01]  /*24e30*/  STL.64 [R1+0x1f0], R24 ;  /* 0x0001f01801007387 */ /* 0x001fe20000100a00 */
[----:B------:R-:W-:Y:S02]  /*24e40*/  STL.64 [R1+0x1f8], R26 ;  /* 0x0001f81a01007387 */ /* 0x000fe40000100a00 */
[----:B------:R-:W0:Y:S02]  /*24e50*/  LDSM.16.M88.4 R24, [R0+0x6080] ;  /* 0x006080000018783b */ /* 0x000e240000000200 */
[----:B0-----:R-:W-:Y:S02]  /*24e60*/  STL.64 [R1+0x210], R24 ;  /* 0x0002101801007387 */ /* 0x001fe40000100a00 */
        /* <DEDUP_REMOVED lines=8> */
[----:B0-----:R0:W-:Y:S04]  /*24ef0*/  STL.64 [R1+0x278], R26 ;  /* 0x0002781a01007387 */ /* 0x0011e80000100a00 */
[----:B0-----:R-:W2:Y:S01]  /*24f00*/  LDL.LU.64 R26, [R1+0x1bf8] ;  /* 0x001bf800011a7983 */ /* 0x001ea20000300a00 */
[----:B------:R-:W-:-:S02]  /*24f10*/  MOV R11, R29 ;  /* 0x0000001d000b7202 */ /* 0x000fc40000000f00 */
[----:B------:R-:W-:Y:S01]  /*24f20*/  MOV R22, R24 ;  /* 0x0000001800167202 */ /* 0x000fe20000000f00 */
[----:B------:R-:W-:-:S05]  /*24f30*/  IMAD.MOV.U32 R23, RZ, RZ, R25 ;  /* 0x000000ffff177224 */ /* 0x000fca00078e0019 */
[----:B------:R0:W-:Y:S01]  /*24f40*/  STL.64 [R1+0x1b10], R22 ;  /* 0x001b101601007387 */ /* 0x0001e20000100a00 */
[----:B------:R-:W-:Y:S03]  /*24f50*/  STL.64 [R1+0x1b08], R20 ;  /* 0x001b081401007387 */ /* 0x000fe60000100a00 */
[----:B0-----:R-:W3:Y:S01]  /*24f60*/  LDL.LU.64 R22, [R1+0x268] ;  /* 0x0002680001167983 */ /* 0x001ee20000300a00 */
[----:B--2---:R-:W-:Y:S01]  /*24f70*/  HMMA.16816.F32 R8, R16, R26, R8 ;  /* 0x0000001a1008723c */ /* 0x004fe20000001808 */
[----:B------:R-:W-:Y:S02]  /*24f80*/  MOV R15, R26 ;  /* 0x0000001a000f7202 */ /* 0x000fe40000000f00 */
[----:B------:R-:W-:Y:S02]  /*24f90*/  MOV R28, R27 ;  /* 0x0000001b001c7202 */ /* 0x000fe40000000f00 */
[----:B------:R-:W0:Y:S11]  /*24fa0*/  LDSM.16.M88.4 R24, [R0+0xe080] ;  /* 0x00e080000018783b */ /* 0x000e360000000200 */
[----:B------:R-:W-:Y:S07]  /*24fb0*/  @!UPT UIADD3 URZ, URZ, URZ, URZ ;  /* 0x0000003f3f3ff290 */ /* 0x000fee000fffe03f */
[----:B------:R-:W-:Y:S01]  /*24fc0*/  STL.64 [R1+0xb0], R8 ;  /* 0x0000b00801007387 */ /* 0x000fe20000100a00 */
[----:B------:R1:W-:Y:S03]  /*24fd0*/  STL.64 [R1+0xb8], R10 ;  /* 0x0000b80a01007387 */ /* 0x0003e60000100a00 */
[----:B-1----:R-:W2:Y:S01]  /*24fe0*/  LDL.LU.64 R10, [R1+0x1bf0] ;  /* 0x001bf000010a7983 */ /* 0x002ea20000300a00 */
[----:B------:R-:W2:Y:S03]  /*24ff0*/  LDL.LU.64 R8, [R1+0x1be8] ;  /* 0x001be80001087983 */ /* 0x000ea60000300a00 */
[----:B0-----:R-:W-:Y:S01]  /*25000*/  STL.64 [R1+0x280], R24 ;  /* 0x0002801801007387 */ /* 0x001fe20000100a00 */
[----:B------:R0:W-:Y:S01]  /*25010*/  STL [R1+0x28c], R27 ;  /* 0x00028c1b01007387 */ /* 0x0001e20000100800 */
[----:B------:R-:W-:-:S02]  /*25020*/  MOV R0, R26 ;  /* 0x0000001a00007202 */ /* 0x000fc40000000f00 */
[----:B0-----:R-:W2:Y:S03]  /*25030*/  LDL.LU.64 R26, [R1+0x1be0] ;  /* 0x001be000011a7983 */ /* 0x001ea60000300a00 */
[----:B------:R-:W-:Y:S01]  /*25040*/  STL [R1+0x19a0], R0 ;  /* 0x0019a00001007387 */ /* 0x000fe20000100800 */
[C---:B--2---:R-:W-:Y:S11]  /*25050*/  HMMA.16816.F32 R8, R16.reuse, R26, R8 ;  /* 0x0000001a1008723c */ /* 0x044ff60000001808 */
[----:B------:R-:W-:Y:S11]  /*25060*/  @!UPT UIADD3 URZ, URZ, URZ, URZ ;  /* 0x0000003f3f3ff290 */ /* 0x000ff6000fffe03f */
[----:B------:R-:W-:Y:S01]  /*25070*/  @!UPT UIADD3 URZ, URZ, URZ, URZ ;  /* 0x0000003f3f3ff290 */ /* 0x000fe2000fffe03f */
[----:B------:R-:W-:Y:S01]  /*25080*/  STL.64 [R1+0xa0], R8 ;  /* 0x0000a00801007387 */ /* 0x000fe20000100a00 */
[----:B------:R0:W-:Y:S03]  /*25090*/  STL.64 [R1+0xa8], R10 ;  /* 0x0000a80a01007387 */ /* 0x0001e60000100a00 */
[----:B0-----:R-:W4:Y:S01]  /*250a0*/  LDL.LU.64 R10, [R1+0x1bd8] ;  /* 0x001bd800010a7983 */ /* 0x001f220000300a00 */
[----:B------:R-:W4:Y:S02]  /*250b0*/  LDL.LU.64 R8, [R1+0x1bd0] ;  /* 0x001bd00001087983 */ /* 0x000f240000300a00 */
[----:B------:R-:W-:Y:S01]  /*250c0*/  IMAD.MOV.U32 R13, RZ, RZ, R26 ;  /* 0x000000ffff0d7224 */ /* 0x000fe200078e001a */
[----:B------:R-:W-:Y:S02]  /*250d0*/  MOV R14, R27 ;  /* 0x0000001b000e7202 */ /* 0x000fe40000000f00 */
[----:B------:R-:W3:Y:S01]  /*250e0*/  LDL.LU.64 R26, [R1+0x1bc8] ;  /* 0x001bc800011a7983 */ /* 0x000ee20000300a00 */
[----:B------:R-:W3:Y:S01]  /*250f0*/  LDL.LU.64 R24, [R1+0x1bc0] ;  /* 0x001bc00001187983 */ /* 0x000ee20000300a00 */
[C---:B----4-:R-:W-:Y:S11]  /*25100*/  HMMA.16816.F32 R8, R16.reuse, R6, R8 ;  /* 0x000000061008723c */ /* 0x050ff60000001808 */
[----:B------:R-:W-:Y:S11]  /*25110*/  @!UPT UIADD3 URZ, URZ, URZ, URZ ;  /* 0x0000003f3f3ff290 */ /* 0x000ff6000fffe03f */
[----:B------:R-:W-:Y:S01]  /*25120*/  @!UPT UIADD3 URZ, URZ, URZ, URZ ;  /* 0x0000003f3f3ff290 */ /* 0x000fe2000fffe03f */
[----:B------:R-:W-:Y:S01]  /*25130*/  STL.64 [R1+0x90], R8 ;  /* 0x0000900801007387 */ /* 0x000fe20000100a00 */
[----:B------:R-:W-:Y:S02]  /*25140*/  MOV R29, R10 ;  /* 0x0000000a001d7202 */ /* 0x000fe40000000f00 */
[----:B------:R-:W-:Y:S02]  /*25150*/  MOV R0, R11 ;  /* 0x0000000b00007202 */ /* 0x000fe40000000f00 */
[----:B------:R0:W1:Y:S01]  /*25160*/  LDSM.16.M88.4 R8, [R2+0x15080] ;  /* 0x015080000208783b */ /* 0x0000620000000200 */
[----:B---3--:R-:W-:Y:S01]  /*25170*/  HMMA.16816.F32 R16, R16, R22, R24 ;  /* 0x000000161010723c */ /* 0x008fe20000001818 */
[----:B------:R-:W-:Y:S02]  /*25180*/  STL.64 [R1+0x1b18], R6 ;  /* 0x001b180601007387 */ /* 0x000fe40000100a00 */
[----:B------:R2:W-:Y:S01]  /*25190*/  STL [R1+0x1adc], R0 ;  /* 0x001adc0001007387 */ /* 0x0005e20000100800 */
[----:B------:R-:W-:Y:S01]  /*251a0*/  STL [R1+0x1ad8], R29 ;  /* 0x001ad81d01007387 */ /* 0x000fe20000100800 */
[----:B0-----:R-:W-:Y:S01]  /*251b0*/  IMAD.MOV.U32 R2, RZ, RZ, R22 ;  /* 0x000000ffff027224 */ /* 0x001fe200078e0016 */
[----:B--2---:R-:W-:-:S02]  /*251c0*/  MOV R0, R23 ;  /* 0x0000001700007202 */ /* 0x004fc40000000f00 */
[----:B-1----:R-:W-:Y:S01]  /*251d0*/  STL [R1+0x1a74], R8 ;  /* 0x001a740801007387 */ /* 0x002fe20000100800 */
[----:B------:R-:W-:Y:S02]  /*251e0*/  STL [R1+0x1a70], R9 ;  /* 0x001a700901007387 */ /* 0x000fe40000100800 */
[----:B------:R-:W-:Y:S02]  /*251f0*/  STL [R1+0x1a6c], R10 ;  /* 0x001a6c0a01007387 */ /* 0x000fe40000100800 */
[----:B------:R0:W-:Y:S02]  /*25200*/  STL [R1+0x1a68], R11 ;  /* 0x001a680b01007387 */ /* 0x0001e40000100800 */
[----:B0-----:R-:W2:Y:S08]  /*25210*/  LDL R11, [R1+0x15e8] ;  /* 0x0015e800010b7983 */ /* 0x001eb00000100800 */
[----:B------:R-:W-:Y:S02]  /*25220*/  STL.64 [R1+0x10], R16 ;  /* 0x0000101001007387 */ /* 0x000fe40000100a00 */
[----:B------:R-:W-:Y:S02]  /*25230*/  STL.64 [R1+0x18], R18 ;  /* 0x0000181201007387 */ /* 0x000fe40000100a00 */
[----:B------:R-:W3:Y:S01]  /*25240*/  LDL.LU R20, [R1+0x100] ;  /* 0x0001000001147983 */ /* 0x000ee20000300800 */
[----:B------:R-:W3:Y:S01]  /*25250*/  LDL.LU R21, [R1+0x104] ;  /* 0x0001040001157983 */ /* 0x000ee20000300800 */
[----:B------:R-:W4:Y:S02]  /*25260*/  LDL.LU R22, [R1+0x108] ;  /* 0x0001080001167983 */ /* 0x000f240000300800 */
[----:B------:R-:W4:Y:S01]  /*25270*/  LDL.LU R23, [R1+0x10c] ;  /* 0x00010c0001177983 */ /* 0x000f220000300800 */
[----:B------:R-:W-:-:S02]  /*25280*/  MOV R6, R13 ;  /* 0x0000000d00067202 */ /* 0x000fc40000000f00 */
[----:B------:R-:W-:Y:S01]  /*25290*/  MOV R7, R14 ;  /* 0x0000000e00077202 */ /* 0x000fe20000000f00 */
[----:B--2---:R-:W0:Y:S04]  /*252a0*/  LDSM.16.M88.4 R16, [R11+0x14080] ;  /* 0x014080000b10783b */ /* 0x004e280000000200 */
[----:B----4-:R-:W-:Y:S01]  /*252b0*/  STL.64 [R1+0x1b28], R22 ;  /* 0x001b281601007387 */ /* 0x010fe20000100a00 */
[----:B---3--:R-:W-:Y:S02]  /*252c0*/  STL.64 [R1+0x1b20], R20 ;  /* 0x001b201401007387 */ /* 0x008fe40000100a00 */
[----:B------:R-:W2:Y:S02]  /*252d0*/  LDL.LU R13, [R1+0x1bbc] ;  /* 0x001bbc00010d7983 */ /* 0x000ea40000300800 */
[----:B------:R-:W2:Y:S01]  /*252e0*/  LDL.LU R14, [R1+0x1bb8] ;  /* 0x001bb800010e7983 */ /* 0x000ea20000300800 */
[----:B------:R1:W-:Y:S02]  /*252f0*/  STL.64 [R1+0x1b30], R6 ;  /* 0x001b300601007387 */ /* 0x0003e40000100a00 */
[----:B-1----:R-:W-:Y:S01]  /*25300*/  IMAD.MOV.U32 R6, RZ, RZ, R15 ;  /* 0x000000ffff067224 */ /* 0x002fe200078e000f */
[----:B------:R-:W-:Y:S01]  /*25310*/  MOV R7, R28 ;  /* 0x0000001c00077202 */ /* 0x000fe20000000f00 */
[----:B------:R-:W2:Y:S01]  /*25320*/  LDL.LU R15, [R1+0x1bb4] ;  /* 0x001bb400010f7983 */ /* 0x000ea20000300800 */
[----:B------:R-:W3:Y:S03]  /*25330*/  LDL.LU R28, [R1+0x1bb0] ;  /* 0x001bb000011c7983 */ /* 0x000ee60000300800 */
[----:B------:R1:W-:Y:S04]  /*25340*/  STL.64 [R1+0x1b48], R6 ;  /* 0x001b480601007387 */ /* 0x0003e80000100a00 */
[----:B-1----:R-:W4:Y:S01]  /*25350*/  LDL.LU R6, [R1+0x1d8] ;  /* 0x0001d80001067983 */ /* 0x002f220000300800 */
[----:B------:R-:W-:-:S02]  /*25360*/  MOV R7, R3 ;  /* 0x0000000300077202 */ /* 0x000fc40000000f00 */
[----:B------:R-:W5:Y:S02]  /*25370*/  LDL.LU R3, [R1+0x1bac] ;  /* 0x001bac0001037983 */ /* 0x000f640000300800 */
[----:B------:R-:W2:Y:S01]  /*25380*/  LDL.LU R26, [R1+0x1b8] ;  /* 0x0001b800011a7983 */ /* 0x000ea20000300800 */
[----:B------:R-:W2:Y:S04]  /*25390*/  LDL.LU R27, [R1+0x1bc] ;  /* 0x0001bc00011b7983 */ /* 0x000ea80000300800 */
[----:B--2---:R-:W-:Y:S01]  /*253a0*/  STL.64 [R1+0x1b88], R26 ;  /* 0x001b881a01007387 */ /* 0x004fe20000100a00 */
[----:B----4-:R1:W-:Y:S03]  /*253b0*/  STL.64 [R1+0x1b60], R6 ;  /* 0x001b600601007387 */ /* 0x0103e60000100a00 */
[----:B-1----:R-:W2:Y:S01]  /*253c0*/  LDL.LU R6, [R1+0x1e8] ;  /* 0x0001e80001067983 */ /* 0x002ea20000300800 */
[----:B---3--:R-:W-:-:S02]  /*253d0*/  MOV R7, R28 ;  /* 0x0000001c00077202 */ /* 0x008fc40000000f00 */
[----:B------:R-:W3:Y:S02]  /*253e0*/  LDL.LU R28, [R1+0x1ba8] ;  /* 0x001ba800011c7983 */ /* 0x000ee40000300800 */
[----:B------:R-:W4:Y:S02]  /*253f0*/  LDL.LU R26, [R1+0x1c8] ;  /* 0x0001c800011a7983 */ /* 0x000f240000300800 */
[----:B-----5:R-:W-:Y:S02]  /*25400*/  IMAD.MOV.U32 R27, RZ, RZ, R3 ;  /* 0x000000ffff1b7224 */ /* 0x020fe400078e0003 */
[----:B------:R-:W5:Y:S04]  /*25410*/  LDL.LU R3, [R1+0x1ba4] ;  /* 0x001ba40001037983 */ /* 0x000f680000300800 */
[----:B--2---:R-:W-:Y:S01]  /*25420*/  STL.64 [R1+0x1b80], R6 ;  /* 0x001b800601007387 */ /* 0x004fe20000100a00 */
[----:B------:R1:W-:Y:S03]  /*25430*/  STL.64 [R1+0x1b78], R4 ;  /* 0x001b780401007387 */ /* 0x0003e60000100a00 */
[----:B-1----:R-:W2:Y:S01]  /*25440*/  LDL.LU R4, [R1+0x150] ;  /* 0x0001500001047983 */ /* 0x002ea20000300800 */
[----:B------:R-:W2:Y:S02]  /*25450*/  LDL.LU R5, [R1+0x154] ;  /* 0x0001540001057983 */ /* 0x000ea40000300800 */
[----:B------:R-:W2:Y:S02]  /*25460*/  LDL.LU R6, [R1+0x158] ;  /* 0x0001580001067983 */ /* 0x000ea40000300800 */
[----:B------:R-:W2:Y:S02]  /*25470*/  LDL.LU R7, [R1+0x15c] ;  /* 0x00015c0001077983 */ /* 0x000ea40000300800 */
[----:B--2---:R-:W-:Y:S01]  /*25480*/  STL.64 [R1+0x1b98], R6 ;  /* 0x001b980601007387 */ /* 0x004fe20000100a00 */
[----:B------:R1:W-:Y:S03]  /*25490*/  STL.64 [R1+0x1b90], R4 ;  /* 0x001b900401007387 */ /* 0x0003e60000100a00 */
[----:B-1----:R-:W4:Y:S01]  /*254a0*/  LDL.LU R4, [R1+0x160] ;  /* 0x0001600001047983 */ /* 0x002f220000300800 */
[----:B------:R-:W4:Y:S02]  /*254b0*/  LDL.LU R5, [R1+0x164] ;  /* 0x0001640001057983 */ /* 0x000f240000300800 */
[----:B------:R-:W4:Y:S02]  /*254c0*/  LDL.LU R6, [R1+0x168] ;  /* 0x0001680001067983 */ /* 0x000f240000300800 */
[----:B------:R-:W4:Y:S01]  /*254d0*/  LDL.LU R7, [R1+0x16c] ;  /* 0x00016c0001077983 */ /* 0x000f220000300800 */
[----:B------:R-:W2:Y:S01]  /*254e0*/  LDL.LU R20, [R1+0x110] ;  /* 0x0001100001147983 */ /* 0x000ea20000300800 */
[----:B------:R-:W2:Y:S02]  /*254f0*/  LDL.LU R21, [R1+0x114] ;  /* 0x0001140001157983 */ /* 0x000ea40000300800 */
[----:B------:R-:W2:Y:S02]  /*25500*/  LDL.LU R22, [R1+0x118] ;  /* 0x0001180001167983 */ /* 0x000ea40000300800 */
[----:B------:R-:W2:Y:S02]  /*25510*/  LDL.LU R23, [R1+0x11c] ;  /* 0x00011c0001177983 */ /* 0x000ea40000300800 */
[----:B--2---:R-:W-:Y:S01]  /*25520*/  STL.64 [R1+0x1b40], R22 ;  /* 0x001b401601007387 */ /* 0x004fe20000100a00 */
[----:B------:R1:W-:Y:S03]  /*25530*/  STL.64 [R1+0x1b38], R20 ;  /* 0x001b381401007387 */ /* 0x0003e60000100a00 */
[----:B-1----:R-:W2:Y:S01]  /*25540*/  LDL.LU R20, [R1+0x120] ;  /* 0x0001200001147983 */ /* 0x002ea20000300800 */
[----:B------:R-:W2:Y:S02]  /*25550*/  LDL.LU R21, [R1+0x124] ;  /* 0x0001240001157983 */ /* 0x000ea40000300800 */
[----:B------:R-:W2:Y:S01]  /*25560*/  LDL.LU R22, [R1+0x128] ;  /* 0x0001280001167983 */ /* 0x000ea20000300800 */
[----:B-----5:R-:W-:-:S02]  /*25570*/  MOV R23, R3 ;  /* 0x0000000300177202 */ /* 0x020fc40000000f00 */
[----:B------:R-:W5:Y:S01]  /*25580*/  LDL.LU R3, [R1+0x1ba0] ;  /* 0x001ba00001037983 */ /* 0x000f620000300800 */
[C---:B----4-:R-:W-:Y:S03]  /*25590*/  HMMA.16816.F32 R24, R12.reuse, R26, R4 ;  /* 0x0000001a0c18723c */ /* 0x050fe60000001804 */
[----:B--2---:R-:W-:Y:S01]  /*255a0*/  STL.64 [R1+0x1b58], R22 ;  /* 0x001b581601007387 */ /* 0x004fe20000100a00 */
[----:B------:R1:W-:Y:S03]  /*255b0*/  STL.64 [R1+0x1b50], R20 ;  /* 0x001b501401007387 */ /* 0x0003e60000100a00 */
[----:B-1----:R-:W2:Y:S01]  /*255c0*/  LDL.LU R20, [R1+0x130] ;  /* 0x0001300001147983 */ /* 0x002ea20000300800 */
[----:B------:R-:W2:Y:S02]  /*255d0*/  LDL.LU R21, [R1+0x134] ;  /* 0x0001340001157983 */ /* 0x000ea40000300800 */
[----:B------:R-:W4:Y:S02]  /*255e0*/  LDL.LU R22, [R1+0x138] ;  /* 0x0001380001167983 */ /* 0x000f240000300800 */
[----:B------:R-:W4:Y:S02]  /*255f0*/  LDL.LU R23, [R1+0x13c] ;  /* 0x00013c0001177983 */ /* 0x000f240000300800 */
[----:B----4-:R-:W-:Y:S01]  /*25600*/  STL.64 [R1+0x1b70], R22 ;  /* 0x001b701601007387 */ /* 0x010fe20000100a00 */
[----:B--2---:R1:W-:Y:S03]  /*25610*/  STL.64 [R1+0x1b68], R20 ;  /* 0x001b681401007387 */ /* 0x0043e60000100a00 */
[----:B-1----:R-:W2:Y:S01]  /*25620*/  LDL.LU R20, [R1+0x140] ;  /* 0x0001400001147983 */ /* 0x002ea20000300800 */
[----:B------:R-:W2:Y:S02]  /*25630*/  LDL.LU R21, [R1+0x144] ;  /* 0x0001440001157983 */ /* 0x000ea40000300800 */
[----:B------:R-:W2:Y:S02]  /*25640*/  LDL.LU R22, [R1+0x148] ;  /* 0x0001480001167983 */ /* 0x000ea40000300800 */
[----:B0-----:R-:W-:Y:S01]  /*25650*/  STL.64 [R1+0x19d0], R18 ;  /* 0x0019d01201007387 */ /* 0x001fe20000100a00 */
[----:B------:R-:W-:Y:S01]  /*25660*/  STL.64 [R1+0x19c8], R16 ;  /* 0x0019c81001007387 */ /* 0x000fe20000100a00 */
[----:B------:R-:W4:Y:S02]  /*25670*/  LDL.LU.64 R6, [R1+0x1b98] ;  /* 0x001b980001067983 */ /* 0x000f240000300a00 */
[----:B------:R-:W4:Y:S02]  /*25680*/  LDL.LU.64 R4, [R1+0x1b90] ;  /* 0x001b900001047983 */ /* 0x000f240000300a00 */
[----:B------:R-:W-:Y:S01]  /*25690*/  STL.64 [R1+0x80], R24 ;  /* 0x0000801801007387 */ /* 0x000fe20000100a00 */
[----:B------:R0:W-:Y:S04]  /*256a0*/  STL.64 [R1+0x88], R26 ;  /* 0x0000881a01007387 */ /* 0x0001e80000100a00 */
[----:B0-----:R-:W4:Y:S01]  /*256b0*/  LDL.LU.64 R26, [R1+0x1b88] ;  /* 0x001b8800011a7983 */ /* 0x001f220000300a00 */
[----:B-----5:R-:W-:Y:S01]  /*256c0*/  MOV R23, R3 ;  /* 0x0000000300177202 */ /* 0x020fe20000000f00 */
[----:B----4-:R-:W-:Y:S02]  /*256d0*/  HMMA.16816.F32 R24, R12, R26, R4 ;  /* 0x0000001a0c18723c */ /* 0x010fe40000001804 */
[----:B------:R-:W2:Y:S01]  /*256e0*/  LDL.LU.64 R6, [R1+0x1b80] ;  /* 0x001b800001067983 */ /* 0x000ea20000300a00 */
[----:B------:R-:W4:Y:S01]  /*256f0*/  LDL.LU.64 R4, [R1+0x1b78] ;  /* 0x001b780001047983 */ /* 0x000f220000300a00 */
[----:B------:R-:W-:Y:S11]  /*25700*/  MOV R18, R2 ;  /* 0x0000000200127202 */ /* 0x000ff60000000f00 */
[----:B------:R-:W-:Y:S08]  /*25710*/  @!UPT UIADD3 URZ, URZ, URZ, URZ ;  /* 0x0000003f3f3ff290 */ /* 0x000ff0000fffe03f */
[----:B------:R4:W-:Y:S01]  /*25720*/  STL.64 [R1+0x70], R24 ;  /* 0x0000701801007387 */ /* 0x0009e20000100a00 */
[----:B------:R-:W-:Y:S02]  /*25730*/  MOV R2, R27 ;  /* 0x0000001b00027202 */ /* 0x000fe40000000f00 */
[----:B------:R-:W-:-:S03]  /*25740*/  MOV R3, R26 ;  /* 0x0000001a00037202 */ /* 0x000fc60000000f00 */
[----:B------:R-:W-:Y:S02]  /*25750*/  STL [R1+0x1a9c], R2 ;  /* 0x001a9c0201007387 */ /* 0x000fe40000100800 */
[----:B------:R-:W-:Y:S01]  /*25760*/  STL [R1+0x1a98], R3 ;  /* 0x001a980301007387 */ /* 0x000fe20000100800 */
[----:B----4-:R-:W-:Y:S01]  /*25770*/  MOV R24, R5 ;  /* 0x0000000500187202 */ /* 0x010fe20000000f00 */
[----:B------:R-:W-:Y:S02]  /*25780*/  IMAD.MOV.U32 R25, RZ, RZ, R4 ;  /* 0x000000ffff197224 */ /* 0x000fe400078e0004 */
[C---:B--2---:R-:W-:Y:S01]  /*25790*/  HMMA.16816.F32 R4, R12.reuse, R6, R20 ;  /* 0x000000060c04723c */ /* 0x044fe20000001814 */
[----:B------:R-:W2:Y:S01]  /*257a0*/  LDL.LU.64 R22, [R1+0x1b70] ;  /* 0x001b700001167983 */ /* 0x000ea20000300a00 */
[----:B------:R-:W2:Y:S11]  /*257b0*/  LDL.LU.64 R20, [R1+0x1b68] ;  /* 0x001b680001147983 */ /* 0x000eb60000300a00 */
[----:B------:R-:W-:Y:S10]  /*257c0*/  @!UPT UIADD3 URZ, URZ, URZ, URZ ;  /* 0x0000003f3f3ff290 */ /* 0x000ff4000fffe03f */
[----:B------:R-:W-:Y:S01]  /*257d0*/  STL [R1+0x60], R4 ;  /* 0x0000600401007387 */ /* 0x000fe20000100800 */
[----:B------:R-:W-:Y:S02]  /*257e0*/  MOV R9, R6 ;  /* 0x0000000600097202 */ /* 0x000fe40000000f00 */
[----:B------:R-:W-:Y:S02]  /*257f0*/  MOV R10, R7 ;  /* 0x00000007000a7202 */ /* 0x000fe40000000f00 */
[----:B------:R-:W2:Y:S01]  /*25800*/  LDL.LU.64 R6, [R1+0x1b60] ;  /* 0x001b600001067983 */ /* 0x000ea20000300a00 */
[----:B------:R-:W-:Y:S02]  /*25810*/  MOV R8, R5 ;  /* 0x0000000500087202 */ /* 0x000fe40000000f00 */
[----:B------:R-:W-:Y:S03]  /*25820*/  STL.64 [R1+0x1a80], R10 ;  /* 0x001a800a01007387 */ /* 0x000fe60000100a00 */
[----:B------:R0:W-:Y:S04]  /*25830*/  STL.64 [R1+0x1a78], R8 ;  /* 0x001a780801007387 */ /* 0x0001e80000100a00 */
[----:B0-----:R-:W4:Y:S01]  /*25840*/  LDL.LU R8, [R1+0xf0] ;  /* 0x0000f00001087983 */ /* 0x001f220000300800 */
[----:B------:R-:W4:Y:S02]  /*25850*/  LDL.LU R9, [R1+0xf4] ;  /* 0x0000f40001097983 */ /* 0x000f240000300800 */
[----:B------:R-:W4:Y:S02]  /*25860*/  LDL.LU R10, [R1+0xf8] ;  /* 0x0000f800010a7983 */ /* 0x000f240000300800 */
[----:B---3--:R-:W-:Y:S01]  /*25870*/  IMAD.MOV.U32 R11, RZ, RZ, R28 ;  /* 0x000000ffff0b7224 */ /* 0x008fe200078e001c */
[C---:B--2---:R-:W-:Y:S01]  /*25880*/  HMMA.16816.F32 R4, R12.reuse, R6, R20 ;  /* 0x000000060c04723c */ /* 0x044fe20000001814 */
[----:B------:R-:W2:Y:S01]  /*25890*/  LDL.LU.64 R22, [R1+0x1b58] ;  /* 0x001b580001167983 */ /* 0x000ea20000300a00 */
[----:B------:R-:W2:Y:S11]  /*258a0*/  LDL.LU.64 R20, [R1+0x1b50] ;  /* 0x001b500001147983 */ /* 0x000eb60000300a00 */
[----:B------:R-:W-:Y:S10]  /*258b0*/  @!UPT UIADD3 URZ, URZ, URZ, URZ ;  /* 0x0000003f3f3ff290 */ /* 0x000ff4000fffe03f */
[----:B------:R-:W-:Y:S01]  /*258c0*/  STL.64 [R1+0x50], R4 ;  /* 0x0000500401007387 */ /* 0x000fe20000100a00 */
[----:B------:R0:W-:Y:S01]  /*258d0*/  STL [R1+0x58], R6 ;  /* 0x0000580601007387 */ /* 0x0001e20000100800 */
[----:B------:R-:W-:Y:S02]  /*258e0*/  MOV R28, R7 ;  /* 0x00000007001c7202 */ /* 0x000fe40000000f00 */
[----:B0-----:R-:W2:Y:S03]  /*258f0*/  LDL.LU.64 R6, [R1+0x1b48] ;  /* 0x001b480001067983 */ /* 0x001ea60000300a00 */
[----:B------:R-:W-:Y:S01]  /*25900*/  STL [R1+0x1aa0], R28 ;  /* 0x001aa01c01007387 */ /* 0x000fe20000100800 */
[C---:B--2---:R-:W-:Y:S01]  /*25910*/  HMMA.16816.F32 R4, R12.reuse, R6, R20 ;  /* 0x000000060c04723c */ /* 0x044fe20000001814 */
[----:B------:R-:W2:Y:S01]  /*25920*/  LDL.LU.64 R22, [R1+0x1b40] ;  /* 0x001b400001167983 */ /* 0x000ea20000300a00 */
[----:B------:R-:W2:Y:S11]  /*25930*/  LDL.LU.64 R20, [R1+0x1b38] ;  /* 0x001b380001147983 */ /* 0x000eb60000300a00 */
[----:B------:R-:W-:Y:S10]  /*25940*/  @!UPT UIADD3 URZ, URZ, URZ, URZ ;  /* 0x0000003f3f3ff290 */ /* 0x000ff4000fffe03f */
[----:B------:R2:W-:Y:S01]  /*25950*/  STL.64 [R1+0x40], R4 ;  /* 0x0000400401007387 */ /* 0x0005e20000100a00 */
[----:B------:R-:W-:Y:S02]  /*25960*/  MOV R2, R6 ;  /* 0x0000000600027202 */ /* 0x000fe40000000f00 */
[----:B------:R-:W-:Y:S02]  /*25970*/  MOV R3, R7 ;  /* 0x0000000700037202 */ /* 0x000fe40000000f00 */
[----:B------:R-:W2:Y:S03]  /*25980*/  LDL.LU.64 R6, [R1+0x1b30] ;  /* 0x001b300001067983 */ /* 0x000ea60000300a00 */
[----:B------:R-:W-:Y:S02]  /*25990*/  STL [R1+0x1ae4], R3 ;  /* 0x001ae40301007387 */ /* 0x000fe40000100800 */
[----:B------:R-:W-:Y:S01]  /*259a0*/  STL [R1+0x1ae0], R2 ;  /* 0x001ae00201007387 */ /* 0x000fe20000100800 */
[----:B--2---:R-:W-:Y:S01]  /*259b0*/  HMMA.16816.F32 R4, R12, R6, R20 ;  /* 0x000000060c04723c */ /* 0x004fe20000001814 */
[----:B------:R-:W2:Y:S01]  /*259c0*/  LDL.LU.64 R22, [R1+0x1b28] ;  /* 0x001b280001167983 */ /* 0x000ea20000300a00 */
[----:B------:R-:W2:Y:S11]  /*259d0*/  LDL.LU.64 R20, [R1+0x1b20] ;  /* 0x001b200001147983 */ /* 0x000eb60000300a00 */
[----:B------:R-:W-:Y:S10]  /*259e0*/  @!UPT UIADD3 URZ, URZ, URZ, URZ ;  /* 0x0000003f3f3ff290 */ /* 0x000ff4000fffe03f */
[----:B------:R-:W-:Y:S01]  /*259f0*/  STL.64 [R1+0x30], R4 ;  /* 0x0000300401007387 */ /* 0x000fe20000100a00 */
[----:B------:R0:W-:Y:S02]  /*25a00*/  STL [R1+0x38], R6 ;  /* 0x0000380601007387 */ /* 0x0001e40000100800 */
[----:B------:R-:W-:Y:S02]  /*25a10*/  IMAD.MOV.U32 R28, RZ, RZ, R7 ;  /* 0x000000ffff1c7224 */ /* 0x000fe400078e0007 */
[----:B0-----:R-:W2:Y:S01]  /*25a20*/  LDL.LU.64 R6, [R1+0x1b18] ;  /* 0x001b180001067983 */ /* 0x001ea20000300a00 */
[----:B------:R-:W-:-:S07]  /*25a30*/  IMAD.MOV.U32 R19, RZ, RZ, R0 ;  /* 0x000000ffff137224 */ /* 0x000fce00078e0000 */
[C---:B----4-:R-:W-:Y:S08]  /*25a40*/  HMMA.16816.F32 R16, R12.reuse, R18, R8 ;  /* 0x000000120c10723c */ /* 0x050ff00000001808 */
[----:B--2---:R-:W-:Y:S01]  /*25a50*/  HMMA.16816.F32 R4, R12, R6, R20 ;  /* 0x000000060c04723c */ /* 0x004fe20000001814 */
[----:B------:R-:W2:Y:S01]  /*25a60*/  LDL.LU.64 R22, [R1+0x1b10] ;  /* 0x001b100001167983 */ /* 0x000ea20000300a00 */
[----:B------:R-:W3:Y:S11]  /*25a70*/  LDL.LU.64 R20, [R1+0x1b08] ;  /* 0x001b080001147983 */ /* 0x000ef60000300a00 */
[----:B------:R-:W-:Y:S11]  /*25a80*/  @!UPT UIADD3 URZ, URZ, URZ, URZ ;  /* 0x0000003f3f3ff290 */ /* 0x000ff6000fffe03f */
[----:B------:R-:W-:Y:S01]  /*25a90*/  MOV R0, R6 ;  /* 0x0000000600007202 */ /* 0x000fe20000000f00 */
[----:B------:R-:W-:Y:S01]  /*25aa0*/  IMAD.MOV.U32 R29, RZ, RZ, R7 ;  /* 0x000000ffff1d7224 */ /* 0x000fe200078e0007 */
[----:B------:R-:W-:Y:S02]  /*25ab0*/  MOV R3, R4 ;  /* 0x0000000400037202 */ /* 0x000fe40000000f00 */
[----:B------:R-:W-:Y:S01]  /*25ac0*/  MOV R2, R5 ;  /* 0x0000000500027202 */ /* 0x000fe20000000f00 */
[----:B------:R-:W4:Y:S01]  /*25ad0*/  LDL.LU.64 R6, [R1+0x1b00] ;  /* 0x001b000001067983 */ /* 0x000f220000300a00 */
[----:B------:R-:W4:Y:S01]  /*25ae0*/  LDL.LU.64 R4, [R1+0x1af8] ;  /* 0x001af80001047983 */ /* 0x000f220000300a00 */
[----:B---3--:R-:W-:Y:S02]  /*25af0*/  MOV R12, R20 ;  /* 0x00000014000c7202 */ /* 0x008fe40000000f00 */
[----:B------:R-:W-:Y:S01]  /*25b00*/  MOV R13, R21 ;  /* 0x00000015000d7202 */ /* 0x000fe20000000f00 */
[----:B------:R-:W4:Y:S01]  /*25b10*/  LDL.LU R20, [R1+0x1af4] ;  /* 0x001af40001147983 */ /* 0x000f220000300800 */
[----:B------:R-:W4:Y:S02]  /*25b20*/  LDL.LU R21, [R1+0x1af0] ;  /* 0x001af00001157983 */ /* 0x000f240000300800 */
[----:B------:R-:W3:Y:S02]  /*25b30*/  LDL.LU R8, [R1+0xd0] ;  /* 0x0000d00001087983 */ /* 0x000ee40000300800 */
[----:B------:R-:W3:Y:S01]  /*25b40*/  LDL.LU R9, [R1+0xd4] ;  /* 0x0000d40001097983 */ /* 0x000ee20000300800 */
[----:B------:R-:W3:Y:S01]  /*25b50*/  LDL.LU R10, [R1+0xd8] ;  /* 0x0000d800010a7983 */ /* 0x000ee20000300800 */
[----:B------:R-:W3:Y:S02]  /*25b60*/  LDL.LU R11, [R1+0xdc] ;  /* 0x0000dc00010b7983 */ /* 0x000ee40000300800 */
[----:B------:R-:W-:Y:S02]  /*25b70*/  STL.64 [R1+0x19e0], R18 ;  /* 0x0019e01201007387 */ /* 0x000fe40000100a00 */
[----:B------:R2:W-:Y:S02]  /*25b80*/  STL.64 [R1+0x19d8], R16 ;  /* 0x0019d81001007387 */ /* 0x0005e40000100a00 */
[----:B--2---:R-:W-:Y:S01]  /*25b90*/  MOV R16, R22 ;  /* 0x0000001600107202 */ /* 0x004fe20000000f00 */
[----:B------:R-:W-:Y:S01]  /*25ba0*/  IMAD.MOV.U32 R17, RZ, RZ, R23 ;  /* 0x000000ffff117224 */ /* 0x000fe200078e0017 */
[----:B------:R-:W4:Y:S01]  /*25bb0*/  LDL.LU R22, [R1+0x1aec] ;  /* 0x001aec0001167983 */ /* 0x000f220000300800 */
[----:B------:R-:W4:Y:S03]  /*25bc0*/  LDL.LU R23, [R1+0x1ae8] ;  /* 0x001ae80001177983 */ /* 0x000f260000300800 */
[----:B------:R0:W-:Y:S04]  /*25bd0*/  STL.64 [R1+0x1ac0], R16 ;  /* 0x001ac01001007387 */ /* 0x0001e80000100a00 */
[----:B0-----:R-:W2:Y:S01]  /*25be0*/  LDL.LU R16, [R1+0xe0] ;  /* 0x0000e00001107983 */ /* 0x001ea20000300800 */
[----:B------:R-:W2:Y:S02]  /*25bf0*/  LDL.LU R17, [R1+0xe4] ;  /* 0x0000e40001117983 */ /* 0x000ea40000300800 */
[----:B------:R-:W2:Y:S02]  /*25c00*/  LDL.LU R18, [R1+0xe8] ;  /* 0x0000e80001127983 */ /* 0x000ea40000300800 */
[----:B------:R-:W2:Y:S01]  /*25c10*/  LDL.LU R19, [R1+0xec] ;  /* 0x0000ec0001137983 */ /* 0x000ea20000300800 */
[C---:B----4-:R-:W-:Y:S08]  /*25c20*/  HMMA.16816.F32 R20, R4.reuse, R12, R20 ;  /* 0x0000000c0414723c */ /* 0x050ff00000001814 */
[C---:B--2---:R-:W-:Y:S11]  /*25c30*/  HMMA.16816.F32 R24, R4.reuse, R24, R16 ;  /* 0x000000180418723c */ /* 0x044ff60000001810 */
[----:B------:R-:W-:Y:S11]  /*25c40*/  @!UPT UIADD3 URZ, URZ, URZ, URZ ;  /* 0x0000003f3f3ff290 */ /* 0x000ff6000fffe03f */
[----:B------:R-:W-:Y:S01]  /*25c50*/  @!UPT UIADD3 URZ, URZ, URZ, URZ ;  /* 0x0000003f3f3ff290 */ /* 0x000fe2000fffe03f */
[----:B------:R-:W-:Y:S01]  /*25c60*/  STL.64 [R1+0x19f0], R26 ;  /* 0x0019f01a01007387 */ /* 0x000fe20000100a00 */
[----:B------:R0:W-:Y:S03]  /*25c70*/  STL.64 [R1+0x19e8], R24 ;  /* 0x0019e81801007387 */ /* 0x0001e60000100a00 */
[----:B0-----:R-:W3:Y:S01]  /*25c80*/  LDL.LU.64 R24, [R1+0x1f0] ;  /* 0x0001f00001187983 */ /* 0x001ee20000300a00 */
[----:B------:R-:W2:Y:S02]  /*25c90*/  LDL.LU.64 R16, [R1+0x210] ;  /* 0x0002100001107983 */ /* 0x000ea40000300a00 */
[----:B------:R-:W-:Y:S02]  /*25ca0*/  STL.64 [R1+0x19c0], R22 ;  /* 0x0019c01601007387 */ /* 0x000fe40000100a00 */
[----:B------:R0:W-:Y:S02]  /*25cb0*/  STL.64 [R1+0x19b8], R20 ;  /* 0x0019b81401007387 */ /* 0x0001e40000100a00 */
[----:B0-----:R-:W4:Y:S01]  /*25cc0*/  LDL.LU.64 R20, [R1+0x170] ;  /* 0x0001700001147983 */ /* 0x001f220000300a00 */
[----:B------:R-:W5:Y:S03]  /*25cd0*/  LDL.LU.64 R22, [R1+0x178] ;  /* 0x0001780001167983 */ /* 0x000f660000300a00 */
[----:B-----5:R-:W-:Y:S01]  /*25ce0*/  STL.64 [R1+0x1a90], R22 ;  /* 0x001a901601007387 */ /* 0x020fe20000100a00 */
[----:B----4-:R0:W-:Y:S03]  /*25cf0*/  STL.64 [R1+0x1a88], R20 ;  /* 0x001a881401007387 */ /* 0x0101e60000100a00 */
[----:B0-----:R-:W4:Y:S01]  /*25d00*/  LDL.LU R20, [R1+0xa0] ;  /* 0x0000a00001147983 */ /* 0x001f220000300800 */
[----:B------:R-:W4:Y:S02]  /*25d10*/  LDL.LU R21, [R1+0xa4] ;  /* 0x0000a40001157983 */ /* 0x000f240000300800 */
[----:B------:R-:W5:Y:S02]  /*25d20*/  LDL.LU R22, [R1+0xa8] ;  /* 0x0000a80001167983 */ /* 0x000f640000300800 */
[----:B------:R-:W5:Y:S02]  /*25d30*/  LDL.LU R23, [R1+0xac] ;  /* 0x0000ac0001177983 */ /* 0x000f640000300800 */
[----:B-----5:R-:W-:Y:S01]  /*25d40*/  STL.64 [R1+0x1ab0], R22 ;  /* 0x001ab01601007387 */ /* 0x020fe20000100a00 */
[----:B----4-:R0:W-:Y:S03]  /*25d50*/  STL.64 [R1+0x1aa8], R20 ;  /* 0x001aa81401007387 */ /* 0x0101e60000100a00 */
[----:B0-----:R-:W4:Y:S01]  /*25d60*/  LDL.LU R20, [R1+0xb0] ;  /* 0x0000b00001147983 */ /* 0x001f220000300800 */
[----:B------:R-:W4:Y:S02]  /*25d70*/  LDL.LU R21, [R1+0xb4] ;  /* 0x0000b40001157983 */ /* 0x000f240000300800 */
[----:B------:R-:W5:Y:S02]  /*25d80*/  LDL.LU R22, [R1+0xb8] ;  /* 0x0000b80001167983 */ /* 0x000f640000300800 */
[----:B------:R-:W5:Y:S01]  /*25d90*/  LDL.LU R23, [R1+0xbc] ;  /* 0x0000bc0001177983 */ /* 0x000f620000300800 */
[----:B---3--:R-:W-:Y:S01]  /*25da0*/  HMMA.16816.F32 R12, R4, R24, R8 ;  /* 0x00000018040c723c */ /* 0x008fe20000001808 */
[----:B------:R-:W-:-:S06]  /*25db0*/  MOV R26, R0 ;  /* 0x00000000001a7202 */ /* 0x000fcc0000000f00 */
[----:B------:R-:W-:Y:S02]  /*25dc0*/  MOV R11, R24 ;  /* 0x00000018000b7202 */ /* 0x000fe40000000f00 */
[----:B------:R-:W-:Y:S01]  /*25dd0*/  MOV R10, R25 ;  /* 0x00000019000a7202 */ /* 0x000fe20000000f00 */
[----:B------:R-:W-:Y:S01]  /*25de0*/  MOV R24, R3 ;  /* 0x0000000300187202 */ /* 0x000fe20000000f00 */
[----:B------:R-:W-:Y:S01]  /*25df0*/  MOV R27, R29 ;  /* 0x0000001d001b7202 */ /* 0x000fe20000000f00 */
[----:B------:R-:W-:Y:S01]  /*25e00*/  IMAD.MOV.U32 R25, RZ, RZ, R2 ;  /* 0x000000ffff197224 */ /* 0x000fe200078e0002 */
[----:B-----5:R-:W-:Y:S01]  /*25e10*/  STL.64 [R1+0x1ad0], R22 ;  /* 0x001ad01601007387 */ /* 0x020fe20000100a00 */
[----:B----4-:R0:W-:Y:S03]  /*25e20*/  STL.64 [R1+0x1ac8], R20 ;  /* 0x001ac81401007387 */ /* 0x0101e60000100a00 */
[----:B0-----:R-:W2:Y:S01]  /*25e30*/  LDL.LU R20, [R1+0xc0] ;  /* 0x0000c00001147983 */ /* 0x001ea20000300800 */
[----:B------:R-:W2:Y:S02]  /*25e40*/  LDL.LU R21, [R1+0xc4] ;  /* 0x0000c40001157983 */ /* 0x000ea40000300800 */
[----:B------:R-:W2:Y:S02]  /*25e50*/  LDL.LU R22, [R1+0xc8] ;  /* 0x0000c80001167983 */ /* 0x000ea40000300800 */
[----:B------:R-:W2:Y:S01]  /*25e60*/  LDL.LU R23, [R1+0xcc] ;  /* 0x0000cc0001177983 */ /* 0x000ea20000300800 */
[----:B------:R-:W-:Y:S01]  /*25e70*/  STL.64 [R1+0x1ab8], R10 ;  /* 0x001ab80a01007387 */ /* 0x000fe20000100a00 */
[----:B------:R-:W3:Y:S02]  /*25e80*/  LDL.LU.64 R8, [R1+0x230] ;  /* 0x0002300001087983 */ /* 0x000ee40000300a00 */
[----:B------:R-:W4:Y:S02]  /*25e90*/  LDL.LU R3, [R1+0x1ae4] ;  /* 0x001ae40001037983 */ /* 0x000f240000300800 */
[----:B------:R-:W5:Y:S01]  /*25ea0*/  LDL.LU R2, [R1+0x1ae0] ;  /* 0x001ae00001027983 */ /* 0x000f620000300800 */
[----:B------:R-:W3:Y:S01]  /*25eb0*/  LDL.LU R0, [R1+0x1adc] ;  /* 0x001adc0001007983 */ /* 0x000ee20000300800 */
[----:B------:R-:W3:Y:S02]  /*25ec0*/  LDL.LU R29, [R1+0x1ad8] ;  /* 0x001ad800011d7983 */ /* 0x000ee40000300800 */
[----:B------:R-:W-:Y:S02]  /*25ed0*/  STL.64 [R1+0x1a00], R26 ;  /* 0x001a001a01007387 */ /* 0x000fe40000100a00 */
[----:B------:R0:W-:Y:S02]  /*25ee0*/  STL.64 [R1+0x19f8], R24 ;  /* 0x0019f81801007387 */ /* 0x0001e40000100a00 */
[----:B0-----:R-:W3:Y:S01]  /*25ef0*/  LDL.LU R24, [R1+0x250] ;  /* 0x0002500001187983 */ /* 0x001ee20000300800 */
[----:B------:R-:W3:Y:S02]  /*25f00*/  LDL.LU R25, [R1+0x254] ;  /* 0x0002540001197983 */ /* 0x000ee40000300800 */
[----:B------:R-:W-:Y:S02]  /*25f10*/  STL.64 [R1+0x19b0], R14 ;  /* 0x0019b00e01007387 */ /* 0x000fe40000100a00 */
[----:B------:R0:W-:Y:S02]  /*25f20*/  STL.64 [R1+0x19a8], R12 ;  /* 0x0019a80c01007387 */ /* 0x0001e40000100a00 */
[----:B0-----:R-:W3:Y:S01]  /*25f30*/  LDL.LU.64 R12, [R1+0x190] ;  /* 0x00019000010c7983 */ /* 0x001ee20000300a00 */
[----:B------:R-:W3:Y:S01]  /*25f40*/  LDL.LU.64 R14, [R1+0x198] ;  /* 0x00019800010e7983 */ /* 0x000ee20000300a00 */
[----:B--2---:R-:W-:Y:S02]  /*25f50*/  HMMA.16816.F32 R20, R4, R16, R20 ;  /* 0x000000100414723c */ /* 0x004fe40000001814 */
[----:B---3--:R-:W-:Y:S01]  /*25f60*/  STL.64 [R1+0x1a60], R14 ;  /* 0x001a600e01007387 */ /* 0x008fe20000100a00 */
[----:B------:R0:W-:Y:S03]  /*25f70*/  STL.64 [R1+0x1a58], R12 ;  /* 0x001a580c01007387 */ /* 0x0001e60000100a00 */
[----:B0-----:R-:W2:Y:S01]  /*25f80*/  LDL.LU R12, [R1+0x90] ;  /* 0x00009000010c7983 */ /* 0x001ea20000300800 */
[----:B------:R-:W2:Y:S11]  /*25f90*/  LDL.LU R13, [R1+0x94] ;  /* 0x00009400010d7983 */ /* 0x000eb60000300800 */
[----:B------:R-:W-:Y:S05]  /*25fa0*/  @!UPT UIADD3 URZ, URZ, URZ, URZ ;  /* 0x0000003f3f3ff290 */ /* 0x000fea000fffe03f */
[----:B------:R-:W-:Y:S02]  /*25fb0*/  STL.64 [R1+0xd0], R20 ;  /* 0x0000d01401007387 */ /* 0x000fe40000100a00 */
[----:B------:R0:W-:Y:S02]  /*25fc0*/  STL.64 [R1+0xd8], R22 ;  /* 0x0000d81601007387 */ /* 0x0001e40000100a00 */
[----:B0-----:R-:W3:Y:S01]  /*25fd0*/  LDL.LU.64 R22, [R1+0x1ad0] ;  /* 0x001ad00001167983 */ /* 0x001ee20000300a00 */
[----:B------:R-:W3:Y:S01]  /*25fe0*/  LDL.LU.64 R20, [R1+0x1ac8] ;  /* 0x001ac80001147983 */ /* 0x000ee20000300a00 */
[----:B------:R-:W-:Y:S02]  /*25ff0*/  MOV R27, R16 ;  /* 0x00000010001b7202 */ /* 0x000fe40000000f00 */
[----:B------:R-:W-:Y:S02]  /*26000*/  MOV R26, R17 ;  /* 0x00000011001a7202 */ /* 0x000fe40000000f00 */
[----:B------:R-:W-:Y:S01]  /*26010*/  MOV R14, R29 ;  /* 0x0000001d000e7202 */ /* 0x000fe20000000f00 */
[----:B------:R-:W2:Y:S01]  /*26020*/  LDL.LU.64 R16, [R1+0x1ac0] ;  /* 0x001ac00001107983 */ /* 0x000ea20000300a00 */
[----:B------:R-:W-:-:S02]  /*26030*/  IMAD.MOV.U32 R15, RZ, RZ, R0 ;  /* 0x000000ffff0f7224 */ /* 0x000fc400078e0000 */
[----:B------:R-:W2:Y:S01]  /*26040*/  LDL.LU.64 R10, [R1+0x1ab8] ;  /* 0x001ab800010a7983 */ /* 0x000ea20000300a00 */
[C---:B---3--:R-:W-:Y:S11]  /*26050*/  HMMA.16816.F32 R20, R4.reuse, R8, R20 ;  /* 0x000000080414723c */ /* 0x048ff60000001814 */
[----:B------:R-:W-:Y:S11]  /*26060*/  @!UPT UIADD3 URZ, URZ, URZ, URZ ;  /* 0x0000003f3f3ff290 */ /* 0x000ff6000fffe03f */
[----:B------:R-:W-:Y:S01]  /*26070*/  @!UPT UIADD3 URZ, URZ, URZ, URZ ;  /* 0x0000003f3f3ff290 */ /* 0x000fe2000fffe03f */
[----:B------:R0:W-:Y:S01]  /*26080*/  STL.64 [R1+0x100], R20 ;  /* 0x0001001401007387 */ /* 0x0001e20000100a00 */
[----:B------:R-:W-:Y:S02]  /*26090*/  MOV R0, R22 ;  /* 0x0000001600007202 */ /* 0x000fe40000000f00 */
[----:B------:R-:W-:Y:S02]  /*260a0*/  MOV R29, R23 ;  /* 0x00000017001d7202 */ /* 0x000fe40000000f00 */
[----:B------:R-:W3:Y:S04]  /*260b0*/  LDL.LU.64 R22, [R1+0x1ab0] ;  /* 0x001ab00001167983 */ /* 0x000ee80000300a00 */
[----:B0-----:R-:W3:Y:S01]  /*260c0*/  LDL.LU.64 R20, [R1+0x1aa8] ;  /* 0x001aa80001147983 */ /* 0x001ee20000300a00 */
[----:B--2---:R-:W-:Y:S01]  /*260d0*/  HMMA.16816.F32 R12, R4, R16, R12 ;  /* 0x00000010040c723c */ /* 0x004fe2000000180c */
[----:B------:R-:W-:Y:S01]  /*260e0*/  MOV R19, R8 ;  /* 0x0000000800137202 */ /* 0x000fe20000000f00 */
[----:B------:R-:W-:-:S06]  /*260f0*/  IMAD.MOV.U32 R18, RZ, RZ, R9 ;  /* 0x000000ffff127224 */ /* 0x000fcc00078e0009 */
[----:B---3--:R-:W-:Y:S11]  /*26100*/  HMMA.16816.F32 R20, R4, R24, R20 ;  /* 0x000000180414723c */ /* 0x008ff60000001814 */
[----:B------:R-:W-:Y:S11]  /*26110*/  @!UPT UIADD3 URZ, URZ, URZ, URZ ;  /* 0x0000003f3f3ff290 */ /* 0x000ff6000fffe03f */
[----:B------:R-:W-:Y:S01]  /*26120*/  @!UPT UIADD3 URZ, URZ, URZ, URZ ;  /* 0x0000003f3f3ff290 */ /* 0x000fe2000fffe03f */
[----:B------:R0:W-:Y:S01]  /*26130*/  STL.64 [R1+0x160], R20 ;  /* 0x0001601401007387 */ /* 0x0001e20000100a00 */
[----:B------:R1:W-:Y:S03]  /*26140*/  STL.64 [R1+0x168], R22 ;  /* 0x0001681601007387 */ /* 0x0003e60000100a00 */
[----:B0-----:R-:W2:Y:S01]  /*26150*/  LDL.LU R20, [R1+0x10] ;  /* 0x0000100001147983 */ /* 0x001ea20000300800 */
[----:B------:R-:W2:Y:S02]  /*26160*/  LDL.LU R21, [R1+0x14] ;  /* 0x0000140001157983 */ /* 0x000ea40000300800 */
[----:B-1----:R-:W2:Y:S02]  /*26170*/  LDL.LU R22, [R1+0x18] ;  /* 0x0000180001167983 */ /* 0x002ea40000300800 */
[----:B------:R-:W2:Y:S01]  /*26180*/  LDL.LU R23, [R1+0x1c] ;  /* 0x00001c0001177983 */ /* 0x000ea20000300800 */
[----:B------:R-:W2:Y:S01]  /*26190*/  LDL.LU.64 R8, [R1+0x280] ;  /* 0x0002800001087983 */ /* 0x000ea20000300a00 */
[----:B------:R-:W-:Y:S02]  /*261a0*/  STL.64 [R1+0x1a10], R24 ;  /* 0x001a101801007387 */ /* 0x000fe40000100a00 */
[----:B------:R0:W-:Y:S02]  /*261b0*/  STL.64 [R1+0x1a08], R16 ;  /* 0x001a081001007387 */ /* 0x0001e40000100a00 */
[----:B0-----:R-:W3:Y:S01]  /*261c0*/  LDL.LU R16, [R1+0x30] ;  /* 0x0000300001107983 */ /* 0x001ee20000300800 */
[----:B------:R-:W-:Y:S02]  /*261d0*/  STL.64 [R1+0x180], R12 ;  /* 0x0001800c01007387 */ /* 0x000fe40000100a00 */
[----:B------:R-:W-:Y:S02]  /*261e0*/  STL.64 [R1+0x188], R14 ;  /* 0x0001880e01007387 */ /* 0x000fe40000100a00 */
[----:B------:R-:W-:Y:S01]  /*261f0*/  IMAD.MOV.U32 R25, RZ, RZ, R18 ;  /* 0x000000ffff197224 */ /* 0x000fe200078e0012 */
[----:B------:R-:W3:Y:S01]  /*26200*/  LDL.LU R17, [R1+0x34] ;  /* 0x0000340001117983 */ /* 0x000ee20000300800 */
[----:B------:R-:W2:Y:S01]  /*26210*/  LDL.LU R18, [R1+0x38] ;  /* 0x0000380001127983 */ /* 0x000ea20000300800 */
[----:B------:R-:W-:Y:S01]  /*26220*/  MOV R24, R19 ;  /* 0x0000001300187202 */ /* 0x000fe20000000f00 */
[----:B------:R-:W-:-:S02]  /*26230*/  MOV R19, R28 ;  /* 0x0000001c00137202 */ /* 0x000fc40000000f00 */
[----:B------:R-:W4:Y:S04]  /*26240*/  LDL.LU R28, [R1+0x1aa0] ;  /* 0x001aa000011c7983 */ /* 0x000f280000300800 */
[----:B--2---:R-:W-:Y:S01]  /*26250*/  STL.64 [R1+0x1a20], R18 ;  /* 0x001a201201007387 */ /* 0x004fe20000100a00 */
[----:B---3--:R0:W-:Y:S03]  /*26260*/  STL.64 [R1+0x1a18], R16 ;  /* 0x001a181001007387 */ /* 0x0081e60000100a00 */
[----:B0-----:R-:W2:Y:S01]  /*26270*/  LDL.LU R16, [R1+0x40] ;  /* 0x0000400001107983 */ /* 0x001ea20000300800 */
[----:B------:R-:W2:Y:S01]  /*26280*/  LDL.LU R17, [R1+0x44] ;  /* 0x0000440001117983 */ /* 0x000ea20000300800 */
[----:B-----5:R-:W-:-:S02]  /*26290*/  MOV R18, R2 ;  /* 0x0000000200127202 */ /* 0x020fc40000000f00 */
[----:B----4-:R-:W-:Y:S01]  /*262a0*/  MOV R19, R3 ;  /* 0x0000000300137202 */ /* 0x010fe20000000f00 */
[----:B------:R-:W3:Y:S01]  /*262b0*/  LDL.LU R2, [R1+0x1a9c] ;  /* 0x001a9c0001027983 */ /* 0x000ee20000300800 */
[----:B------:R-:W4:Y:S02]  /*262c0*/  LDL.LU R3, [R1+0x1a98] ;  /* 0x001a980001037983 */ /* 0x000f240000300800 */
[----:B------:R-:W5:Y:S02]  /*262d0*/  LDL.LU R12, [R1+0x80] ;  /* 0x00008000010c7983 */ /* 0x000f640000300800 */
[----:B------:R-:W5:Y:S01]  /*262e0*/  LDL.LU R13, [R1+0x84] ;  /* 0x00008400010d7983 */ /* 0x000f620000300800 */
[----:B------:R-:W5:Y:S01]  /*262f0*/  LDL.LU R14, [R1+0x88] ;  /* 0x00008800010e7983 */ /* 0x000f620000300800 */
[----:B------:R-:W5:Y:S02]  /*26300*/  LDL.LU R15, [R1+0x8c] ;  /* 0x00008c00010f7983 */ /* 0x000f640000300800 */
[----:B------:R-:W-:Y:S01]  /*26310*/  STL.64 [R1+0x1a30], R18 ;  /* 0x001a301201007387 */ /* 0x000fe20000100a00 */
[----:B------:R-:W-:Y:S01]  /*26320*/  HMMA.16816.F32 R4, R4, R8, R20 ;  /* 0x000000080404723c */ /* 0x000fe20000001814 */
[----:B--2---:R0:W-:Y:S02]  /*26330*/  STL.64 [R1+0x1a28], R16 ;  /* 0x001a281001007387 */ /* 0x0041e40000100a00 */
[----:B0-----:R-:W-:Y:S01]  /*26340*/  IMAD.MOV.U32 R16, RZ, RZ, R27 ;  /* 0x000000ffff107224 */ /* 0x001fe200078e001b */
[----:B------:R-:W-:-:S05]  /*26350*/  MOV R17, R26 ;  /* 0x0000001a00117202 */ /* 0x000fca0000000f00 */
[----:B------:R0:W-:Y:S01]  /*26360*/  STL.64 [R1+0x1a38], R16 ;  /* 0x001a381001007387 */ /* 0x0001e20000100a00 */
[----:B----4-:R-:W-:Y:S01]  /*26370*/  IMAD.MOV.U32 R18, RZ, RZ, R3 ;  /* 0x000000ffff127224 */ /* 0x010fe200078e0003 */
[----:B------:R-:W-:Y:S02]  /*26380*/  MOV R26, R8 ;  /* 0x00000008001a7202 */ /* 0x000fe40000000f00 */
[----:B0-----:R-:W-:Y:S02]  /*26390*/  MOV R16, R11 ;  /* 0x0000000b00107202 */ /* 0x001fe40000000f00 */
[----:B------:R-:W-:-:S05]  /*263a0*/  MOV R17, R10 ;  /* 0x0000000a00117202 */ /* 0x000fca0000000f00 */
[----:B------:R0:W-:Y:S01]  /*263b0*/  STL.64 [R1+0x1a50], R16 ;  /* 0x001a501001007387 */ /* 0x0001e20000100a00 */
[----:B------:R-:W-:-:S03]  /*263c0*/  MOV R3, R9 ;  /* 0x0000000900037202 */ /* 0x000fc60000000f00 */
[----:B0-----:R-:W2:Y:S01]  /*263d0*/  LDL.LU R16, [R1+0x70] ;  /* 0x0000700001107983 */ /* 0x001ea20000300800 */
[----:B------:R-:W2:Y:S02]  /*263e0*/  LDL.LU R17, [R1+0x74] ;  /* 0x0000740001117983 */ /* 0x000ea40000300800 */
[----:B------:R-:W4:Y:S02]  /*263f0*/  LDL.LU.64 R22, [R1+0x1a90] ;  /* 0x001a900001167983 */ /* 0x000f240000300a00 */
[----:B------:R-:W5:Y:S01]  /*26400*/  LDL.LU.64 R20, [R1+0x1a88] ;  /* 0x001a880001147983 */ /* 0x000f620000300a00 */
[----:B------:R-:W2:Y:S01]  /*26410*/  LDL.LU.64 R10, [R1+0x1a80] ;  /* 0x001a8000010a7983 */ /* 0x000ea20000300a00 */
[----:B------:R-:W4:Y:S02]  /*26420*/  LDL.LU.64 R8, [R1+0x1a78] ;  /* 0x001a780001087983 */ /* 0x000f240000300a00 */
[----:B------:R-:W-:Y:S02]  /*26430*/  STL.64 [R1+0x150], R4 ;  /* 0x0001500401007387 */ /* 0x000fe40000100a00 */
[----:B------:R-:W-:Y:S01]  /*26440*/  STL [R1+0x158], R6 ;  /* 0x0001580601007387 */ /* 0x000fe20000100800 */
[----:B------:R-:W-:Y:S01]  /*26450*/  STL [R1+0x1a48], R26 ;  /* 0x001a481a01007387 */ /* 0x000fe20000100800 */
[----:B------:R0:W-:Y:S01]  /*26460*/  STL.64 [R1+0x1a40], R24 ;  /* 0x001a401801007387 */ /* 0x0001e20000100a00 */
[----:B---3--:R-:W-:Y:S01]  /*26470*/  MOV R19, R2 ;  /* 0x0000000200137202 */ /* 0x008fe20000000f00 */
[----:B------:R-:W-:Y:S01]  /*26480*/  IMAD.MOV.U32 R2, RZ, RZ, R7 ;  /* 0x000000ffff027224 */ /* 0x000fe200078e0007 */
[----:B0-----:R-:W3:Y:S01]  /*26490*/  LDL.LU R24, [R1+0x60] ;  /* 0x0000600001187983 */ /* 0x001ee20000300800 */
[----:B--2---:R-:W-:-:S02]  /*264a0*/  MOV R27, R10 ;  /* 0x0000000a001b7202 */ /* 0x004fc40000000f00 */
[----:B----4-:R-:W-:Y:S02]  /*264b0*/  MOV R25, R8 ;  /* 0x0000000800197202 */ /* 0x010fe40000000f00 */
[----:B------:R-:W-:Y:S01]  /*264c0*/  MOV R26, R9 ;  /* 0x00000009001a7202 */ /* 0x000fe20000000f00 */
[----:B------:R-:W5:Y:S01]  /*264d0*/  LDL.LU R8, [R1+0x1a74] ;  /* 0x001a740001087983 */ /* 0x000f620000300800 */
[----:B------:R-:W5:Y:S02]  /*264e0*/  LDL.LU R9, [R1+0x1a70] ;  /* 0x001a700001097983 */ /* 0x000f640000300800 */
[----:B------:R-:W5:Y:S01]  /*264f0*/  LDL.LU R10, [R1+0x1a6c] ;  /* 0x001a6c00010a7983 */ /* 0x000f620000300800 */
[----:B------:R0:W1:Y:S04]  /*26500*/  LDSM.16.M88.4 R4, [R11+0x15080] ;  /* 0x015080000b04783b */ /* 0x0000680000000200 */
[----:B0-----:R-:W5:Y:S04]  /*26510*/  LDL.LU R11, [R1+0x1a68] ;  /* 0x001a6800010b7983 */ /* 0x001f680000300800 */
[----:B-1----:R0:W-:Y:S01]  /*26520*/  STL [R1+0x1954], R4 ;  /* 0x0019540401007387 */ /* 0x0021e20000100800 */
[----:B------:R1:W-:Y:S02]  /*26530*/  STL [R1+0x1950], R5 ;  /* 0x0019500501007387 */ /* 0x0003e40000100800 */
[----:B------:R2:W-:Y:S02]  /*26540*/  STL [R1+0x194c], R6 ;  /* 0x00194c0601007387 */ /* 0x0005e40000100800 */
[----:B------:R-:W-:Y:S01]  /*26550*/  STL [R1+0x1948], R7 ;  /* 0x0019480701007387 */ /* 0x000fe20000100800 */
[----:B0-----:R-:W4:Y:S01]  /*26560*/  LDL.LU R4, [R1+0x50] ;  /* 0x0000500001047983 */ /* 0x001f220000300800 */
[----:B-1----:R-:W4:Y:S02]  /*26570*/  LDL.LU R5, [R1+0x54] ;  /* 0x0000540001057983 */ /* 0x002f240000300800 */
[----:B--2---:R-:W4:Y:S01]  /*26580*/  LDL.LU R6, [R1+0x58] ;  /* 0x0000580001067983 */ /* 0x004f220000300800 */
[C---:B-----5:R-:W-:Y:S11]  /*26590*/  HMMA.16816.F32 R12, R8.reuse, R20, R12 ;  /* 0x00000014080c723c */ /* 0x060ff6000000180c */
[----:B------:R-:W-:Y:S11]  /*265a0*/  @!UPT UIADD3 URZ, URZ, URZ, URZ ;  /* 0x0000003f3f3ff290 */ /* 0x000ff6000fffe03f */
[----:B------:R-:W-:Y:S01]  /*265b0*/  @!UPT UIADD3 URZ, URZ, URZ, URZ ;  /* 0x0000003f3f3ff290 */ /* 0x000fe2000fffe03f */
[----:B------:R-:W-:Y:S01]  /*265c0*/  STL.64 [R1+0x140], R12 ;  /* 0x0001400c01007387 */ /* 0x000fe20000100a00 */
[----:B------:R0:W-:Y:S03]  /*265d0*/  STL.64 [R1+0x148], R14 ;  /* 0x0001480e01007387 */ /* 0x0001e60000100a00 */
[----:B0-----:R-:W2:Y:S01]  /*265e0*/  LDL.LU.64 R14, [R1+0x1a60] ;  /* 0x001a6000010e7983 */ /* 0x001ea20000300a00 */
[----:B------:R-:W5:Y:S02]  /*265f0*/  LDL.LU.64 R12, [R1+0x1a58] ;  /* 0x001a5800010c7983 */ /* 0x000f640000300a00 */
[C---:B-----5:R-:W-:Y:S11]  /*26600*/  HMMA.16816.F32 R16, R8.reuse, R12, R16 ;  /* 0x0000000c0810723c */ /* 0x060ff60000001810 */
[----:B------:R-:W-:Y:S11]  /*26610*/  @!UPT UIADD3 URZ, URZ, URZ, URZ ;  /* 0x0000003f3f3ff290 */ /* 0x000ff6000fffe03f */
[----:B------:R-:W-:Y:S01]  /*26620*/  @!UPT UIADD3 URZ, URZ, URZ, URZ ;  /* 0x0000003f3f3ff290 */ /* 0x000fe2000fffe03f */
[----:B------:R0:W-:Y:S01]  /*26630*/  STL.64 [R1+0x130], R16 ;  /* 0x0001301001007387 */ /* 0x0001e20000100a00 */
[----:B------:R3:W-:Y:S03]  /*26640*/  STL.64 [R1+0x138], R18 ;  /* 0x0001381201007387 */ /* 0x0007e60000100a00 */
[----:B0-----:R-:W3:Y:S02]  /*26650*/  LDL.LU.64 R16, [R1+0x1a50] ;  /* 0x001a500001107983 */ /* 0x001ee40000300a00 */
[----:B---3--:R-:W-:Y:S02]  /*26660*/  HMMA.16816.F32 R16, R8, R16, R24 ;  /* 0x000000100810723c */ /* 0x008fe40000001818 */
[----:B------:R-:W3:Y:S01]  /*26670*/  LDL.LU R26, [R1+0x1a48] ;  /* 0x001a4800011a7983 */ /* 0x000ee20000300800 */
[----:B------:R-:W5:Y:S11]  /*26680*/  LDL.LU.64 R24, [R1+0x1a40] ;  /* 0x001a400001187983 */ /* 0x000f760000300a00 */
[----:B------:R-:W-:Y:S09]  /*26690*/  @!UPT UIADD3 URZ, URZ, URZ, URZ ;  /* 0x0000003f3f3ff290 */ /* 0x000ff2000fffe03f */
[----:B------:R0:W-:Y:S01]  /*266a0*/  STL.64 [R1+0x120], R16 ;  /* 0x0001201001007387 */ /* 0x0001e20000100a00 */
[----:B------:R4:W-:Y:S03]  /*266b0*/  STL.64 [R1+0x128], R18 ;  /* 0x0001281201007387 */ /* 0x0009e60000100a00 */
[----:B0-----:R-:W4:Y:S01]  /*266c0*/  LDL.LU.64 R16, [R1+0x1a38] ;  /* 0x001a380001107983 */ /* 0x001f220000300a00 */
[----:B------:R-:W-:-:S07]  /*266d0*/  IMAD.MOV.U32 R7, RZ, RZ, R28 ;  /* 0x000000ffff077224 */ /* 0x000fce00078e001c */
[----:B----4-:R-:W-:Y:S11]  /*266e0*/  HMMA.16816.F32 R16, R8, R16, R4 ;  /* 0x000000100810723c */ /* 0x010ff60000001804 */
[----:B------:R-:W-:Y:S11]  /*266f0*/  @!UPT UIADD3 URZ, URZ, URZ, URZ ;  /* 0x0000003f3f3ff290 */ /* 0x000ff6000fffe03f */
[----:B------:R-:W-:Y:S02]  /*26700*/  @!UPT UIADD3 URZ, URZ, URZ, URZ ;  /* 0x0000003f3f3ff290 */ /* 0x000fe4000fffe03f */
[----:B------:R-:W-:Y:S01]  /*26710*/  MOV R6, R18 ;  /* 0x0000001200067202 */ /* 0x000fe20000000f00 */
[----:B------:R-:W-:Y:S01]  /*26720*/  IMAD.MOV.U32 R7, RZ, RZ, R19 ;  /* 0x000000ffff077224 */ /* 0x000fe200078e0013 */
[----:B------:R-:W-:Y:S02]  /*26730*/  MOV R4, R16 ;  /* 0x0000001000047202 */ /* 0x000fe40000000f00 */
[----:B------:R-:W-:Y:S01]  /*26740*/  MOV R5, R17 ;  /* 0x0000001100057202 */ /* 0x000fe20000000f00 */
[----:B------:R-:W5:Y:S01]  /*26750*/  LDL.LU.64 R18, [R1+0x1a30] ;  /* 0x001a300001127983 */ /* 0x000f620000300a00 */
[----:B------:R-:W5:Y:S02]  /*26760*/  LDL.LU.64 R16, [R1+0x1a28] ;  /* 0x001a280001107983 */ /* 0x000f640000300a00 */
[----:B------:R-:W-:Y:S02]  /*26770*/  STL [R1+0x1964], R7 ;  /* 0x0019640701007387 */ /* 0x000fe40000100800 */
[----:B------:R-:W-:Y:S01]  /*26780*/  STL [R1+0x1960], R6 ;  /* 0x0019600601007387 */ /* 0x000fe20000100800 */
[----:B------:R-:W-:Y:S01]  /*26790*/  STL [R1+0x195c], R5 ;  /* 0x00195c0501007387 */ /* 0x000fe20000100800 */
[----:B------:R3:W-:Y:S02]  /*267a0*/  STL [R1+0x1958], R4 ;  /* 0x0019580401007387 */ /* 0x0007e40000100800 */
[----:B---3--:R-:W-:-:S02]  /*267b0*/  MOV R4, R26 ;  /* 0x0000001a00047202 */ /* 0x008fc40000000f00 */
[C---:B-----5:R-:W-:Y:S01]  /*267c0*/  HMMA.16816.F32 R24, R8.reuse, R24, R16 ;  /* 0x000000180818723c */ /* 0x060fe20000001810 */
[----:B------:R-:W3:Y:S01]  /*267d0*/  LDL.LU.64 R18, [R1+0x1a20] ;  /* 0x001a200001127983 */ /* 0x000ee20000300a00 */
[----:B------:R-:W3:Y:S11]  /*267e0*/  LDL.LU.64 R16, [R1+0x1a18] ;  /* 0x001a180001107983 */ /* 0x000ef60000300a00 */
[----:B------:R-:W-:Y:S10]  /*267f0*/  @!UPT UIADD3 URZ, URZ, URZ, URZ ;  /* 0x0000003f3f3ff290 */ /* 0x000ff4000fffe03f */
[----:B------:R0:W-:Y:S01]  /*26800*/  STL.64 [R1+0xf0], R24 ;  /* 0x0000f01801007387 */ /* 0x0001e20000100a00 */
[----:B------:R3:W-:Y:S03]  /*26810*/  STL.64 [R1+0xf8], R26 ;  /* 0x0000f81a01007387 */ /* 0x0007e60000100a00 */
[----:B0-----:R-:W3:Y:S02]  /*26820*/  LDL.LU.64 R24, [R1+0x1a10] ;  /* 0x001a100001187983 */ /* 0x001ee40000300a00 */
[C---:B---3--:R-:W-:Y:S02]  /*26830*/  HMMA.16816.F32 R24, R8.reuse, R24, R16 ;  /* 0x000000180818723c */ /* 0x048fe40000001810 */
[----:B------:R-:W3:Y:S11]  /*26840*/  LDL.LU.64 R16, [R1+0x1a08] ;  /* 0x001a080001107983 */ /* 0x000ef60000300a00 */
[----:B------:R-:W-:Y:S10]  /*26850*/  @!UPT UIADD3 URZ, URZ, URZ, URZ ;  /* 0x0000003f3f3ff290 */ /* 0x000ff4000fffe03f */
[----:B------:R-:W-:Y:S01]  /*26860*/  STL.64 [R1+0xe0], R24 ;  /* 0x0000e01801007387 */ /* 0x000fe20000100a00 */
[----:B------:R0:W-:Y:S03]  /*26870*/  STL.64 [R1+0xe8], R26 ;  /* 0x0000e81a01007387 */ /* 0x0001e60000100a00 */
[----:B0-----:R-:W3:Y:S01]  /*26880*/  LDL.LU.64 R26, [R1+0x1a00] ;  /* 0x001a0000011a7983 */ /* 0x001ee20000300a00 */
[----:B------:R-:W3:Y:S01]  /*26890*/  LDL.LU.64 R24, [R1+0x19f8] ;  /* 0x0019f80001187983 */ /* 0x000ee20000300a00 */
[----:B------:R-:W-:Y:S01]  /*268a0*/  MOV R5, R3 ;  /* 0x0000000300057202 */ /* 0x000fe20000000f00 */
[C---:B---3--:R-:W-:Y:S01]  /*268b0*/  HMMA.16816.F32 R16, R8.reuse, R16, R24 ;  /* 0x000000100810723c */ /* 0x048fe20000001818 */
[----:B------:R-:W3:Y:S01]  /*268c0*/  LDL.LU.64 R26, [R1+0x19f0] ;  /* 0x0019f000011a7983 */ /* 0x000ee20000300a00 */
[----:B------:R-:W3:Y:S11]  /*268d0*/  LDL.LU.64 R24, [R1+0x19e8] ;  /* 0x0019e80001187983 */ /* 0x000ef60000300a00 */
[----:B------:R-:W-:Y:S10]  /*268e0*/  @!UPT UIADD3 URZ, URZ, URZ, URZ ;  /* 0x0000003f3f3ff290 */ /* 0x000ff4000fffe03f */
[----:B------:R0:W-:Y:S01]  /*268f0*/  STL.64 [R1+0xc0], R16 ;  /* 0x0000c01001007387 */ /* 0x0001e20000100a00 */
[----:B------:R-:W-:Y:S01]  /*26900*/  MOV R28, R18 ;  /* 0x00000012001c7202 */ /* 0x000fe20000000f00 */
[----:B------:R-:W-:Y:S02]  /*26910*/  IMAD.MOV.U32 R3, RZ, RZ, R19 ;  /* 0x000000ffff037224 */ /* 0x000fe400078e0013 */
[----:B------:R-:W4:Y:S04]  /*26920*/  LDL.LU.64 R18, [R1+0x19e0] ;  /* 0x0019e00001127983 */ /* 0x000f280000300a00 */
[----:B0-----:R-:W4:Y:S01]  /*26930*/  LDL.LU.64 R16, [R1+0x19d8] ;  /* 0x0019d80001107983 */ /* 0x001f220000300a00 */
[----:B------:R-:W-:Y:S02]  /*26940*/  STL [R1+0x196c], R3 ;  /* 0x00196c0301007387 */ /* 0x000fe40000100800 */
[----:B------:R-:W-:Y:S01]  /*26950*/  STL [R1+0x1968], R28 ;  /* 0x0019681c01007387 */ /* 0x000fe20000100800 */
[----:B----4-:R-:W-:Y:S01]  /*26960*/  HMMA.16816.F32 R4, R8, R4, R16 ;  /* 0x000000040804723c */ /* 0x010fe20000001810 */
[----:B------:R-:W3:Y:S01]  /*26970*/  LDL.LU.64 R18, [R1+0x19d0] ;  /* 0x0019d00001127983 */ /* 0x000ee20000300a00 */
[----:B------:R-:W3:Y:S02]  /*26980*/  LDL.LU.64 R16, [R1+0x19c8] ;  /* 0x0019c80001107983 */ /* 0x000ee40000300a00 */
[----:B------:R-:W4:Y:S11]  /*26990*/  LDL.LU.64 R10, [R1+0x218] ;  /* 0x00021800010a7983 */ /* 0x000f360000300a00 */
[----:B------:R-:W-:Y:S08]  /*269a0*/  @!UPT UIADD3 URZ, URZ, URZ, URZ ;  /* 0x0000003f3f3ff290 */ /* 0x000ff0000fffe03f */
[----:B------:R0:W-:Y:S01]  /*269b0*/  STL.64 [R1+0xb0], R4 ;  /* 0x0000b00401007387 */ /* 0x0001e20000100a00 */
[----:B------:R-:W-:Y:S01]  /*269c0*/  STL.64 [R1+0xb8], R6 ;  /* 0x0000b80601007387 */ /* 0x000fe20000100a00 */
[----:B0-----:R-:W-:Y:S02]  /*269d0*/  MOV R5, R22 ;  /* 0x0000001600057202 */ /* 0x001fe40000000f00 */
[----:B------:R-:W-:Y:S01]  /*269e0*/  MOV R4, R23 ;  /* 0x0000001700047202 */ /* 0x000fe20000000f00 */
[C---:B---3--:R-:W-:Y:S11]  /*269f0*/  HMMA.16816.F32 R24, R16.reuse, R22, R24 ;  /* 0x000000161018723c */ /* 0x048ff60000001818 */
[----:B------:R-:W-:Y:S11]  /*26a00*/  @!UPT UIADD3 URZ, URZ, URZ, URZ ;  /* 0x0000003f3f3ff290 */ /* 0x000ff6000fffe03f */
[----:B------:R-:W-:Y:S01]  /*26a10*/  @!UPT UIADD3 URZ, URZ, URZ, URZ ;  /* 0x0000003f3f3ff290 */ /* 0x000fe2000fffe03f */
[----:B------:R-:W-:Y:S01]  /*26a20*/  STL.64 [R1+0xa0], R24 ;  /* 0x0000a01801007387 */ /* 0x000fe20000100a00 */
[----:B------:R0:W-:Y:S02]  /*26a30*/  STL.64 [R1+0xa8], R26 ;  /* 0x0000a81a01007387 */ /* 0x0001e40000100a00 */
[----:B------:R-:W3:Y:S02]  /*26a40*/  LDL.LU.64 R22, [R1+0x19c0] ;  /* 0x0019c00001167983 */ /* 0x000ee40000300a00 */
[----:B------:R-:W3:Y:S01]  /*26a50*/  LDL.LU.64 R20, [R1+0x19b8] ;  /* 0x0019b80001147983 */ /* 0x000ee20000300a00 */
[----:B0-----:R-:W5:Y:S01]  /*26a60*/  LDL.LU.64 R26, [R1+0x238] ;  /* 0x00023800011a7983 */ /* 0x001f620000300a00 */
[----:B--2---:R-:W-:Y:S01]  /*26a70*/  MOV R7, R14 ;  /* 0x0000000e00077202 */ /* 0x004fe20000000f00 */
[----:B------:R-:W-:Y:S01]  /*26a80*/  IMAD.MOV.U32 R6, RZ, RZ, R15 ;  /* 0x000000ffff067224 */ /* 0x000fe200078e000f */
[----:B---3--:R-:W-:Y:S01]  /*26a90*/  HMMA.16816.F32 R20, R16, R14, R20 ;  /* 0x0000000e1014723c */ /* 0x008fe20000001814 */
[----:B-----5:R0:W-:Y:S01]  /*26aa0*/  STL.64 [R1+0x1990], R26 ;  /* 0x0019901a01007387 */ /* 0x0201e20000100a00 */
[----:B------:R-:W2:Y:S02]  /*26ab0*/  LDL.LU R24, [R1+0xd0] ;  /* 0x0000d00001187983 */ /* 0x000ea40000300800 */
[----:B------:R-:W2:Y:S01]  /*26ac0*/  LDL.LU R25, [R1+0xd4] ;  /* 0x0000d40001197983 */ /* 0x000ea20000300800 */
[----:B0-----:R-:W2:Y:S01]  /*26ad0*/  LDL.LU R26, [R1+0xd8] ;  /* 0x0000d800011a7983 */ /* 0x001ea20000300800 */
[----:B------:R-:W2:Y:S02]  /*26ae0*/  LDL.LU R27, [R1+0xdc] ;  /* 0x0000dc00011b7983 */ /* 0x000ea40000300800 */
[----:B------:R-:W-:Y:S02]  /*26af0*/  STL [R1+0x1974], R4 ;  /* 0x0019740401007387 */ /* 0x000fe40000100800 */
[----:B------:R-:W-:Y:S11]  /*26b00*/  STL [R1+0x1970], R5 ;  /* 0x0019700501007387 */ /* 0x000ff60000100800 */
[----:B------:R-:W-:Y:S02]  /*26b10*/  @!UPT UIADD3 URZ, URZ, URZ, URZ ;  /* 0x0000003f3f3ff290 */ /* 0x000fe4000fffe03f */
[----:B------:R0:W-:Y:S01]  /*26b20*/  STL.64 [R1+0x90], R20 ;  /* 0x0000901401007387 */ /* 0x0001e20000100a00 */
[----:B------:R1:W-:Y:S02]  /*26b30*/  STL.64 [R1+0x98], R22 ;  /* 0x0000981601007387 */ /* 0x0003e40000100a00 */
[----:B------:R-:W3:Y:S02]  /*26b40*/  LDL.LU.64 R14, [R1+0x19b0] ;  /* 0x0019b000010e7983 */ /* 0x000ee40000300a00 */
[----:B------:R-:W3:Y:S01]  /*26b50*/  LDL.LU.64 R12, [R1+0x19a8] ;  /* 0x0019a800010c7983 */ /* 0x000ee20000300a00 */
[----:B0-----:R-:W5:Y:S01]  /*26b60*/  LDL.LU R20, [R1+0x100] ;  /* 0x0001000001147983 */ /* 0x001f620000300800 */
[----:B------:R-:W5:Y:S01]  /*26b70*/  LDL.LU R21, [R1+0x104] ;  /* 0x0001040001157983 */ /* 0x000f620000300800 */
[----:B-1----:R-:W-:Y:S02]  /*26b80*/  MOV R22, R0 ;  /* 0x0000000000167202 */ /* 0x002fe40000000f00 */
[----:B------:R-:W-:Y:S01]  /*26b90*/  MOV R23, R29 ;  /* 0x0000001d00177202 */ /* 0x000fe20000000f00 */
[----:B------:R-:W2:Y:S01]  /*26ba0*/  LDL.LU R0, [R1+0x19a0] ;  /* 0x0019a00001007983 */ /* 0x000ea20000300800 */
[----:B------:R-:W2:Y:S02]  /*26bb0*/  LDL.LU R29, [R1+0x199c] ;  /* 0x00199c00011d7983 */ /* 0x000ea40000300800 */
[----:B------:R-:W-:Y:S02]  /*26bc0*/  STL [R1+0x197c], R6 ;  /* 0x00197c0601007387 */ /* 0x000fe40000100800 */
[----:B------:R0:W-:Y:S02]  /*26bd0*/  STL [R1+0x1978], R7 ;  /* 0x0019780701007387 */ /* 0x0001e40000100800 */
[----:B0-----:R-:W3:Y:S01]  /*26be0*/  LDL.LU.64 R6, [R1+0x1f8] ;  /* 0x0001f80001067983 */ /* 0x001ee20000300a00 */
[----:B----4-:R-:W-:-:S02]  /*26bf0*/  MOV R4, R10 ;  /* 0x0000000a00047202 */ /* 0x010fc40000000f00 */
[----:B------:R-:W-:Y:S01]  /*26c00*/  MOV R5, R11 ;  /* 0x0000000b00057202 */ /* 0x000fe20000000f00 */
[C---:B---3--:R-:W-:Y:S11]  /*26c10*/  HMMA.16816.F32 R12, R16.reuse, R6, R12 ;  /* 0x00000006100c723c */ /* 0x048ff6000000180c */
[----:B------:R-:W-:Y:S11]  /*26c20*/  @!UPT UIADD3 URZ, URZ, URZ, URZ ;  /* 0x0000003f3f3ff290 */ /* 0x000ff6000fffe03f */
[----:B------:R-:W-:Y:S01]  /*26c30*/  @!UPT UIADD3 URZ, URZ, URZ, URZ ;  /* 0x0000003f3f3ff290 */ /* 0x000fe2000fffe03f */
[----:B------:R-:W-:Y:S01]  /*26c40*/  STL.64 [R1+0x80], R12 ;  /* 0x0000800c01007387 */ /* 0x000fe20000100a00 */
[----:B------:R2:W-:Y:S02]  /*26c50*/  STL.64 [R1+0x88], R14 ;  /* 0x0000880e01007387 */ /* 0x0005e40000100a00 */
[C---:B--2---:R-:W-:Y:S01]  /*26c60*/  HMMA.16816.F32 R12, R16.reuse, R10, R24 ;  /* 0x0000000a100c723c */ /* 0x044fe20000001818 */
[----:B------:R-:W0:Y:S11]  /*26c70*/  LDSM.16.M88.4 R8, [R29+0x14080] ;  /* 0x014080001d08783b */ /* 0x000e360000000200 */
[----:B------:R-:W-:Y:S11]  /*26c80*/  @!UPT UIADD3 URZ, URZ, URZ, URZ ;  /* 0x0000003f3f3ff290 */ /* 0x000ff6000fffe03f */
[----:B------:R-:W-:Y:S01]  /*26c90*/  STL.64 [R1+0x70], R12 ;  /* 0x0000700c01007387 */ /* 0x000fe20000100a00 */
[----:B------:R-:W-:Y:S03]  /*26ca0*/  STL.64 [R1+0x78], R14 ;  /* 0x0000780e01007387 */ /* 0x000fe60000100a00 */
[----:B0-----:R0:W-:Y:S01]  /*26cb0*/  STL.64 [R1+0x18a8], R10 ;  /* 0x0018a80a01007387 */ /* 0x0011e20000100a00 */
[----:B------:R-:W-:Y:S01]  /*26cc0*/  STL.64 [R1+0x18a0], R8 ;  /* 0x0018a00801007387 */ /* 0x000fe20000100a00 */
[----:B0-----:R-:W-:Y:S02]  /*26cd0*/  MOV R10, R0 ;  /* 0x00000000000a7202 */ /* 0x001fe40000000f00 */
[----:B------:R-:W2:Y:S01]  /*26ce0*/  LDL.LU R0, [R1+0x1998] ;  /* 0x0019980001007983 */ /* 0x000ea20000300800 */
[----:B------:R-:W3:Y:S02]  /*26cf0*/  LDL.LU R11, [R1+0x28c] ;  /* 0x00028c00010b7983 */ /* 0x000ee40000300800 */
[----:B------:R-:W4:Y:S02]  /*26d00*/  LDL.LU R12, [R1+0x160] ;  /* 0x00016000010c7983 */ /* 0x000f240000300800 */
[----:B------:R-:W4:Y:S01]  /*26d10*/  LDL.LU R13, [R1+0x164] ;  /* 0x00016400010d7983 */ /* 0x000f220000300800 */
[----:B------:R-:W4:Y:S01]  /*26d20*/  LDL.LU R14, [R1+0x168] ;  /* 0x00016800010e7983 */ /* 0x000f220000300800 */
[----:B------:R-:W4:Y:S03]  /*26d30*/  LDL.LU R15, [R1+0x16c] ;  /* 0x00016c00010f7983 */ /* 0x000f260000300800 */
[----:B--2---:R-:W0:Y:S04]  /*26d40*/  LDSM.16.M88.4 R24, [R0+0x80] ;  /* 0x000080000018783b */ /* 0x004e280000000200 */
[----:B0-----:R-:W-:Y:S01]  /*26d50*/  STL.64 [R1+0x50], R24 ;  /* 0x0000501801007387 */ /* 0x001fe20000100a00 */
[----:B------:R0:W-:Y:S03]  /*26d60*/  STL.64 [R1+0x58], R26 ;  /* 0x0000581a01007387 */ /* 0x0001e60000100a00 */
[----:B0-----:R-:W5:Y:S01]  /*26d70*/  LDL.LU.64 R26, [R1+0x1990] ;  /* 0x00199000011a7983 */ /* 0x001f620000300a00 */
[----:B------:R-:W-:Y:S01]  /*26d80*/  MOV R3, R6 ;  /* 0x0000000600037202 */ /* 0x000fe20000000f00 */
[----:B------:R-:W-:Y:S01]  /*26d90*/  IMAD.MOV.U32 R28, RZ, RZ, R7 ;  /* 0x000000ffff1c7224 */ /* 0x000fe200078e0007 */
[----:B-----5:R-:W-:Y:S01]  /*26da0*/  HMMA.16816.F32 R20, R16, R26, R20 ;  /* 0x0000001a1014723c */ /* 0x020fe20000001814 */
[----:B------:R-:W-:Y:S01]  /*26db0*/  IMAD.MOV.U32 R6, RZ, RZ, R26 ;  /* 0x000000ffff067224 */ /* 0x000fe200078e001a */
[----:B------:R-:W-:-:S02]  /*26dc0*/  MOV R7, R27 ;  /* 0x0000001b00077202 */ /* 0x000fc40000000f00 */
[----:B------:R-:W-:Y:S11]  /*26dd0*/  LDSM.16.M88.4 R24, [R0+0x4080] ;  /* 0x004080000018783b */ /* 0x000ff60000000200 */
[----:B------:R-:W-:Y:S08]  /*26de0*/  @!UPT UIADD3 URZ, URZ, URZ, URZ ;  /* 0x0000003f3f3ff290 */ /* 0x000ff0000fffe03f */
[----:B------:R-:W-:Y:S01]  /*26df0*/  STL.64 [R1+0x60], R20 ;  /* 0x0000601401007387 */ /* 0x000fe20000100a00 */
[----:B------:R-:W-:Y:S02]  /*26e00*/  MOV R9, R22 ;  /* 0x0000001600097202 */ /* 0x000fe40000000f00 */
[----:B------:R-:W-:Y:S02]  /*26e10*/  MOV R8, R23 ;  /* 0x0000001700087202 */ /* 0x000fe40000000f00 */
[----:B------:R-:W0:Y:S01]  /*26e20*/  LDSM.16.M88.4 R20, [R0+0x2080] ;  /* 0x002080000014783b */ /* 0x000e220000000200 */
[----:B------:R1:W-:Y:S02]  /*26e30*/  STL.64 [R1+0x1988], R6 ;  /* 0x0019880601007387 */ /* 0x0003e40000100a00 */
[----:B------:R-:W-:Y:S01]  /*26e40*/  STL.64 [R1+0x1980], R4 ;  /* 0x0019800401007387 */ /* 0x000fe20000100a00 */
[----:B-1----:R-:W2:Y:S01]  /*26e50*/  LDL.LU.64 R6, [R1+0x278] ;  /* 0x0002780001067983 */ /* 0x002ea20000300a00 */
[----:B------:R-:W-:Y:S02]  /*26e60*/  STL [R1+0x18c4], R8 ;  /* 0x0018c40801007387 */ /* 0x000fe40000100800 */
[----:B------:R-:W-:Y:S01]  /*26e70*/  STL [R1+0x18c0], R9 ;  /* 0x0018c00901007387 */ /* 0x000fe20000100800 */
[----:B0-----:R-:W-:Y:S01]  /*26e80*/  STL.64 [R1+0x40], R20 ;  /* 0x0000401401007387 */ /* 0x001fe20000100a00 */
[----:B------:R-:W-:Y:S02]  /*26e90*/  STL.64 [R1+0x48], R22 ;  /* 0x0000481601007387 */ /* 0x000fe40000100a00 */
[----:B------:R-:W0:Y:S04]  /*26ea0*/  LDSM.16.M88.4 R20, [R0+0x6080] ;  /* 0x006080000014783b */ /* 0x000e280000000200 */
[----:B------:R-:W-:Y:S01]  /*26eb0*/  STL.64 [R1+0x30], R24 ;  /* 0x0000301801007387 */ /* 0x000fe20000100a00 */
[----:B------:R-:W-:Y:S02]  /*26ec0*/  STL.64 [R1+0x38], R26 ;  /* 0x0000381a01007387 */ /* 0x000fe40000100a00 */
[----:B------:R-:W1:Y:S02]  /*26ed0*/  LDSM.16.M88.4 R24, [R0+0x8080] ;  /* 0x008080000018783b */ /* 0x000e640000000200 */
[----:B0-----:R-:W-:Y:S02]  /*26ee0*/  STL.64 [R1+0x20], R20 ;  /* 0x0000201401007387 */ /* 0x001fe40000100a00 */
[----:B------:R-:W-:Y:S02]  /*26ef0*/  STL.64 [R1+0x28], R22 ;  /* 0x0000281601007387 */ /* 0x000fe40000100a00 */
[----:B-1----:R-:W-:Y:S02]  /*26f00*/  STL.64 [R1+0x10], R24 ;  /* 0x0000101801007387 */ /* 0x002fe40000100a00 */
[----:B------:R-:W-:Y:S02]  /*26f10*/  STL.64 [R1+0x18], R26 ;  /* 0x0000181a01007387 */ /* 0x000fe40000100a00 */
[----:B------:R-:W0:Y:S04]  /*26f20*/  LDSM.16.M88.4 R24, [R0+0xc080] ;  /* 0x00c080000018783b */ /* 0x000e280000000200 */
[----:B------:R-:W1:Y:S04]  /*26f30*/  LDSM.16.M88.4 R20, [R0+0xa080] ;  /* 0x00a080000014783b */ /* 0x000e680000000200 */
[----:B0-----:R-:W-:Y:S01]  /*26f40*/  STL [R1+0x16bc], R26 ;  /* 0x0016bc1a01007387 */ /* 0x001fe20000100800 */
[----:B-1----:R-:W-:Y:S02]  /*26f50*/  STL.64 [R1], R20 ;  /* 0x0000001401007387 */ /* 0x002fe40000100a00 */
[----:B------:R-:W-:Y:S02]  /*26f60*/  STL.64 [R1+0x8], R22 ;  /* 0x0000081601007387 */ /* 0x000fe40000100a00 */
[----:B------:R-:W0:Y:S04]  /*26f70*/  LDSM.16.M88.4 R20, [R0+0xe080] ;  /* 0x00e080000014783b */ /* 0x000e280000000200 */
[----:B------:R-:W-:Y:S01]  /*26f80*/  STL [R1+0x16b8], R27 ;  /* 0x0016b81b01007387 */ /* 0x000fe20000100800 */
[----:B------:R1:W-:Y:S03]  /*26f90*/  STL.64 [R1+0x1940], R24 ;  /* 0x0019401801007387 */ /* 0x0003e60000100a00 */
[----:B-1----:R-:W3:Y:S01]  /*26fa0*/  LDL.LU R24, [R1+0x150] ;  /* 0x0001500001187983 */ /* 0x002ee20000300800 */
[----:B------:R-:W3:Y:S02]  /*26fb0*/  LDL.LU R25, [R1+0x154] ;  /* 0x0001540001197983 */ /* 0x000ee40000300800 */
[----:B------:R-:W3:Y:S01]  /*26fc0*/  LDL.LU R26, [R1+0x158] ;  /* 0x00015800011a7983 */ /* 0x000ee20000300800 */
[----:B0-----:R-:W-:Y:S01]  /*26fd0*/  STL [R1+0x182c], R20 ;  /* 0x00182c1401007387 */ /* 0x001fe20000100800 */
[----:B------:R-:W-:Y:S02]  /*26fe0*/  STL [R1+0x1828], R21 ;  /* 0x0018281501007387 */ /* 0x000fe40000100800 */
[----:B------:R-:W-:Y:S02]  /*26ff0*/  STL [R1+0x16c4], R22 ;  /* 0x0016c41601007387 */ /* 0x000fe40000100800 */
[----:B------:R0:W-:Y:S02]  /*27000*/  STL [R1+0x16c0], R23 ;  /* 0x0016c01701007387 */ /* 0x0001e40000100800 */
[----:B0-----:R-:W4:Y:S01]  /*27010*/  LDL.LU.64 R22, [R1+0x258] ;  /* 0x0002580001167983 */ /* 0x001f220000300a00 */
[----:B------:R-:W-:Y:S01]  /*27020*/  IMAD.MOV.U32 R27, RZ, RZ, R2 ;  /* 0x000000ffff1b7224 */ /* 0x000fe200078e0002 */
[----:B----4-:R-:W-:Y:S01]  /*27030*/  HMMA.16816.F32 R12, R16, R22, R12 ;  /* 0x00000016100c723c */ /* 0x010fe2000000180c */
[----:B------:R-:W-:-:S02]  /*27040*/  MOV R0, R23 ;  /* 0x0000001700007202 */ /* 0x000fc40000000f00 */
[----:B------:R-:W-:Y:S11]  /*27050*/  MOV R2, R22 ;  /* 0x0000001600027202 */ /* 0x000ff60000000f00 */
[----:B------:R-:W-:Y:S10]  /*27060*/  @!UPT UIADD3 URZ, URZ, URZ, URZ ;  /* 0x0000003f3f3ff290 */ /* 0x000ff4000fffe03f */
[----:B------:R-:W-:Y:S01]  /*27070*/  IMAD.MOV.U32 R23, RZ, RZ, R13 ;  /* 0x000000ffff177224 */ /* 0x000fe200078e000d */
[----:B------:R-:W-:Y:S02]  /*27080*/  MOV R21, R14 ;  /* 0x0000000e00157202 */ /* 0x000fe40000000f00 */
[----:B------:R-:W-:Y:S02]  /*27090*/  MOV R20, R15 ;  /* 0x0000000f00147202 */ /* 0x000fe40000000f00 */
[----:B------:R-:W-:Y:S03]  /*270a0*/  STL [R1+0x1930], R23 ;  /* 0x0019301701007387 */ /* 0x000fe60000100800 */
[----:B------:R0:W-:Y:S02]  /*270b0*/  STL.64 [R1+0x1928], R20 ;  /* 0x0019281401007387 */ /* 0x0001e40000100a00 */
[----:B0-----:R-:W4:Y:S01]  /*270c0*/  LDL.LU R20, [R1+0x180] ;  /* 0x0001800001147983 */ /* 0x001f220000300800 */
[----:B------:R-:W4:Y:S02]  /*270d0*/  LDL.LU R21, [R1+0x184] ;  /* 0x0001840001157983 */ /* 0x000f240000300800 */
[----:B------:R-:W4:Y:S02]  /*270e0*/  LDL.LU R22, [R1+0x188] ;  /* 0x0001880001167983 */ /* 0x000f240000300800 */
[----:B------:R-:W4:Y:S01]  /*270f0*/  LDL.LU R23, [R1+0x18c] ;  /* 0x00018c0001177983 */ /* 0x000f220000300800 */
[----:B------:R-:W-:-:S02]  /*27100*/  MOV R9, R12 ;  /* 0x0000000c00097202 */ /* 0x000fc40000000f00 */
[----:B------:R-:W0:Y:S04]  /*27110*/  LDSM.16.M88.4 R12, [R29+0x15080] ;  /* 0x015080001d0c783b */ /* 0x000e280000000200 */
[----:B0-----:R2:W-:Y:S01]  /*27120*/  STL [R1+0x1814], R14 ;  /* 0x0018140e01007387 */ /* 0x0015e20000100800 */
[----:B------:R0:W-:Y:S02]  /*27130*/  STL [R1+0x1810], R15 ;  /* 0x0018100f01007387 */ /* 0x0001e40000100800 */
[----:B--2---:R-:W-:Y:S01]  /*27140*/  IMAD.MOV.U32 R14, RZ, RZ, R7 ;  /* 0x000000ffff0e7224 */ /* 0x004fe200078e0007 */
[----:B0-----:R-:W-:Y:S01]  /*27150*/  MOV R15, R6 ;  /* 0x00000006000f7202 */ /* 0x001fe20000000f00 */
[C---:B----4-:R-:W-:Y:S08]  /*27160*/  HMMA.16816.F32 R20, R16.reuse, R6, R20 ;  /* 0x000000061014723c */ /* 0x050ff00000001814 */
[----:B---3--:R-:W-:Y:S01]  /*27170*/  HMMA.16816.F32 R16, R16, R10, R24 ;  /* 0x0000000a1010723c */ /* 0x008fe20000001818 */
[----:B------:R-:W2:Y:S01]  /*27180*/  LDL.LU.64 R6, [R1+0x1988] ;  /* 0x0019880001067983 */ /* 0x000ea20000300a00 */
[----:B------:R-:W3:Y:S11]  /*27190*/  LDL.LU.64 R4, [R1+0x1980] ;  /* 0x0019800001047983 */ /* 0x000ef60000300a00 */
[----:B------:R-:W-:Y:S02]  /*271a0*/  @!UPT UIADD3 URZ, URZ, URZ, URZ ;  /* 0x0000003f3f3ff290 */ /* 0x000fe4000fffe03f */
[----:B------:R-:W-:Y:S01]  /*271b0*/  STL.64 [R1+0x1d0], R20 ;  /* 0x0001d01401007387 */ /* 0x000fe20000100a00 */
[----:B------:R-:W-:Y:S01]  /*271c0*/  MOV R8, R23 ;  /* 0x0000001700087202 */ /* 0x000fe20000000f00 */
[----:B------:R-:W-:Y:S06]  /*271d0*/  STL [R1+0x1d8], R22 ;  /* 0x0001d81601007387 */ /* 0x000fec0000100800 */
[----:B------:R-:W-:Y:S01]  /*271e0*/  STL.64 [R1+0x1c0], R16 ;  /* 0x0001c01001007387 */ /* 0x000fe20000100a00 */
[----:B------:R-:W-:Y:S01]  /*271f0*/  STL [R1+0x1c8], R18 ;  /* 0x0001c81201007387 */ /* 0x000fe20000100800 */
[----:B------:R-:W-:Y:S02]  /*27200*/  STL.64 [R1+0x18d0], R10 ;  /* 0x0018d00a01007387 */ /* 0x000fe40000100a00 */
[----:B------:R0:W-:Y:S02]  /*27210*/  STL.64 [R1+0x18c8], R8 ;  /* 0x0018c80801007387 */ /* 0x0001e40000100a00 */
[----:B0-----:R-:W4:Y:S01]  /*27220*/  LDL.LU R8, [R1+0xe0] ;  /* 0x0000e00001087983 */ /* 0x001f220000300800 */
[----:B------:R-:W4:Y:S02]  /*27230*/  LDL.LU R9, [R1+0xe4] ;  /* 0x0000e40001097983 */ /* 0x000f240000300800 */
[----:B------:R-:W5:Y:S02]  /*27240*/  LDL.LU R10, [R1+0xe8] ;  /* 0x0000e800010a7983 */ /* 0x000f640000300800 */
[----:B------:R-:W5:Y:S02]  /*27250*/  LDL.LU R11, [R1+0xec] ;  /* 0x0000ec00010b7983 */ /* 0x000f640000300800 */
[----:B-----5:R2:W-:Y:S01]  /*27260*/  STL.64 [R1+0x18e0], R10 ;  /* 0x0018e00a01007387 */ /* 0x0205e20000100a00 */
[----:B----4-:R-:W-:Y:S01]  /*27270*/  STL.64 [R1+0x18d8], R8 ;  /* 0x0018d80801007387 */ /* 0x010fe20000100a00 */
[----:B--2---:R-:W-:Y:S01]  /*27280*/  MOV R10, R6 ;  /* 0x00000006000a7202 */ /* 0x004fe20000000f00 */
[----:B------:R-:W-:Y:S01]  /*27290*/  IMAD.MOV.U32 R11, RZ, RZ, R7 ;  /* 0x000000ffff0b7224 */ /* 0x000fe200078e0007 */
[----:B------:R-:W2:Y:S01]  /*272a0*/  LDL.LU R6, [R1+0x197c] ;  /* 0x00197c0001067983 */ /* 0x000ea20000300800 */
[----:B------:R-:W4:Y:S03]  /*272b0*/  LDL.LU R7, [R1+0x1978] ;  /* 0x0019780001077983 */ /* 0x000f260000300800 */
[----:B------:R3:W-:Y:S02]  /*272c0*/  STL.64 [R1+0x18f0], R10 ;  /* 0x0018f00a01007387 */ /* 0x0007e40000100a00 */
[----:B---3--:R-:W-:-:S02]  /*272d0*/  MOV R10, R4 ;  /* 0x00000004000a7202 */ /* 0x008fc40000000f00 */
[----:B------:R-:W-:Y:S01]  /*272e0*/  MOV R11, R5 ;  /* 0x00000005000b7202 */ /* 0x000fe20000000f00 */
[----:B------:R-:W3:Y:S01]  /*272f0*/  LDL.LU R4, [R1+0x1974] ;  /* 0x0019740001047983 */ /* 0x000ee20000300800 */
[----:B------:R-:W5:Y:S02]  /*27300*/  LDL.LU R5, [R1+0x1970] ;  /* 0x0019700001057983 */ /* 0x000f640000300800 */
[----:B------:R-:W5:Y:S02]  /*27310*/  LDL.LU R24, [R1+0x140] ;  /* 0x0001400001187983 */ /* 0x000f640000300800 */
[----:B------:R-:W5:Y:S01]  /*27320*/  LDL.LU R25, [R1+0x144] ;  /* 0x0001440001197983 */ /* 0x000f620000300800 */
[----:B------:R-:W5:Y:S01]  /*27330*/  LDL.LU R26, [R1+0x148] ;  /* 0x00014800011a7983 */ /* 0x000f620000300800 */
[----:B------:R-:W5:Y:S02]  /*27340*/  LDL.LU R27, [R1+0x14c] ;  /* 0x00014c00011b7983 */ /* 0x000f640000300800 */
[----:B------:R0:W-:Y:S02]  /*27350*/  STL.64 [R1+0x1908], R10 ;  /* 0x0019080a01007387 */ /* 0x0001e40000100a00 */
[----:B0-----:R-:W-:-:S02]  /*27360*/  MOV R10, R3 ;  /* 0x00000003000a7202 */ /* 0x001fc40000000f00 */
[----:B------:R-:W-:Y:S01]  /*27370*/  MOV R11, R28 ;  /* 0x0000001c000b7202 */ /* 0x000fe20000000f00 */
[----:B------:R-:W5:Y:S01]  /*27380*/  LDL.LU R3, [R1+0x196c] ;  /* 0x00196c0001037983 */ /* 0x000f620000300800 */
[----:B------:R-:W5:Y:S03]  /*27390*/  LDL.LU R28, [R1+0x1968] ;  /* 0x00196800011c7983 */ /* 0x000f660000300800 */
[----:B------:R2:W-:Y:S01]  /*273a0*/  STL.64 [R1+0x1920], R10 ;  /* 0x0019200a01007387 */ /* 0x0005e20000100a00 */
[----:B------:R-:W-:Y:S02]  /*273b0*/  MOV R29, R19 ;  /* 0x00000013001d7202 */ /* 0x000fe40000000f00 */
[----:B------:R-:W-:Y:S01]  /*273c0*/  MOV R18, R15 ;  /* 0x0000000f00127202 */ /* 0x000fe20000000f00 */
[----:B------:R-:W-:Y:S02]  /*273d0*/  IMAD.MOV.U32 R19, RZ, RZ, R14 ;  /* 0x000000ffff137224 */ /* 0x000fe400078e000e */
[----:B--2---:R-:W-:Y:S01]  /*273e0*/  IMAD.MOV.U32 R11, RZ, RZ, R6 ;  /* 0x000000ffff0b7224 */ /* 0x004fe200078e0006 */
[----:B----4-:R-:W-:-:S02]  /*273f0*/  MOV R10, R7 ;  /* 0x00000007000a7202 */ /* 0x010fc40000000f00 */
[----:B------:R-:W2:Y:S01]  /*27400*/  LDL.LU R7, [R1+0x1964] ;  /* 0x0019640001077983 */ /* 0x000ea20000300800 */
[----:B------:R-:W4:Y:S02]  /*27410*/  LDL.LU R6, [R1+0x1960] ;  /* 0x0019600001067983 */ /* 0x000f240000300800 */
[----:B------:R3:W-:Y:S02]  /*27420*/  STL.64 [R1+0x1938], R10 ;  /* 0x0019380a01007387 */ /* 0x0007e40000100a00 */
[----:B---3--:R-:W-:Y:S02]  /*27430*/  MOV R11, R4 ;  /* 0x00000004000b7202 */ /* 0x008fe40000000f00 */
[----:B-----5:R-:W-:Y:S02]  /*27440*/  MOV R10, R5 ;  /* 0x00000005000a7202 */ /* 0x020fe40000000f00 */
[----:B------:R-:W3:Y:S01]  /*27450*/  LDL.LU R5, [R1+0x195c] ;  /* 0x00195c0001057983 */ /* 0x000ee20000300800 */
[----:B------:R-:W5:Y:S02]  /*27460*/  LDL.LU R4, [R1+0x1958] ;  /* 0x0019580001047983 */ /* 0x000f640000300800 */
[----:B------:R-:W2:Y:S02]  /*27470*/  LDL.LU R20, [R1+0x130] ;  /* 0x0001300001147983 */ /* 0x000ea40000300800 */
[----:B------:R-:W2:Y:S01]  /*27480*/  LDL.LU R21, [R1+0x134] ;  /* 0x0001340001157983 */ /* 0x000ea20000300800 */
[----:B------:R-:W2:Y:S01]  /*27490*/  LDL.LU R22, [R1+0x138] ;  /* 0x0001380001167983 */ /* 0x000ea20000300800 */
[----:B------:R-:W2:Y:S02]  /*274a0*/  LDL.LU R23, [R1+0x13c] ;  /* 0x00013c0001177983 */ /* 0x000ea40000300800 */
[----:B------:R0:W-:Y:S02]  /*274b0*/  STL.64 [R1+0x18e8], R18 ;  /* 0x0018e81201007387 */ /* 0x0001e40000100a00 */
[----:B------:R-:W2:Y:S01]  /*274c0*/  LDL.LU R16, [R1+0xf0] ;  /* 0x0000f00001107983 */ /* 0x000ea20000300800 */
[----:B------:R-:W2:Y:S04]  /*274d0*/  LDL.LU R17, [R1+0xf4] ;  /* 0x0000f40001117983 */ /* 0x000ea80000300800 */
[----:B0-----:R-:W2:Y:S01]  /*274e0*/  LDL.LU R18, [R1+0xf8] ;  /* 0x0000f80001127983 */ /* 0x001ea20000300800 */
[----:B------:R-:W2:Y:S03]  /*274f0*/  LDL.LU R19, [R1+0xfc] ;  /* 0x0000fc0001137983 */ /* 0x000ea60000300800 */
[----:B--2---:R-:W-:Y:S01]  /*27500*/  STL.64 [R1+0x1900], R18 ;  /* 0x0019001201007387 */ /* 0x004fe20000100a00 */
[----:B------:R5:W-:Y:S02]  /*27510*/  STL.64 [R1+0x18f8], R16 ;  /* 0x0018f81001007387 */ /* 0x000be40000100a00 */
[----:B-----5:R-:W-:Y:S01]  /*27520*/  MOV R16, R4 ;  /* 0x0000000400107202 */ /* 0x020fe20000000f00 */
[----:B---3--:R-:W-:Y:S01]  /*27530*/  IMAD.MOV.U32 R17, RZ, RZ, R5 ;  /* 0x000000ffff117224 */ /* 0x008fe200078e0005 */
[----:B------:R-:W2:Y:S01]  /*27540*/  LDL.LU R4, [R1+0x1954] ;  /* 0x0019540001047983 */ /* 0x000ea20000300800 */
[----:B------:R-:W2:Y:S01]  /*27550*/  LDL.LU R5, [R1+0x1950] ;  /* 0x0019500001057983 */ /* 0x000ea20000300800 */
[----:B----4-:R-:W-:-:S02]  /*27560*/  MOV R18, R6 ;  /* 0x0000000600127202 */ /* 0x010fc40000000f00 */
[----:B------:R-:W-:Y:S01]  /*27570*/  MOV R19, R7 ;  /* 0x0000000700137202 */ /* 0x000fe20000000f00 */
[----:B------:R-:W2:Y:S01]  /*27580*/  LDL.LU R6, [R1+0x194c] ;  /* 0x00194c0001067983 */ /* 0x000ea20000300800 */
[----:B------:R-:W2:Y:S03]  /*27590*/  LDL.LU R7, [R1+0x1948] ;  /* 0x0019480001077983 */ /* 0x000ea60000300800 */
[----:B------:R-:W-:Y:S01]  /*275a0*/  STL.64 [R1+0x1918], R18 ;  /* 0x0019181201007387 */ /* 0x000fe20000100a00 */
[----:B------:R0:W-:Y:S03]  /*275b0*/  STL.64 [R1+0x1910], R16 ;  /* 0x0019101001007387 */ /* 0x0001e60000100a00 */
[----:B0-----:R-:W3:Y:S01]  /*275c0*/  LDL.LU R16, [R1+0x120] ;  /* 0x0001200001107983 */ /* 0x001ee20000300800 */
[----:B------:R-:W3:Y:S02]  /*275d0*/  LDL.LU R17, [R1+0x124] ;  /* 0x0001240001117983 */ /* 0x000ee40000300800 */
[----:B------:R-:W3:Y:S02]  /*275e0*/  LDL.LU R18, [R1+0x128] ;  /* 0x0001280001127983 */ /* 0x000ee40000300800 */
[----:B------:R-:W3:Y:S01]  /*275f0*/  LDL.LU R19, [R1+0x12c] ;  /* 0x00012c0001137983 */ /* 0x000ee20000300800 */
[C---:B--2---:R-:W-:Y:S01]  /*27600*/  HMMA.16816.F32 R8, R4.reuse, R10, R24 ;  /* 0x0000000a0408723c */ /* 0x044fe20000001818 */
[----:B------:R-:W2:Y:S11]  /*27610*/  LDL.LU.64 R24, [R1+0x1940] ;  /* 0x0019400001187983 */ /* 0x000eb60000300a00 */
[----:B------:R-:W-:Y:S11]  /*27620*/  @!UPT UIADD3 URZ, URZ, URZ, URZ ;  /* 0x0000003f3f3ff290 */ /* 0x000ff6000fffe03f */
[----:B------:R-:W-:Y:S01]  /*27630*/  @!UPT UIADD3 URZ, URZ, URZ, URZ ;  /* 0x0000003f3f3ff290 */ /* 0x000fe2000fffe03f */
[----:B------:R-:W-:Y:S02]  /*27640*/  MOV R26, R10 ;  /* 0x0000000a001a7202 */ /* 0x000fe40000000f00 */
[----:B------:R-:W-:Y:S02]  /*27650*/  MOV R27, R11 ;  /* 0x0000000b001b7202 */ /* 0x000fe40000000f00 */
[----:B------:R-:W4:Y:S01]  /*27660*/  LDL.LU.64 R10, [R1+0x1938] ;  /* 0x00193800010a7983 */ /* 0x000f220000300a00 */
[----:B------:R-:W-:Y:S01]  /*27670*/  MOV R14, R8 ;  /* 0x00000008000e7202 */ /* 0x000fe20000000f00 */
[----:B------:R-:W-:Y:S02]  /*27680*/  IMAD.MOV.U32 R15, RZ, RZ, R9 ;  /* 0x000000ffff0f7224 */ /* 0x000fe400078e0009 */
[----:B------:R-:W-:Y:S01]  /*27690*/  STL.64 [R1+0x1838], R26 ;  /* 0x0018381a01007387 */ /* 0x000fe20000100a00 */
[----:B--2---:R0:W-:Y:S04]  /*276a0*/  STL.64 [R1+0x1830], R24 ;  /* 0x0018301801007387 */ /* 0x0041e80000100a00 */
[----:B0-----:R-:W2:Y:S01]  /*276b0*/  LDL.LU R24, [R1+0xc0] ;  /* 0x0000c00001187983 */ /* 0x001ea20000300800 */
[----:B------:R-:W2:Y:S01]  /*276c0*/  LDL.LU R25, [R1+0xc4] ;  /* 0x0000c40001197983 */ /* 0x000ea20000300800 */
[----:B----4-:R-:W-:Y:S02]  /*276d0*/  HMMA.16816.F32 R8, R4, R10, R20 ;  /* 0x0000000a0408723c */ /* 0x010fe40000001814 */
[----:B------:R0:W-:Y:S01]  /*276e0*/  STL.64 [R1+0x1820], R14 ;  /* 0x0018200e01007387 */ /* 0x0001e20000100a00 */
[----:B------:R-:W-:Y:S02]  /*276f0*/  STL.64 [R1+0x1818], R12 ;  /* 0x0018180c01007387 */ /* 0x000fe40000100a00 */
[----:B------:R-:W4:Y:S02]  /*27700*/  LDL.LU R23, [R1+0x1930] ;  /* 0x0019300001177983 */ /* 0x000f240000300800 */
[----:B------:R-:W5:Y:S01]  /*27710*/  LDL.LU.64 R20, [R1+0x1928] ;  /* 0x0019280001147983 */ /* 0x000f620000300a00 */
[----:B0-----:R-:W-:-:S02]  /*27720*/  MOV R14, R2 ;  /* 0x00000002000e7202 */ /* 0x001fc40000000f00 */
[----:B------:R-:W-:Y:S11]  /*27730*/  MOV R15, R0 ;  /* 0x00000000000f7202 */ /* 0x000ff60000000f00 */
[----:B------:R-:W-:Y:S03]  /*27740*/  @!UPT UIADD3 URZ, URZ, URZ, URZ ;  /* 0x0000003f3f3ff290 */ /* 0x000fe6000fffe03f */
[----:B------:R-:W-:Y:S02]  /*27750*/  MOV R2, R10 ;  /* 0x0000000a00027202 */ /* 0x000fe40000000f00 */
[----:B------:R-:W-:Y:S02]  /*27760*/  MOV R0, R11 ;  /* 0x0000000b00007202 */ /* 0x000fe40000000f00 */
[----:B------:R-:W3:Y:S01]  /*27770*/  LDL.LU.64 R10, [R1+0x1920] ;  /* 0x00192000010a7983 */ /* 0x000ee20000300a00 */
[----:B------:R-:W-:Y:S01]  /*27780*/  IMAD.MOV.U32 R27, RZ, RZ, R3 ;  /* 0x000000ffff1b7224 */ /* 0x000fe200078e0003 */
[----:B------:R-:W-:Y:S01]  /*27790*/  MOV R22, R8 ;  /* 0x0000000800167202 */ /* 0x000fe20000000f00 */
[----:B------:R-:W-:-:S04]  /*277a0*/  IMAD.MOV.U32 R3, RZ, RZ, R9 ;  /* 0x000000ffff037224 */ /* 0x000fc800078e0009 */
[----:B------:R-:W-:Y:S01]  /*277b0*/  STL [R1+0x1898], R22 ;  /* 0x0018981601007387 */ /* 0x000fe20000100800 */
[C---:B---3--:R-:W-:Y:S03]  /*277c0*/  HMMA.16816.F32 R8, R4.reuse, R10, R16 ;  /* 0x0000000a0408723c */ /* 0x048fe60000001810 */
[----:B------:R-:W3:Y:S01]  /*277d0*/  LDL.LU.64 R18, [R1+0x1918] ;  /* 0x0019180001127983 */ /* 0x000ee20000300a00 */
[----:B------:R-:W3:Y:S11]  /*277e0*/  LDL.LU.64 R16, [R1+0x1910] ;  /* 0x0019100001107983 */ /* 0x000ef60000300a00 */
[----:B------:R-:W-:Y:S08]  /*277f0*/  @!UPT UIADD3 URZ, URZ, URZ, URZ ;  /* 0x0000003f3f3ff290 */ /* 0x000ff0000fffe03f */
[----:B------:R-:W-:Y:S01]  /*27800*/  STL.64 [R1+0x190], R8 ;  /* 0x0001900801007387 */ /* 0x000fe20000100a00 */
[----:B------:R0:W-:Y:S03]  /*27810*/  STL.64 [R1+0x198], R10 ;  /* 0x0001980a01007387 */ /* 0x0001e60000100a00 */
[----:B0-----:R-:W3:Y:S02]  /*27820*/  LDL.LU.64 R10, [R1+0x1908] ;  /* 0x00190800010a7983 */ /* 0x001ee40000300a00 */
[C---:B---3--:R-:W-:Y:S02]  /*27830*/  HMMA.16816.F32 R8, R4.reuse, R10, R16 ;  /* 0x0000000a0408723c */ /* 0x048fe40000001810 */
[----:B------:R-:W3:Y:S01]  /*27840*/  LDL.LU.64 R18, [R1+0x1900] ;  /* 0x0019000001127983 */ /* 0x000ee20000300a00 */
[----:B------:R-:W3:Y:S11]  /*27850*/  LDL.LU.64 R16, [R1+0x18f8] ;  /* 0x0018f80001107983 */ /* 0x000ef60000300a00 */
[----:B------:R-:W-:Y:S09]  /*27860*/  @!UPT UIADD3 URZ, URZ, URZ, URZ ;  /* 0x0000003f3f3ff290 */ /* 0x000ff2000fffe03f */
[----:B------:R-:W-:Y:S01]  /*27870*/  STL.64 [R1+0x180], R8 ;  /* 0x0001800801007387 */ /* 0x000fe20000100a00 */
[----:B------:R0:W-:Y:S03]  /*27880*/  STL.64 [R1+0x188], R10 ;  /* 0x0001880a01007387 */ /* 0x0001e60000100a00 */
[----:B0-----:R-:W3:Y:S02]  /*27890*/  LDL.LU.64 R10, [R1+0x18f0] ;  /* 0x0018f000010a7983 */ /* 0x001ee40000300a00 */
[C---:B---3--:R-:W-:Y:S02]  /*278a0*/  HMMA.16816.F32 R8, R4.reuse, R10, R16 ;  /* 0x0000000a0408723c */ /* 0x048fe40000001810 */
[----:B------:R-:W2:Y:S11]  /*278b0*/  LDL.LU.64 R18, [R1+0x18e8] ;  /* 0x0018e80001127983 */ /* 0x000eb60000300a00 */
        /* <DEDUP_REMOVED lines=10> */
[----:B------:R-:W-:Y:S01]  /*27960*/  STL.64 [R1+0x160], R12 ;  /* 0x0001600c01007387 */ /* 0x000fe20000100a00 */
[----:B------:R2:W-:Y:S02]  /*27970*/  STL.64 [R1+0x168], R14 ;  /* 0x0001680e01007387 */ /* 0x0005e40000100a00 */
[----:B--2---:R-:W-:Y:S11]  /*27980*/  HMMA.16816.F32 R12, R4, R18, R24 ;  /* 0x00000012040c723c */ /* 0x004ff60000001818 */
[----:B------:R-:W-:Y:S11]  /*27990*/  @!UPT UIADD3 URZ, URZ, URZ, URZ ;  /* 0x0000003f3f3ff290 */ /* 0x000ff6000fffe03f */
[----:B------:R-:W-:Y:S01]  /*279a0*/  @!UPT UIADD3 URZ, URZ, URZ, URZ ;  /* 0x0000003f3f3ff290 */ /* 0x000fe2000fffe03f */
[----:B------:R0:W-:Y:S01]  /*279b0*/  STL.64 [R1+0x150], R12 ;  /* 0x0001500c01007387 */ /* 0x0001e20000100a00 */
[----:B------:R1:W-:Y:S02]  /*279c0*/  STL [R1+0x158], R14 ;  /* 0x0001580e01007387 */ /* 0x0003e40000100800 */
[----:B------:R-:W2:Y:S01]  /*279d0*/  LDL.LU.64 R24, [R1] ;  /* 0x0000000001187983 */ /* 0x000ea20000300a00 */
[----:B------:R-:W-:Y:S01]  /*279e0*/  MOV R28, R15 ;  /* 0x0000000f001c7202 */ /* 0x000fe20000000f00 */
[----:B---3--:R-:W-:Y:S01]  /*279f0*/  IMAD.MOV.U32 R15, RZ, RZ, R8 ;  /* 0x000000ffff0f7224 */ /* 0x008fe200078e0008 */
[----:B--2---:R2:W-:Y:S01]  /*27a00*/  STL.64 [R1+0x1850], R24 ;  /* 0x0018501801007387 */ /* 0x0045e20000100a00 */
[----:B0-----:R-:W3:Y:S02]  /*27a10*/  LDL.LU R12, [R1+0x1d0] ;  /* 0x0001d000010c7983 */ /* 0x001ee40000300800 */
[----:B------:R-:W3:Y:S02]  /*27a20*/  LDL.LU R13, [R1+0x1d4] ;  /* 0x0001d400010d7983 */ /* 0x000ee40000300800 */
[----:B-1----:R-:W3:Y:S01]  /*27a30*/  LDL.LU R14, [R1+0x1d8] ;  /* 0x0001d800010e7983 */ /* 0x002ee20000300800 */
[----:B------:R-:W3:Y:S01]  /*27a40*/  LDL.LU R8, [R1+0x18c4] ;  /* 0x0018c40001087983 */ /* 0x000ee20000300800 */
[----:B------:R-:W3:Y:S03]  /*27a50*/  LDL R27, [R1+0x15e0] ;  /* 0x0015e000011b7983 */ /* 0x000ee60000100800 */
[----:B--2---:R-:W2:Y:S04]  /*27a60*/  LDL.64 R24, [R1+0x10] ;  /* 0x0000100001187983 */ /* 0x004ea80000100a00 */
[----:B---3--:R-:W0:Y:S04]  /*27a70*/  LDSM.16.M88.4 R16, [R27+0x14080] ;  /* 0x014080001b10783b */ /* 0x008e280000000200 */
[----:B--2---:R-:W-:Y:S01]  /*27a80*/  STL.64 [R1+0x1868], R24 ;  /* 0x0018681801007387 */ /* 0x004fe20000100a00 */
[----:B------:R5:W-:Y:S02]  /*27a90*/  STL.64 [R1+0x1848], R14 ;  /* 0x0018480e01007387 */ /* 0x000be40000100a00 */
[----:B------:R1:W-:Y:S02]  /*27aa0*/  STL.64 [R1+0x1840], R12 ;  /* 0x0018400c01007387 */ /* 0x0003e40000100a00 */
[----:B-----5:R-:W-:Y:S01]  /*27ab0*/  IMAD.MOV.U32 R15, RZ, RZ, R20 ;  /* 0x000000ffff0f7224 */ /* 0x020fe200078e0014 */
[----:B-1----:R-:W-:-:S02]  /*27ac0*/  MOV R12, R9 ;  /* 0x00000009000c7202 */ /* 0x002fc40000000f00 */
[----:B------:R-:W-:Y:S01]  /*27ad0*/  MOV R14, R21 ;  /* 0x00000015000e7202 */ /* 0x000fe20000000f00 */
[----:B------:R-:W2:Y:S01]  /*27ae0*/  LDL.LU R9, [R1+0x18c0] ;  /* 0x0018c00001097983 */ /* 0x000ea20000300800 */
[----:B------:R-:W3:Y:S02]  /*27af0*/  LDL.LU R20, [R1+0xa0] ;  /* 0x0000a00001147983 */ /* 0x000ee40000300800 */
[----:B------:R-:W3:Y:S01]  /*27b00*/  LDL.LU R21, [R1+0xa4] ;  /* 0x0000a40001157983 */ /* 0x000ee20000300800 */
[----:B----4-:R-:W-:Y:S01]  /*27b10*/  MOV R13, R23 ;  /* 0x00000017000d7202 */ /* 0x010fe20000000f00 */
[----:B------:R-:W4:Y:S01]  /*27b20*/  LDL.LU R22, [R1+0xa8] ;  /* 0x0000a80001167983 */ /* 0x000f220000300800 */
[----:B------:R-:W4:Y:S03]  /*27b30*/  LDL.LU R23, [R1+0xac] ;  /* 0x0000ac0001177983 */ /* 0x000f260000300800 */
[----:B----4-:R-:W-:Y:S01]  /*27b40*/  STL.64 [R1+0x18b8], R22 ;  /* 0x0018b81601007387 */ /* 0x010fe20000100a00 */
[----:B---3--:R1:W-:Y:S03]  /*27b50*/  STL.64 [R1+0x18b0], R20 ;  /* 0x0018b01401007387 */ /* 0x0083e60000100a00 */
[----:B-1----:R-:W3:Y:S01]  /*27b60*/  LDL.LU R20, [R1+0xb0] ;  /* 0x0000b00001147983 */ /* 0x002ee20000300800 */
[----:B------:R-:W3:Y:S02]  /*27b70*/  LDL.LU R21, [R1+0xb4] ;  /* 0x0000b40001157983 */ /* 0x000ee40000300800 */
[----:B------:R-:W3:Y:S02]  /*27b80*/  LDL.LU R22, [R1+0xb8] ;  /* 0x0000b80001167983 */ /* 0x000ee40000300800 */
[----:B------:R-:W3:Y:S01]  /*27b90*/  LDL.LU R23, [R1+0xbc] ;  /* 0x0000bc0001177983 */ /* 0x000ee20000300800 */
[----:B------:R-:W4:Y:S04]  /*27ba0*/  LDL.LU.64 R24, [R1+0x20] ;  /* 0x0000200001187983 */ /* 0x000f280000300a00 */
[----:B----4-:R1:W-:Y:S04]  /*27bb0*/  STL.64 [R1+0x1870], R24 ;  /* 0x0018701801007387 */ /* 0x0103e80000100a00 */
[----:B-1----:R-:W4:Y:S04]  /*27bc0*/  LDL.LU.64 R24, [R1+0x30] ;  /* 0x0000300001187983 */ /* 0x002f280000300a00 */
[----:B----4-:R1:W-:Y:S04]  /*27bd0*/  STL.64 [R1+0x1878], R24 ;  /* 0x0018781801007387 */ /* 0x0103e80000100a00 */
[----:B-1----:R-:W4:Y:S04]  /*27be0*/  LDL.LU.64 R24, [R1+0x40] ;  /* 0x0000400001187983 */ /* 0x002f280000300a00 */
[----:B----4-:R1:W-:Y:S04]  /*27bf0*/  STL.64 [R1+0x1890], R24 ;  /* 0x0018901801007387 */ /* 0x0103e80000100a00 */
[----:B-1----:R-:W4:Y:S01]  /*27c00*/  LDL.LU.64 R24, [R1+0x50] ;  /* 0x0000500001187983 */ /* 0x002f220000300a00 */
[----:B------:R-:W-:Y:S02]  /*27c10*/  STL.64 [R1+0x1860], R14 ;  /* 0x0018600e01007387 */ /* 0x000fe40000100a00 */
[----:B------:R1:W-:Y:S02]  /*27c20*/  STL.64 [R1+0x1858], R12 ;  /* 0x0018580c01007387 */ /* 0x0003e40000100a00 */
[----:B-1----:R-:W5:Y:S01]  /*27c30*/  LDL.LU R12, [R1+0x60] ;  /* 0x00006000010c7983 */ /* 0x002f620000300800 */
[----:B------:R-:W5:Y:S01]  /*27c40*/  LDL.LU R13, [R1+0x64] ;  /* 0x00006400010d7983 */ /* 0x000f620000300800 */
[----:B--2---:R-:W-:-:S02]  /*27c50*/  MOV R14, R9 ;  /* 0x00000009000e7202 */ /* 0x004fc40000000f00 */
[----:B------:R-:W-:-:S05]  /*27c60*/  MOV R15, R8 ;  /* 0x00000008000f7202 */ /* 0x000fca0000000f00 */
[----:B------:R-:W-:Y:S01]  /*27c70*/  STL.64 [R1+0x1888], R14 ;  /* 0x0018880e01007387 */ /* 0x000fe20000100a00 */
[----:B---3--:R-:W-:Y:S03]  /*27c80*/  HMMA.16816.F32 R4, R4, R10, R20 ;  /* 0x0000000a0404723c */ /* 0x008fe60000001814 */
[----:B-----5:R1:W-:Y:S04]  /*27c90*/  STL.64 [R1+0x1880], R12 ;  /* 0x0018800c01007387 */ /* 0x0203e80000100a00 */
[----:B-1----:R-:W2:Y:S01]  /*27ca0*/  LDL.LU R12, [R1+0x90] ;  /* 0x00009000010c7983 */ /* 0x002ea20000300800 */
[----:B------:R-:W2:Y:S02]  /*27cb0*/  LDL.LU R13, [R1+0x94] ;  /* 0x00009400010d7983 */ /* 0x000ea40000300800 */
[----:B------:R-:W2:Y:S02]  /*27cc0*/  LDL.LU R14, [R1+0x98] ;  /* 0x00009800010e7983 */ /* 0x000ea40000300800 */
[----:B------:R-:W2:Y:S01]  /*27cd0*/  LDL.LU R15, [R1+0x9c] ;  /* 0x00009c00010f7983 */ /* 0x000ea20000300800 */
[----:B------:R-:W-:Y:S01]  /*27ce0*/  STL [R1+0x17e8], R28 ;  /* 0x0017e81c01007387 */ /* 0x000fe20000100800 */
[----:B0-----:R-:W-:Y:S02]  /*27cf0*/  STL [R1+0x1778], R19 ;  /* 0x0017781301007387 */ /* 0x001fe40000100800 */
[----:B------:R-:W-:Y:S02]  /*27d00*/  STL [R1+0x1798], R18 ;  /* 0x0017981201007387 */ /* 0x000fe40000100800 */
[----:B------:R0:W-:Y:S02]  /*27d10*/  STL.64 [R1+0x1790], R16 ;  /* 0x0017901001007387 */ /* 0x0001e40000100a00 */
[----:B0-----:R-:W3:Y:S01]  /*27d20*/  LDL.LU R16, [R1+0x80] ;  /* 0x0000800001107983 */ /* 0x001ee20000300800 */
[----:B------:R-:W3:Y:S02]  /*27d30*/  LDL.LU R17, [R1+0x84] ;  /* 0x0000840001117983 */ /* 0x000ee40000300800 */
[----:B------:R-:W3:Y:S02]  /*27d40*/  LDL.LU R18, [R1+0x88] ;  /* 0x0000880001127983 */ /* 0x000ee40000300800 */
[----:B------:R-:W3:Y:S01]  /*27d50*/  LDL.LU R19, [R1+0x8c] ;  /* 0x00008c0001137983 */ /* 0x000ee20000300800 */
[----:B------:R-:W4:Y:S01]  /*27d60*/  LDL.LU.64 R22, [R1+0x18b8] ;  /* 0x0018b80001167983 */ /* 0x000f220000300a00 */
[----:B------:R-:W4:Y:S02]  /*27d70*/  LDL.LU.64 R20, [R1+0x18b0] ;  /* 0x0018b00001147983 */ /* 0x000f240000300a00 */
[----:B------:R-:W4:Y:S02]  /*27d80*/  LDL.LU.64 R10, [R1+0x18a8] ;  /* 0x0018a800010a7983 */ /* 0x000f240000300a00 */
[----:B------:R-:W4:Y:S01]  /*27d90*/  LDL.LU.64 R8, [R1+0x18a0] ;  /* 0x0018a00001087983 */ /* 0x000f220000300a00 */
[----:B------:R-:W-:Y:S01]  /*27da0*/  STL.64 [R1+0x140], R4 ;  /* 0x0001400401007387 */ /* 0x000fe20000100a00 */
[----:B------:R-:W-:Y:S02]  /*27db0*/  STL.64 [R1+0x148], R6 ;  /* 0x0001480601007387 */ /* 0x000fe40000100a00 */
[----:B------:R-:W0:Y:S02]  /*27dc0*/  LDSM.16.M88.4 R4, [R27+0x15080] ;  /* 0x015080001b04783b */ /* 0x000e240000000200 */
[----:B0-----:R-:W-:Y:S02]  /*27dd0*/  STL.64 [R1+0x1690], R6 ;  /* 0x0016900601007387 */ /* 0x001fe40000100a00 */
[----:B------:R0:W-:Y:S02]  /*27de0*/  STL.64 [R1+0x1688], R4 ;  /* 0x0016880401007387 */ /* 0x0001e40000100a00 */
[----:B0-----:R-:W5:Y:S01]  /*27df0*/  LDL.LU R4, [R1+0x1c0] ;  /* 0x0001c00001047983 */ /* 0x001f620000300800 */
[----:B------:R-:W5:Y:S02]  /*27e00*/  LDL.LU R5, [R1+0x1c4] ;  /* 0x0001c40001057983 */ /* 0x000f640000300800 */
[----:B------:R-:W5:Y:S01]  /*27e10*/  LDL.LU R6, [R1+0x1c8] ;  /* 0x0001c80001067983 */ /* 0x000f620000300800 */
[C---:B----4-:R-:W-:Y:S11]  /*27e20*/  HMMA.16816.F32 R20, R8.reuse, R24, R20 ;  /* 0x000000180814723c */ /* 0x050ff60000001814 */
[----:B------:R-:W-:Y:S11]  /*27e30*/  @!UPT UIADD3 URZ, URZ, URZ, URZ ;  /* 0x0000003f3f3ff290 */ /* 0x000ff6000fffe03f */
[----:B------:R-:W-:Y:S01]  /*27e40*/  @!UPT UIADD3 URZ, URZ, URZ, URZ ;  /* 0x0000003f3f3ff290 */ /* 0x000fe2000fffe03f */
[----:B------:R0:W-:Y:S01]  /*27e50*/  STL.64 [R1+0x130], R20 ;  /* 0x0001301401007387 */ /* 0x0001e20000100a00 */
[----:B------:R1:W-:Y:S02]  /*27e60*/  STL.64 [R1+0x138], R22 ;  /* 0x0001381601007387 */ /* 0x0003e40000100a00 */
[----:B0-----:R-:W-:Y:S01]  /*27e70*/  IMAD.MOV.U32 R20, RZ, RZ, R24 ;  /* 0x000000ffff147224 */ /* 0x001fe200078e0018 */
[----:B-1----:R-:W4:Y:S01]  /*27e80*/  LDL.LU R22, [R1+0x1898] ;  /* 0x0018980001167983 */ /* 0x002f220000300800 */
[----:B------:R-:W-:Y:S02]  /*27e90*/  MOV R21, R25 ;  /* 0x0000001900157202 */ /* 0x000fe40000000f00 */
[----:B------:R-:W2:Y:S01]  /*27ea0*/  LDL.LU.64 R24, [R1+0x1890] ;  /* 0x0018900001187983 */ /* 0x000ea20000300a00 */
[----:B------:R-:W-:Y:S01]  /*27eb0*/  MOV R7, R29 ;  /* 0x0000001d00077202 */ /* 0x000fe20000000f00 */
[----:B--2---:R-:W-:Y:S01]  /*27ec0*/  HMMA.16816.F32 R12, R8, R24, R12 ;  /* 0x00000018080c723c */ /* 0x004fe2000000180c */
[----:B------:R-:W-:-:S02]  /*27ed0*/  MOV R29, R24 ;  /* 0x00000018001d7202 */ /* 0x000fc40000000f00 */
[----:B------:R-:W-:Y:S11]  /*27ee0*/  MOV R23, R25 ;  /* 0x0000001900177202 */ /* 0x000ff60000000f00 */
[----:B------:R-:W-:Y:S09]  /*27ef0*/  @!UPT UIADD3 URZ, URZ, URZ, URZ ;  /* 0x0000003f3f3ff290 */ /* 0x000ff2000fffe03f */
[----:B------:R-:W-:Y:S01]  /*27f00*/  STL.64 [R1+0x120], R12 ;  /* 0x0001200c01007387 */ /* 0x000fe20000100a00 */
[----:B------:R0:W-:Y:S03]  /*27f10*/  STL.64 [R1+0x128], R14 ;  /* 0x0001280e01007387 */ /* 0x0001e60000100a00 */
[----:B0-----:R-:W2:Y:S01]  /*27f20*/  LDL.LU.64 R14, [R1+0x1888] ;  /* 0x00188800010e7983 */ /* 0x001ea20000300a00 */
[----:B------:R-:W2:Y:S02]  /*27f30*/  LDL.LU.64 R12, [R1+0x1880] ;  /* 0x00188000010c7983 */ /* 0x000ea40000300a00 */
[----:B------:R-:W3:Y:S02]  /*27f40*/  LDL.LU.64 R24, [R1+0x1878] ;  /* 0x0018780001187983 */ /* 0x000ee40000300a00 */
[C---:B---3--:R-:W-:Y:S11]  /*27f50*/  HMMA.16816.F32 R16, R8.reuse, R24, R16 ;  /* 0x000000180810723c */ /* 0x048ff60000001810 */
[----:B------:R-:W-:Y:S11]  /*27f60*/  @!UPT UIADD3 URZ, URZ, URZ, URZ ;  /* 0x0000003f3f3ff290 */ /* 0x000ff6000fffe03f */
[----:B------:R-:W-:Y:S01]  /*27f70*/  @!UPT UIADD3 URZ, URZ, URZ, URZ ;  /* 0x0000003f3f3ff290 */ /* 0x000fe2000fffe03f */
[----:B------:R0:W-:Y:S01]  /*27f80*/  STL.64 [R1+0x110], R16 ;  /* 0x0001101001007387 */ /* 0x0001e20000100a00 */
[----:B------:R-:W-:Y:S02]  /*27f90*/  STL.64 [R1+0x118], R18 ;  /* 0x0001181201007387 */ /* 0x000fe40000100a00 */
[----:B0-----:R-:W-:Y:S01]  /*27fa0*/  IMAD.MOV.U32 R17, RZ, RZ, R24 ;  /* 0x000000ffff117224 */ /* 0x001fe200078e0018 */
[----:B------:R-:W-:Y:S02]  /*27fb0*/  MOV R16, R25 ;  /* 0x0000001900107202 */ /* 0x000fe40000000f00 */
[----:B------:R-:W3:Y:S02]  /*27fc0*/  LDL.LU.64 R24, [R1+0x1870] ;  /* 0x0018700001187983 */ /* 0x000ee40000300a00 */
[----:B------:R-:W-:Y:S02]  /*27fd0*/  STL [R1+0x17f0], R17 ;  /* 0x0017f01101007387 */ /* 0x000fe40000100800 */
[----:B------:R0:W-:Y:S02]  /*27fe0*/  STL [R1+0x17ec], R16 ;  /* 0x0017ec1001007387 */ /* 0x0001e40000100800 */
[----:B0-----:R-:W3:Y:S01]  /*27ff0*/  LDL.LU R16, [R1+0x70] ;  /* 0x0000700001107983 */ /* 0x001ee20000300800 */
[----:B------:R-:W3:Y:S02]  /*28000*/  LDL.LU R17, [R1+0x74] ;  /* 0x0000740001117983 */ /* 0x000ee40000300800 */
[----:B------:R-:W3:Y:S02]  /*28010*/  LDL.LU R18, [R1+0x78] ;  /* 0x0000780001127983 */ /* 0x000ee40000300800 */
[----:B------:R-:W3:Y:S02]  /*28020*/  LDL.LU R19, [R1+0x7c] ;  /* 0x00007c0001137983 */ /* 0x000ee40000300800 */
[C---:B---3--:R-:W-:Y:S11]  /*28030*/  HMMA.16816.F32 R16, R8.reuse, R24, R16 ;  /* 0x000000180810723c */ /* 0x048ff60000001810 */
[----:B------:R-:W-:Y:S11]  /*28040*/  @!UPT UIADD3 URZ, URZ, URZ, URZ ;  /* 0x0000003f3f3ff290 */ /* 0x000ff6000fffe03f */
[----:B------:R-:W-:Y:S01]  /*28050*/  @!UPT UIADD3 URZ, URZ, URZ, URZ ;  /* 0x0000003f3f3ff290 */ /* 0x000fe2000fffe03f */
[----:B------:R-:W-:Y:S01]  /*28060*/  STL.64 [R1+0x100], R16 ;  /* 0x0001001001007387 */ /* 0x000fe20000100a00 */
[----:B------:R0:W-:Y:S02]  /*28070*/  STL.64 [R1+0x108], R18 ;  /* 0x0001081201007387 */ /* 0x0001e40000100a00 */
[----:B0-----:R-:W-:Y:S02]  /*28080*/  MOV R19, R24 ;  /* 0x0000001800137202 */ /* 0x001fe40000000f00 */
[----:B------:R-:W-:Y:S02]  /*28090*/  MOV R18, R25 ;  /* 0x0000001900127202 */ /* 0x000fe40000000f00 */
[----:B------:R-:W2:Y:S02]  /*280a0*/  LDL.LU.64 R24, [R1+0x1868] ;  /* 0x0018680001187983 */ /* 0x000ea40000300a00 */
[C---:B--2---:R-:W-:Y:S01]  /*280b0*/  HMMA.16816.F32 R12, R8.reuse, R24, R12 ;  /* 0x00000018080c723c */ /* 0x044fe2000000180c */
[----:B------:R-:W-:Y:S11]  /*280c0*/  IMAD.MOV.U32 R28, RZ, RZ, R25 ;  /* 0x000000ffff1c7224 */ /* 0x000ff600078e0019 */
[----:B------:R-:W-:Y:S11]  /*280d0*/  @!UPT UIADD3 URZ, URZ, URZ, URZ ;  /* 0x0000003f3f3ff290 */ /* 0x000ff6000fffe03f */
[----:B------:R-:W-:Y:S01]  /*280e0*/  STL.64 [R1+0xf0], R12 ;  /* 0x0000f00c01007387 */ /* 0x000fe20000100a00 */
[----:B------:R0:W-:Y:S03]  /*280f0*/  STL.64 [R1+0xf8], R14 ;  /* 0x0000f80e01007387 */ /* 0x0001e60000100a00 */
[----:B0-----:R-:W2:Y:S01]  /*28100*/  LDL.LU.64 R14, [R1+0x1860] ;  /* 0x00186000010e7983 */ /* 0x001ea20000300a00 */
[----:B------:R-:W2:Y:S02]  /*28110*/  LDL.LU.64 R12, [R1+0x1858] ;  /* 0x00185800010c7983 */ /* 0x000ea40000300a00 */
[----:B------:R-:W2:Y:S02]  /*28120*/  LDL.LU.64 R24, [R1+0x1850] ;  /* 0x0018500001187983 */ /* 0x000ea40000300a00 */
        /* <DEDUP_REMOVED lines=9> */
[----:B------:R-:W2:Y:S01]  /*281c0*/  LDL.LU.64 R24, [R1+0x1830] ;  /* 0x0018300001187983 */ /* 0x000ea20000300a00 */
[----:B------:R-:W-:Y:S01]  /*281d0*/  STL.64 [R1+0x1800], R18 ;  /* 0x0018001201007387 */ /* 0x000fe20000100a00 */
[----:B------:R0:W-:Y:S02]  /*281e0*/  STL.64 [R1+0x17f8], R16 ;  /* 0x0017f81001007387 */ /* 0x0001e40000100a00 */
[----:B0-----:R-:W-:Y:S01]  /*281f0*/  MOV R16, R20 ;  /* 0x0000001400107202 */ /* 0x001fe20000000f00 */
[----:B------:R-:W-:Y:S01]  /*28200*/  IMAD.MOV.U32 R17, RZ, RZ, R21 ;  /* 0x000000ffff117224 */ /* 0x000fe200078e0015 */
[----:B------:R-:W5:Y:S01]  /*28210*/  LDL.LU R20, [R1+0x182c] ;  /* 0x00182c0001147983 */ /* 0x000f620000300800 */
[----:B------:R-:W5:Y:S01]  /*28220*/  LDL.LU R21, [R1+0x1828] ;  /* 0x0018280001157983 */ /* 0x000f620000300800 */
[C---:B--2---:R-:W-:Y:S11]  /*28230*/  HMMA.16816.F32 R12, R8.reuse, R24, R12 ;  /* 0x00000018080c723c */ /* 0x044ff6000000180c */
[----:B------:R-:W-:Y:S11]  /*28240*/  @!UPT UIADD3 URZ, URZ, URZ, URZ ;  /* 0x0000003f3f3ff290 */ /* 0x000ff6000fffe03f */
[----:B------:R-:W-:Y:S01]  /*28250*/  @!UPT UIADD3 URZ, URZ, URZ, URZ ;  /* 0x0000003f3f3ff290 */ /* 0x000fe2000fffe03f */
[----:B------:R-:W-:Y:S01]  /*28260*/  STL.64 [R1+0xd0], R12 ;  /* 0x0000d00c01007387 */ /* 0x000fe20000100a00 */
[----:B------:R0:W-:Y:S03]  /*28270*/  STL.64 [R1+0xd8], R14 ;  /* 0x0000d80e01007387 */ /* 0x0001e60000100a00 */
[----:B0-----:R-:W2:Y:S01]  /*28280*/  LDL.LU.64 R14, [R1+0x1820] ;  /* 0x00182000010e7983 */ /* 0x001ea20000300a00 */
[----:B------:R-:W3:Y:S02]  /*28290*/  LDL.LU.64 R12, [R1+0x1818] ;  /* 0x00181800010c7983 */ /* 0x000ee40000300a00 */
[----:B------:R2:W-:Y:S02]  /*282a0*/  STL.64 [R1+0x1808], R24 ;  /* 0x0018081801007387 */ /* 0x0005e40000100a00 */
[----:B--2---:R-:W-:Y:S02]  /*282b0*/  MOV R24, R14 ;  /* 0x0000000e00187202 */ /* 0x004fe40000000f00 */
[----:B------:R-:W-:Y:S01]  /*282c0*/  MOV R25, R15 ;  /* 0x0000000f00197202 */ /* 0x000fe20000000f00 */
[----:B------:R-:W3:Y:S01]  /*282d0*/  LDL.LU R14, [R1+0x1814] ;  /* 0x00181400010e7983 */ /* 0x000ee20000300800 */
[----:B------:R-:W3:Y:S01]  /*282e0*/  LDL.LU R15, [R1+0x1810] ;  /* 0x00181000010f7983 */ /* 0x000ee20000300800 */
[----:B-----5:R-:W-:Y:S07]  /*282f0*/  HMMA.16816.F32 R4, R8, R20, R4 ;  /* 0x000000140804723c */ /* 0x020fee0000001804 */
[----:B------:R-:W-:Y:S11]  /*28300*/  MOV R8, R29 ;  /* 0x0000001d00087202 */ /* 0x000ff60000000f00 */
[----:B------:R-:W-:Y:S05]  /*28310*/  @!UPT UIADD3 URZ, URZ, URZ, URZ ;  /* 0x0000003f3f3ff290 */ /* 0x000fea000fffe03f */
[----:B------:R0:W-:Y:S01]  /*28320*/  STL.64 [R1+0x16a0], R6 ;  /* 0x0016a00601007387 */ /* 0x0001e20000100a00 */
[----:B------:R1:W-:Y:S01]  /*28330*/  STL.64 [R1+0x1698], R4 ;  /* 0x0016980401007387 */ /* 0x0003e20000100a00 */
[----:B0-----:R-:W-:Y:S01]  /*28340*/  MOV R6, R2 ;  /* 0x0000000200067202 */ /* 0x001fe20000000f00 */
[----:B------:R-:W-:Y:S01]  /*28350*/  IMAD.MOV.U32 R7, RZ, RZ, R0 ;  /* 0x000000ffff077224 */ /* 0x000fe200078e0000 */
[----:B-1----:R-:W-:Y:S01]  /*28360*/  MOV R5, R3 ;  /* 0x0000000300057202 */ /* 0x002fe20000000f00 */
[----:B---3--:R-:W-:Y:S01]  /*28370*/  HMMA.16816.F32 R16, R12, R16, R24 ;  /* 0x000000100c10723c */ /* 0x008fe20000001818 */
[----:B------:R-:W2:Y:S11]  /*28380*/  LDL.LU.64 R24, [R1+0x1808] ;  /* 0x0018080001187983 */ /* 0x000eb60000300a00 */
[----:B------:R-:W-:Y:S11]  /*28390*/  @!UPT UIADD3 URZ, URZ, URZ, URZ ;  /* 0x0000003f3f3ff290 */ /* 0x000ff6000fffe03f */
[----:B------:R-:W-:Y:S01]  /*283a0*/  @!UPT UIADD3 URZ, URZ, URZ, URZ ;  /* 0x0000003f3f3ff290 */ /* 0x000fe2000fffe03f */
[----:B------:R-:W-:Y:S01]  /*283b0*/  MOV R2, R18 ;  /* 0x0000001200027202 */ /* 0x000fe20000000f00 */
[----:B------:R-:W-:Y:S01]  /*283c0*/  IMAD.MOV.U32 R0, RZ, RZ, R19 ;  /* 0x000000ffff007224 */ /* 0x000fe200078e0013 */
[----:B------:R-:W-:Y:S02]  /*283d0*/  MOV R3, R16 ;  /* 0x0000001000037202 */ /* 0x000fe40000000f00 */
[----:B------:R-:W-:Y:S01]  /*283e0*/  MOV R29, R17 ;  /* 0x00000011001d7202 */ /* 0x000fe20000000f00 */
[----:B------:R-:W3:Y:S01]  /*283f0*/  LDL.LU.64 R18, [R1+0x1800] ;  /* 0x0018000001127983 */ /* 0x000ee20000300a00 */
[----:B------:R-:W5:Y:S02]  /*28400*/  LDL.LU.64 R16, [R1+0x17f8] ;  /* 0x0017f80001107983 */ /* 0x000f640000300a00 */
[----:B------:R-:W-:Y:S01]  /*28410*/  IMAD.MOV.U32 R9, RZ, RZ, R23 ;  /* 0x000000ffff097224 */ /* 0x000fe200078e0017 */
[----:B----4-:R-:W-:-:S07]  /*28420*/  MOV R4, R22 ;  /* 0x0000001600047202 */ /* 0x010fce0000000f00 */
[----:B------:R-:W-:Y:S01]  /*28430*/  HMMA.16816.F32 R4, R12, R8, R4 ;  /* 0x000000080c04723c */ /* 0x000fe20000001804 */
[----:B------:R-:W-:Y:S01]  /*28440*/  STL [R1+0x16d4], R0 ;  /* 0x0016d40001007387 */ /* 0x000fe20000100800 */
[----:B------:R-:W-:Y:S02]  /*28450*/  STL [R1+0x16d0], R2 ;  /* 0x0016d00201007387 */ /* 0x000fe40000100800 */
[----:B------:R-:W-:Y:S02]  /*28460*/  STL [R1+0x16cc], R29 ;  /* 0x0016cc1d01007387 */ /* 0x000fe40000100800 */
[----:B------:R-:W-:Y:S11]  /*28470*/  STL [R1+0x16c8], R3 ;  /* 0x0016c80301007387 */ /* 0x000ff60000100800 */
[----:B------:R-:W-:Y:S07]  /*28480*/  @!UPT UIADD3 URZ, URZ, URZ, URZ ;  /* 0x0000003f3f3ff290 */ /* 0x000fee000fffe03f */
[----:B------:R-:W-:Y:S02]  /*28490*/  MOV R22, R4 ;  /* 0x0000000400167202 */ /* 0x000fe40000000f00 */
[----:B------:R-:W-:Y:S02]  /*284a0*/  MOV R23, R5 ;  /* 0x0000000500177202 */ /* 0x000fe40000000f00 */
[----:B-----5:R-:W-:Y:S02]  /*284b0*/  MOV R4, R17 ;  /* 0x0000001100047202 */ /* 0x020fe40000000f00 */
[----:B------:R-:W-:Y:S01]  /*284c0*/  MOV R5, R16 ;  /* 0x0000001000057202 */ /* 0x000fe20000000f00 */
[----:B------:R-:W4:Y:S01]  /*284d0*/  LDL.LU R17, [R1+0x17f0] ;  /* 0x0017f00001117983 */ /* 0x000f220000300800 */
[----:B------:R-:W5:Y:S03]  /*284e0*/  LDL.LU R16, [R1+0x17ec] ;  /* 0x0017ec0001107983 */ /* 0x000f660000300800 */
[----:B------:R0:W-:Y:S04]  /*284f0*/  STL.64 [R1+0x17a0], R4 ;  /* 0x0017a00401007387 */ /* 0x0001e80000100a00 */
[----:B0-----:R-:W2:Y:S01]  /*28500*/  LDL.LU R4, [R1+0x10] ;  /* 0x0000100001047983 */ /* 0x001ea20000300800 */
[----:B------:R-:W-:-:S02]  /*28510*/  MOV R5, R28 ;  /* 0x0000001c00057202 */ /* 0x000fc40000000f00 */
[----:B------:R-:W3:Y:S03]  /*28520*/  LDL.LU R28, [R1+0x17e8] ;  /* 0x0017e800011c7983 */ /* 0x000ee60000300800 */
[----:B--2---:R3:W-:Y:S02]  /*28530*/  STL.64 [R1+0x17b8], R4 ;  /* 0x0017b80401007387 */ /* 0x0047e40000100a00 */
[----:B---3--:R-:W-:Y:S01]  /*28540*/  IMAD.MOV.U32 R4, RZ, RZ, R19 ;  /* 0x000000ffff047224 */ /* 0x008fe200078e0013 */
[----:B------:R-:W-:-:S05]  /*28550*/  MOV R5, R18 ;  /* 0x0000001200057202 */ /* 0x000fca0000000f00 */
[----:B------:R5:W-:Y:S02]  /*28560*/  STL.64 [R1+0x17d0], R4 ;  /* 0x0017d00401007387 */ /* 0x000be40000100a00 */
[----:B-----5:R-:W-:Y:S02]  /*28570*/  MOV R5, R16 ;  /* 0x0000001000057202 */ /* 0x020fe40000000f00 */
[----:B----4-:R-:W-:Y:S01]  /*28580*/  MOV R4, R17 ;  /* 0x0000001100047202 */ /* 0x010fe20000000f00 */
[----:B------:R-:W2:Y:S01]  /*28590*/  LDL.LU R16, [R1+0x160] ;  /* 0x0001600001107983 */ /* 0x000ea20000300800 */
[----:B------:R-:W2:Y:S02]  /*285a0*/  LDL.LU R17, [R1+0x164] ;  /* 0x0001640001117983 */ /* 0x000ea40000300800 */
[----:B------:R-:W3:Y:S02]  /*285b0*/  LDL.LU R18, [R1+0x168] ;  /* 0x0001680001127983 */ /* 0x000ee40000300800 */
[----:B------:R-:W3:Y:S02]  /*285c0*/  LDL.LU R19, [R1+0x16c] ;  /* 0x00016c0001137983 */ /* 0x000ee40000300800 */
[----:B---3--:R-:W-:Y:S01]  /*285d0*/  STL.64 [R1+0x17b0], R18 ;  /* 0x0017b01201007387 */ /* 0x008fe20000100a00 */
[----:B--2---:R0:W-:Y:S03]  /*285e0*/  STL.64 [R1+0x17a8], R16 ;  /* 0x0017a81001007387 */ /* 0x0041e60000100a00 */
[----:B0-----:R-:W2:Y:S01]  /*285f0*/  LDL.LU R16, [R1+0x170] ;  /* 0x0001700001107983 */ /* 0x001ea20000300800 */
        /* <DEDUP_REMOVED lines=9> */
[----:B------:R-:W-:Y:S01]  /*28690*/  IMAD.MOV.U32 R27, RZ, RZ, R7 ;  /* 0x000000ffff1b7224 */ /* 0x000fe200078e0007 */
[----:B------:R-:W-:Y:S01]  /*286a0*/  MOV R26, R6 ;  /* 0x00000006001a7202 */ /* 0x000fe20000000f00 */
[----:B------:R-:W-:Y:S01]  /*286b0*/  IMAD.MOV.U32 R11, RZ, RZ, R28 ;  /* 0x000000ffff0b7224 */ /* 0x000fe200078e001c */
[----:B---3--:R-:W-:Y:S01]  /*286c0*/  STL.64 [R1+0x17e0], R18 ;  /* 0x0017e01201007387 */ /* 0x008fe20000100a00 */
[----:B--2---:R0:W-:Y:S03]  /*286d0*/  STL.64 [R1+0x17d8], R16 ;  /* 0x0017d81001007387 */ /* 0x0041e60000100a00 */
[----:B0-----:R-:W2:Y:S01]  /*286e0*/  LDL.LU R16, [R1+0x190] ;  /* 0x0001900001107983 */ /* 0x001ea20000300800 */
[----:B------:R-:W2:Y:S02]  /*286f0*/  LDL.LU R17, [R1+0x194] ;  /* 0x0001940001117983 */ /* 0x000ea40000300800 */
[----:B------:R-:W2:Y:S02]  /*28700*/  LDL.LU R18, [R1+0x198] ;  /* 0x0001980001127983 */ /* 0x000ea40000300800 */
[----:B------:R-:W2:Y:S01]  /*28710*/  LDL.LU R19, [R1+0x19c] ;  /* 0x00019c0001137983 */ /* 0x000ea20000300800 */
[----:B------:R-:W3:Y:S01]  /*28720*/  LDL.LU R8, [R1+0x150] ;  /* 0x0001500001087983 */ /* 0x000ee20000300800 */
[----:B------:R-:W3:Y:S02]  /*28730*/  LDL.LU R9, [R1+0x154] ;  /* 0x0001540001097983 */ /* 0x000ee40000300800 */
[----:B------:R-:W3:Y:S02]  /*28740*/  LDL.LU R10, [R1+0x158] ;  /* 0x00015800010a7983 */ /* 0x000ee40000300800 */
[----:B------:R0:W-:Y:S01]  /*28750*/  STL [R1+0x16e4], R27 ;  /* 0x0016e41b01007387 */ /* 0x0001e20000100800 */
[----:B------:R1:W-:Y:S01]  /*28760*/  STL [R1+0x16e0], R26 ;  /* 0x0016e01a01007387 */ /* 0x0003e20000100800 */
[----:B------:R4:W-:Y:S02]  /*28770*/  STL [R1+0x16dc], R23 ;  /* 0x0016dc1701007387 */ /* 0x0009e40000100800 */
[----:B------:R5:W-:Y:S02]  /*28780*/  STL [R1+0x16d8], R22 ;  /* 0x0016d81601007387 */ /* 0x000be40000100800 */
[----:B------:R-:W3:Y:S01]  /*28790*/  LDL.LU R28, [R1+0x2d0] ;  /* 0x0002d000011c7983 */ /* 0x000ee20000300800 */
[----:B--2---:R-:W-:Y:S01]  /*287a0*/  HMMA.16816.F32 R4, R12, R4, R16 ;  /* 0x000000040c04723c */ /* 0x004fe20000001810 */
[----:B---3--:R-:W-:Y:S01]  /*287b0*/  STL [R1+0x16e8], R28 ;  /* 0x0016e81c01007387 */ /* 0x008fe20000100800 */
[----:B------:R-:W2:Y:S02]  /*287c0*/  LDL.LU.64 R18, [R1+0x17e0] ;  /* 0x0017e00001127983 */ /* 0x000ea40000300a00 */
[----:B------:R-:W2:Y:S11]  /*287d0*/  LDL.LU.64 R16, [R1+0x17d8] ;  /* 0x0017d80001107983 */ /* 0x000eb60000300a00 */
[----:B------:R-:W-:Y:S09]  /*287e0*/  @!UPT UIADD3 URZ, URZ, URZ, URZ ;  /* 0x0000003f3f3ff290 */ /* 0x000ff2000fffe03f */
[----:B------:R-:W-:Y:S02]  /*287f0*/  MOV R0, R4 ;  /* 0x0000000400007202 */ /* 0x000fe40000000f00 */
[----:B------:R-:W-:Y:S02]  /*28800*/  MOV R2, R5 ;  /* 0x0000000500027202 */ /* 0x000fe40000000f00 */
[----:B------:R-:W2:Y:S01]  /*28810*/  LDL.LU.64 R4, [R1+0x17d0] ;  /* 0x0017d00001047983 */ /* 0x000ea20000300a00 */
[----:B------:R-:W-:Y:S01]  /*28820*/  MOV R29, R6 ;  /* 0x00000006001d7202 */ /* 0x000fe20000000f00 */
[----:B------:R-:W-:-:S05]  /*28830*/  IMAD.MOV.U32 R3, RZ, RZ, R7 ;  /* 0x000000ffff037224 */ /* 0x000fca00078e0007 */
[----:B------:R-:W-:Y:S01]  /*28840*/  STL [R1+0x16f8], R3 ;  /* 0x0016f80301007387 */ /* 0x000fe20000100800 */
[----:B------:R3:W-:Y:S02]  /*28850*/  STL [R1+0x16f4], R29 ;  /* 0x0016f41d01007387 */ /* 0x0007e40000100800 */
[----:B------:R0:W-:Y:S02]  /*28860*/  STL [R1+0x16f0], R2 ;  /* 0x0016f00201007387 */ /* 0x0001e40000100800 */
[----:B------:R0:W-:Y:S01]  /*28870*/  STL [R1+0x16ec], R0 ;  /* 0x0016ec0001007387 */ /* 0x0001e20000100800 */
[----:B--2---:R-:W-:Y:S01]  /*28880*/  HMMA.16816.F32 R4, R12, R4, R16 ;  /* 0x000000040c04723c */ /* 0x004fe20000001810 */
[----:B------:R-:W2:Y:S01]  /*28890*/  LDL.LU.64 R18, [R1+0x17c8] ;  /* 0x0017c80001127983 */ /* 0x000ea20000300a00 */
[----:B------:R-:W2:Y:S11]  /*288a0*/  LDL.LU.64 R16, [R1+0x17c0] ;  /* 0x0017c00001107983 */ /* 0x000eb60000300a00 */
[----:B------:R-:W-:Y:S11]  /*288b0*/  @!UPT UIADD3 URZ, URZ, URZ, URZ ;  /* 0x0000003f3f3ff290 */ /* 0x000ff6000fffe03f */
[----:B0-----:R-:W-:Y:S02]  /*288c0*/  MOV R27, R4 ;  /* 0x00000004001b7202 */ /* 0x001fe40000000f00 */
[----:B-1----:R-:W-:Y:S02]  /*288d0*/  MOV R26, R5 ;  /* 0x00000005001a7202 */ /* 0x002fe40000000f00 */
[----:B------:R-:W2:Y:S01]  /*288e0*/  LDL.LU.64 R4, [R1+0x17b8] ;  /* 0x0017b80001047983 */ /* 0x000ea20000300a00 */
[----:B----4-:R-:W-:Y:S01]  /*288f0*/  MOV R23, R6 ;  /* 0x0000000600177202 */ /* 0x010fe20000000f00 */
[----:B-----5:R-:W-:-:S05]  /*28900*/  IMAD.MOV.U32 R22, RZ, RZ, R7 ;  /* 0x000000ffff167224 */ /* 0x020fca00078e0007 */
[----:B------:R0:W-:Y:S01]  /*28910*/  STL [R1+0x1774], R22 ;  /* 0x0017741601007387 */ /* 0x0001e20000100800 */
[----:B------:R1:W-:Y:S01]  /*28920*/  STL [R1+0x1770], R23 ;  /* 0x0017701701007387 */ /* 0x0003e20000100800 */
[C---:B--2---:R-:W-:Y:S02]  /*28930*/  HMMA.16816.F32 R4, R12.reuse, R4, R16 ;  /* 0x000000040c04723c */ /* 0x044fe40000001810 */
[----:B------:R-:W2:Y:S01]  /*28940*/  LDL.LU.64 R18, [R1+0x17b0] ;  /* 0x0017b00001127983 */ /* 0x000ea20000300a00 */
[----:B------:R-:W2:Y:S11]  /*28950*/  LDL.LU.64 R16, [R1+0x17a8] ;  /* 0x0017a80001107983 */ /* 0x000eb60000300a00 */
[----:B------:R-:W-:Y:S10]  /*28960*/  @!UPT UIADD3 URZ, URZ, URZ, URZ ;  /* 0x0000003f3f3ff290 */ /* 0x000ff4000fffe03f */
[----:B---3--:R-:W-:Y:S02]  /*28970*/  MOV R29, R4 ;  /* 0x00000004001d7202 */ /* 0x008fe40000000f00 */
[----:B------:R-:W-:Y:S02]  /*28980*/  MOV R2, R5 ;  /* 0x0000000500027202 */ /* 0x000fe40000000f00 */
[----:B------:R-:W2:Y:S01]  /*28990*/  LDL.LU.64 R4, [R1+0x17a0] ;  /* 0x0017a00001047983 */ /* 0x000ea20000300a00 */
[----:B------:R-:W-:Y:S01]  /*289a0*/  MOV R0, R6 ;  /* 0x0000000600007202 */ /* 0x000fe20000000f00 */
[----:B------:R-:W-:Y:S02]  /*289b0*/  IMAD.MOV.U32 R28, RZ, RZ, R7 ;  /* 0x000000ffff1c7224 */ /* 0x000fe400078e0007 */
[C---:B--2---:R-:W-:Y:S01]  /*289c0*/  HMMA.16816.F32 R4, R12.reuse, R4, R16 ;  /* 0x000000040c04723c */ /* 0x044fe20000001810 */
[----:B------:R-:W2:Y:S01]  /*289d0*/  LDL.LU R18, [R1+0x1798] ;  /* 0x0017980001127983 */ /* 0x000ea20000300800 */
[----:B------:R-:W3:Y:S11]  /*289e0*/  LDL.LU.64 R16, [R1+0x1790] ;  /* 0x0017900001107983 */ /* 0x000ef60000300a00 */
[----:B------:R-:W-:Y:S11]  /*289f0*/  @!UPT UIADD3 URZ, URZ, URZ, URZ ;  /* 0x0000003f3f3ff290 */ /* 0x000ff6000fffe03f */
[----:B------:R-:W-:Y:S02]  /*28a00*/  MOV R19, R4 ;  /* 0x0000000400137202 */ /* 0x000fe40000000f00 */
[----:B0-----:R-:W-:Y:S02]  /*28a10*/  MOV R22, R5 ;  /* 0x0000000500167202 */ /* 0x001fe40000000f00 */
[----:B-1----:R-:W-:Y:S01]  /*28a20*/  MOV R23, R6 ;  /* 0x0000000600177202 */ /* 0x002fe20000000f00 */
[----:B------:R-:W-:Y:S01]  /*28a30*/  IMAD.MOV.U32 R3, RZ, RZ, R7 ;  /* 0x000000ffff037224 */ /* 0x000fe200078e0007 */
[----:B--2---:R-:W-:Y:S01]  /*28a40*/  STL.64 [R1+0x1788], R18 ;  /* 0x0017881201007387 */ /* 0x004fe20000100a00 */
[----:B---3--:R-:W-:Y:S02]  /*28a50*/  STL.64 [R1+0x1780], R16 ;  /* 0x0017801001007387 */ /* 0x008fe40000100a00 */
[----:B------:R-:W2:Y:S02]  /*28a60*/  LDL.LU R4, [R1+0xe0] ;  /* 0x0000e00001047983 */ /* 0x000ea40000300800 */
[----:B------:R-:W2:Y:S01]  /*28a70*/  LDL.LU R5, [R1+0xe4] ;  /* 0x0000e40001057983 */ /* 0x000ea20000300800 */
[----:B------:R-:W3:Y:S01]  /*28a80*/  LDL.LU R6, [R1+0xe8] ;  /* 0x0000e80001067983 */ /* 0x000ee20000300800 */
[----:B------:R-:W3:Y:S03]  /*28a90*/  LDL.LU R7, [R1+0xec] ;  /* 0x0000ec0001077983 */ /* 0x000ee60000300800 */
[----:B---3--:R-:W-:Y:S01]  /*28aa0*/  STL.64 [R1+0x1708], R6 ;  /* 0x0017080601007387 */ /* 0x008fe20000100a00 */
[----:B--2---:R0:W-:Y:S03]  /*28ab0*/  STL.64 [R1+0x1700], R4 ;  /* 0x0017000401007387 */ /* 0x0041e60000100a00 */
[----:B0-----:R-:W2:Y:S01]  /*28ac0*/  LDL.LU R4, [R1+0xf0] ;  /* 0x0000f00001047983 */ /* 0x001ea20000300800 */
[----:B------:R-:W2:Y:S02]  /*28ad0*/  LDL.LU R5, [R1+0xf4] ;  /* 0x0000f40001057983 */ /* 0x000ea40000300800 */
[----:B------:R-:W3:Y:S02]  /*28ae0*/  LDL.LU R6, [R1+0xf8] ;  /* 0x0000f80001067983 */ /* 0x000ee40000300800 */
[----:B------:R-:W3:Y:S01]  /*28af0*/  LDL.LU R7, [R1+0xfc] ;  /* 0x0000fc0001077983 */ /* 0x000ee20000300800 */
[----:B------:R-:W4:Y:S01]  /*28b00*/  LDL.LU R16, [R1+0x140] ;  /* 0x0001400001107983 */ /* 0x000f220000300800 */
[----:B------:R-:W4:Y:S02]  /*28b10*/  LDL.LU R17, [R1+0x144] ;  /* 0x0001440001117983 */ /* 0x000f240000300800 */
[----:B------:R-:W4:Y:S02]  /*28b20*/  LDL.LU R18, [R1+0x148] ;  /* 0x0001480001127983 */ /* 0x000f240000300800 */
[----:B------:R-:W4:Y:S01]  /*28b30*/  LDL.LU R19, [R1+0x14c] ;  /* 0x00014c0001137983 */ /* 0x000f220000300800 */
[----:B---3--:R0:W-:Y:S01]  /*28b40*/  STL.64 [R1+0x1718], R6 ;  /* 0x0017180601007387 */ /* 0x0081e20000100a00 */
[----:B--2---:R-:W-:Y:S03]  /*28b50*/  STL.64 [R1+0x1710], R4 ;  /* 0x0017100401007387 */ /* 0x004fe60000100a00 */
[----:B0-----:R-:W2:Y:S04]  /*28b60*/  LDL.LU.64 R6, [R1+0x28] ;  /* 0x0000280001067983 */ /* 0x001ea80000300a00 */
[----:B--2---:R0:W-:Y:S04]  /*28b70*/  STL.64 [R1+0x1730], R6 ;  /* 0x0017300601007387 */ /* 0x0041e80000100a00 */
[----:B0-----:R-:W2:Y:S01]  /*28b80*/  LDL.LU.64 R6, [R1+0x38] ;  /* 0x0000380001067983 */ /* 0x001ea20000300a00 */
[C---:B------:R-:W-:Y:S03]  /*28b90*/  HMMA.16816.F32 R8, R12.reuse, R24, R8 ;  /* 0x000000180c08723c */ /* 0x040fe60000001808 */
[----:B--2---:R0:W-:Y:S04]  /*28ba0*/  STL.64 [R1+0x1748], R6 ;  /* 0x0017480601007387 */ /* 0x0041e80000100a00 */
[----:B0-----:R-:W2:Y:S04]  /*28bb0*/  LDL.LU.64 R6, [R1+0x48] ;  /* 0x0000480001067983 */ /* 0x001ea80000300a00 */
[----:B--2---:R-:W-:Y:S11]  /*28bc0*/  STL.64 [R1+0x1760], R6 ;  /* 0x0017600601007387 */ /* 0x004ff60000100a00 */
[----:B------:R-:W-:Y:S01]  /*28bd0*/  @!UPT UIADD3 URZ, URZ, URZ, URZ ;  /* 0x0000003f3f3ff290 */ /* 0x000fe2000fffe03f */
[----:B------:R0:W-:Y:S02]  /*28be0*/  STL.64 [R1+0x15f8], R10 ;  /* 0x0015f80a01007387 */ /* 0x0001e40000100a00 */
[----:B------:R1:W-:Y:S01]  /*28bf0*/  STL.64 [R1+0x15f0], R8 ;  /* 0x0015f00801007387 */ /* 0x0003e20000100a00 */
[----:B0-----:R-:W2:Y:S01]  /*28c00*/  LDL.LU R10, [R1+0x8] ;  /* 0x00000800010a7983 */ /* 0x001ea20000300800 */
[----:B------:R-:W2:Y:S03]  /*28c10*/  LDL.LU R11, [R1+0xc] ;  /* 0x00000c00010b7983 */ /* 0x000ea60000300800 */
[----:B--2---:R0:W-:Y:S01]  /*28c20*/  STL.64 [R1+0x1768], R10 ;  /* 0x0017680a01007387 */ /* 0x0041e20000100a00 */
[----:B-1----:R-:W2:Y:S02]  /*28c30*/  LDL.LU R8, [R1+0x130] ;  /* 0x0001300001087983 */ /* 0x002ea40000300800 */
[----:B------:R-:W2:Y:S01]  /*28c40*/  LDL.LU R9, [R1+0x134] ;  /* 0x0001340001097983 */ /* 0x000ea20000300800 */
[----:B0-----:R-:W2:Y:S01]  /*28c50*/  LDL.LU R10, [R1+0x138] ;  /* 0x00013800010a7983 */ /* 0x001ea20000300800 */
[----:B------:R-:W2:Y:S02]  /*28c60*/  LDL.LU R11, [R1+0x13c] ;  /* 0x00013c00010b7983 */ /* 0x000ea40000300800 */
[----:B------:R-:W2:Y:S02]  /*28c70*/  LDL.LU.64 R6, [R1+0x58] ;  /* 0x0000580001067983 */ /* 0x000ea40000300a00 */
[----:B------:R-:W3:Y:S01]  /*28c80*/  LDL.LU R25, [R1+0x2d4] ;  /* 0x0002d40001197983 */ /* 0x000ee20000300800 */
[----:B------:R-:W-:Y:S04]  /*28c90*/  STL.64 [R1+0x1728], R26 ;  /* 0x0017281a01007387 */ /* 0x000fe80000100a00 */
[----:B---3--:R0:W-:Y:S01]  /*28ca0*/  STL [R1+0x1720], R25 ;  /* 0x0017201901007387 */ /* 0x0081e20000100800 */
[----:B------:R-:W3:Y:S03]  /*28cb0*/  LDL.LU R24, [R1+0x100] ;  /* 0x0001000001187983 */ /* 0x000ee60000300800 */
[----:B0-----:R-:W3:Y:S01]  /*28cc0*/  LDL.LU R25, [R1+0x104] ;  /* 0x0001040001197983 */ /* 0x001ee20000300800 */
[----:B------:R-:W5:Y:S02]  /*28cd0*/  LDL.LU R26, [R1+0x108] ;  /* 0x00010800011a7983 */ /* 0x000f640000300800 */
[----:B------:R-:W5:Y:S02]  /*28ce0*/  LDL.LU R27, [R1+0x10c] ;  /* 0x00010c00011b7983 */ /* 0x000f640000300800 */
[----:B-----5:R-:W-:Y:S01]  /*28cf0*/  STL.64 [R1+0x1740], R26 ;  /* 0x0017401a01007387 */ /* 0x020fe20000100a00 */
[----:B---3--:R0:W-:Y:S03]  /*28d00*/  STL.64 [R1+0x1738], R24 ;  /* 0x0017381801007387 */ /* 0x0081e60000100a00 */
[----:B0-----:R-:W3:Y:S01]  /*28d10*/  LDL.LU R24, [R1+0x110] ;  /* 0x0001100001187983 */ /* 0x001ee20000300800 */
[----:B------:R-:W3:Y:S02]  /*28d20*/  LDL.LU R25, [R1+0x114] ;  /* 0x0001140001197983 */ /* 0x000ee40000300800 */
[----:B------:R-:W5:Y:S02]  /*28d30*/  LDL.LU R26, [R1+0x118] ;  /* 0x00011800011a7983 */ /* 0x000f640000300800 */
[----:B------:R-:W5:Y:S01]  /*28d40*/  LDL.LU R27, [R1+0x11c] ;  /* 0x00011c00011b7983 */ /* 0x000f620000300800 */
[----:B----4-:R-:W-:Y:S01]  /*28d50*/  HMMA.16816.F32 R12, R12, R20, R16 ;  /* 0x000000140c0c723c */ /* 0x010fe20000001810 */
[----:B-----5:R-:W-:Y:S01]  /*28d60*/  STL.64 [R1+0x1758], R26 ;  /* 0x0017581a01007387 */ /* 0x020fe20000100a00 */
[----:B---3--:R0:W-:Y:S03]  /*28d70*/  STL.64 [R1+0x1750], R24 ;  /* 0x0017501801007387 */ /* 0x0081e60000100a00 */
[----:B0-----:R-:W3:Y:S01]  /*28d80*/  LDL.LU R24, [R1+0x120] ;  /* 0x0001200001187983 */ /* 0x001ee20000300800 */
[----:B------:R-:W3:Y:S02]  /*28d90*/  LDL.LU R25, [R1+0x124] ;  /* 0x0001240001197983 */ /* 0x000ee40000300800 */
[----:B------:R-:W3:Y:S02]  /*28da0*/  LDL.LU R26, [R1+0x128] ;  /* 0x00012800011a7983 */ /* 0x000ee40000300800 */
[----:B------:R-:W3:Y:S01]  /*28db0*/  LDL.LU R27, [R1+0x12c] ;  /* 0x00012c00011b7983 */ /* 0x000ee20000300800 */
[----:B------:R-:W4:Y:S01]  /*28dc0*/  LDL.LU.64 R18, [R1+0x1788] ;  /* 0x0017880001127983 */ /* 0x000f220000300a00 */
[----:B------:R-:W2:Y:S11]  /*28dd0*/  LDL.LU.64 R16, [R1+0x1780] ;  /* 0x0017800001107983 */ /* 0x000eb60000300a00 */
[----:B------:R-:W-:Y:S02]  /*28de0*/  STL.64 [R1+0x1608], R14 ;  /* 0x0016080e01007387 */ /* 0x000fe40000100a00 */
[----:B------:R4:W-:Y:S02]  /*28df0*/  STL.64 [R1+0x1600], R12 ;  /* 0x0016000c01007387 */ /* 0x0009e40000100a00 */
[----:B----4-:R-:W-:-:S02]  /*28e00*/  MOV R12, R19 ;  /* 0x00000013000c7202 */ /* 0x010fc40000000f00 */
[----:B------:R-:W2:Y:S01]  /*28e10*/  LDL.LU R19, [R1+0x1778] ;  /* 0x0017780001137983 */ /* 0x000ea20000300800 */
[----:B------:R-:W-:Y:S01]  /*28e20*/  MOV R14, R23 ;  /* 0x00000017000e7202 */ /* 0x000fe20000000f00 */
[----:B------:R-:W-:Y:S01]  /*28e30*/  IMAD.MOV.U32 R15, RZ, RZ, R3 ;  /* 0x000000ffff0f7224 */ /* 0x000fe200078e0003 */
[----:B------:R-:W-:Y:S02]  /*28e40*/  MOV R13, R22 ;  /* 0x00000016000d7202 */ /* 0x000fe40000000f00 */
[----:B------:R-:W4:Y:S01]  /*28e50*/  LDL.LU R22, [R1+0x1774] ;  /* 0x0017740001167983 */ /* 0x000f220000300800 */
[----:B------:R-:W5:Y:S02]  /*28e60*/  LDL.LU R23, [R1+0x1770] ;  /* 0x0017700001177983 */ /* 0x000f640000300800 */
[----:B------:R0:W-:Y:S02]  /*28e70*/  STL.64 [R1+0x1618], R14 ;  /* 0x0016180e01007387 */ /* 0x0001e40000100a00 */
[----:B------:R-:W-:Y:S01]  /*28e80*/  STL.64 [R1+0x1610], R12 ;  /* 0x0016100c01007387 */ /* 0x000fe20000100a00 */
[----:B0-----:R-:W3:Y:S01]  /*28e90*/  LDL.LU R14, [R1+0x18] ;  /* 0x00001800010e7983 */ /* 0x001ee20000300800 */
[----:B------:R-:W3:Y:S01]  /*28ea0*/  LDL.LU R15, [R1+0x1c] ;  /* 0x00001c00010f7983 */ /* 0x000ee20000300800 */
[C---:B--2---:R-:W-:Y:S11]  /*28eb0*/  HMMA.16816.F32 R8, R16.reuse, R6, R8 ;  /* 0x000000061008723c */ /* 0x044ff60000001808 */
[----:B------:R-:W-:Y:S11]  /*28ec0*/  @!UPT UIADD3 URZ, URZ, URZ, URZ ;  /* 0x0000003f3f3ff290 */ /* 0x000ff6000fffe03f */
[----:B------:R-:W-:Y:S01]  /*28ed0*/  @!UPT UIADD3 URZ, URZ, URZ, URZ ;  /* 0x0000003f3f3ff290 */ /* 0x000fe2000fffe03f */
[----:B------:R0:W-:Y:S01]  /*28ee0*/  STL.64 [R1+0x390], R8 ;  /* 0x0003900801007387 */ /* 0x0001e20000100a00 */
[----:B------:R1:W-:Y:S01]  /*28ef0*/  STL.64 [R1+0x398], R10 ;  /* 0x0003980a01007387 */ /* 0x0003e20000100a00 */
[----:B0-----:R-:W-:Y:S02]  /*28f00*/  MOV R9, R6 ;  /* 0x0000000600097202 */ /* 0x001fe40000000f00 */
[----:B-1----:R-:W2:Y:S01]  /*28f10*/  LDL.LU.64 R10, [R1+0x1768] ;  /* 0x00176800010a7983 */ /* 0x002ea20000300a00 */
[----:B------:R-:W-:Y:S02]  /*28f20*/  MOV R8, R7 ;  /* 0x0000000700087202 */ /* 0x000fe40000000f00 */
[----:B------:R-:W3:Y:S02]  /*28f30*/  LDL.LU.64 R6, [R1+0x1760] ;  /* 0x0017600001067983 */ /* 0x000ee40000300a00 */
[C---:B---3--:R-:W-:Y:S01]  /*28f40*/  HMMA.16816.F32 R24, R16.reuse, R6, R24 ;  /* 0x000000061018723c */ /* 0x048fe20000001818 */
[----:B------:R-:W-:Y:S01]  /*28f50*/  MOV R13, R6 ;  /* 0x00000006000d7202 */ /* 0x000fe20000000f00 */
[----:B------:R-:W-:Y:S11]  /*28f60*/  IMAD.MOV.U32 R12, RZ, RZ, R7 ;  /* 0x000000ffff0c7224 */ /* 0x000ff600078e0007 */
[----:B------:R-:W-:Y:S10]  /*28f70*/  @!UPT UIADD3 URZ, URZ, URZ, URZ ;  /* 0x0000003f3f3ff290 */ /* 0x000ff4000fffe03f */
[----:B------:R-:W-:Y:S01]  /*28f80*/  STL.64 [R1+0x3a0], R24 ;  /* 0x0003a01801007387 */ /* 0x000fe20000100a00 */
[----:B------:R0:W-:Y:S03]  /*28f90*/  STL.64 [R1+0x3a8], R26 ;  /* 0x0003a81a01007387 */ /* 0x0001e60000100a00 */
[----:B0-----:R-:W3:Y:S01]  /*28fa0*/  LDL.LU.64 R26, [R1+0x1758] ;  /* 0x00175800011a7983 */ /* 0x001ee20000300a00 */
[----:B------:R-:W3:Y:S02]  /*28fb0*/  LDL.LU.64 R24, [R1+0x1750] ;  /* 0x0017500001187983 */ /* 0x000ee40000300a00 */
[----:B------:R-:W3:Y:S02]  /*28fc0*/  LDL.LU.64 R6, [R1+0x1748] ;  /* 0x0017480001067983 */ /* 0x000ee40000300a00 */
[----:B---3--:R-:W-:Y:S01]  /*28fd0*/  HMMA.16816.F32 R24, R16, R6, R24 ;  /* 0x000000061018723c */ /* 0x008fe20000001818 */
[----:B------:R-:W-:-:S02]  /*28fe0*/  MOV R21, R6 ;  /* 0x0000000600157202 */ /* 0x000fc40000000f00 */
[----:B------:R-:W-:Y:S11]  /*28ff0*/  MOV R20, R7 ;  /* 0x0000000700147202 */ /* 0x000ff60000000f00 */
[----:B------:R-:W-:Y:S09]  /*29000*/  @!UPT UIADD3 URZ, URZ, URZ, URZ ;  /* 0x0000003f3f3ff290 */ /* 0x000ff2000fffe03f */
[----:B------:R-:W-:Y:S01]  /*29010*/  STL.64 [R1+0x3b0], R24 ;  /* 0x0003b01801007387 */ /* 0x000fe20000100a00 */
[----:B------:R0:W-:Y:S03]  /*29020*/  STL.64 [R1+0x3b8], R26 ;  /* 0x0003b81a01007387 */ /* 0x0001e60000100a00 */
[----:B0-----:R-:W3:Y:S01]  /*29030*/  LDL.LU.64 R26, [R1+0x1740] ;  /* 0x00174000011a7983 */ /* 0x001ee20000300a00 */
[----:B------:R-:W3:Y:S02]  /*29040*/  LDL.LU.64 R24, [R1+0x1738] ;  /* 0x0017380001187983 */ /* 0x000ee40000300a00 */
[----:B------:R-:W3:Y:S02]  /*29050*/  LDL.LU.64 R6, [R1+0x1730] ;  /* 0x0017300001067983 */ /* 0x000ee40000300a00 */
[C---:B---3--:R-:W-:Y:S01]  /*29060*/  HMMA.16816.F32 R24, R16.reuse, R6, R24 ;  /* 0x000000061018723c */ /* 0x048fe20000001818 */
[----:B------:R-:W-:Y:S11]  /*29070*/  MOV R3, R6 ;  /* 0x0000000600037202 */ /* 0x000ff60000000f00 */
[----:B------:R-:W-:Y:S11]  /*29080*/  @!UPT UIADD3 URZ, URZ, URZ, URZ ;  /* 0x0000003f3f3ff290 */ /* 0x000ff6000fffe03f */
[----:B------:R0:W-:Y:S01]  /*29090*/  STL.64 [R1+0x3c0], R24 ;  /* 0x0003c01801007387 */ /* 0x0001e20000100a00 */
[----:B------:R1:W-:Y:S02]  /*290a0*/  STL.64 [R1+0x3c8], R26 ;  /* 0x0003c81a01007387 */ /* 0x0003e40000100a00 */
[----:B0-----:R-:W-:Y:S01]  /*290b0*/  IMAD.MOV.U32 R24, RZ, RZ, R7 ;  /* 0x000000ffff187224 */ /* 0x001fe200078e0007 */
[----:B-1----:R-:W3:Y:S01]  /*290c0*/  LDL.LU.64 R26, [R1+0x1728] ;  /* 0x00172800011a7983 */ /* 0x002ee20000300a00 */
[----:B------:R-:W2:Y:S02]  /*290d0*/  LDL.LU R25, [R1+0x1720] ;  /* 0x0017200001197983 */ /* 0x000ea40000300800 */
[----:B------:R-:W2:Y:S02]  /*290e0*/  LDL.LU.64 R6, [R1+0x1718] ;  /* 0x0017180001067983 */ /* 0x000ea40000300a00 */
[----:B------:R-:W2:Y:S02]  /*290f0*/  LDL.LU.64 R4, [R1+0x1710] ;  /* 0x0017100001047983 */ /* 0x000ea40000300a00 */
[----:B--2---:R-:W-:Y:S11]  /*29100*/  HMMA.16816.F32 R4, R16, R14, R4 ;  /* 0x0000000e1004723c */ /* 0x004ff60000001804 */
[----:B------:R-:W-:Y:S11]  /*29110*/  @!UPT UIADD3 URZ, URZ, URZ, URZ ;  /* 0x0000003f3f3ff290 */ /* 0x000ff6000fffe03f */
[----:B------:R-:W-:Y:S01]  /*29120*/  @!UPT UIADD3 URZ, URZ, URZ, URZ ;  /* 0x0000003f3f3ff290 */ /* 0x000fe2000fffe03f */
[----:B------:R-:W-:Y:S01]  /*29130*/  STL.64 [R1+0x3d0], R4 ;  /* 0x0003d00401007387 */ /* 0x000fe20000100a00 */
[----:B------:R0:W-:Y:S03]  /*29140*/  STL.64 [R1+0x3d8], R6 ;  /* 0x0003d80601007387 */ /* 0x0001e60000100a00 */
[----:B0-----:R-:W2:Y:S01]  /*29150*/  LDL.LU.64 R6, [R1+0x1708] ;  /* 0x0017080001067983 */ /* 0x001ea20000300a00 */
[----:B------:R-:W2:Y:S02]  /*29160*/  LDL.LU.64 R4, [R1+0x1700] ;  /* 0x0017000001047983 */ /* 0x000ea40000300a00 */
[----:B------:R0:W-:Y:S02]  /*29170*/  STL.64 [R1+0x1628], R14 ;  /* 0x0016280e01007387 */ /* 0x0001e40000100a00 */
[----:B0-----:R-:W-:Y:S02]  /*29180*/  MOV R14, R3 ;  /* 0x00000003000e7202 */ /* 0x001fe40000000f00 */
[----:B------:R-:W-:Y:S01]  /*29190*/  MOV R15, R24 ;  /* 0x00000018000f7202 */ /* 0x000fe20000000f00 */
[----:B------:R-:W3:Y:S04]  /*291a0*/  LDL.LU R3, [R1+0x16f8] ;  /* 0x0016f80001037983 */ /* 0x000ee80000300800 */
[----:B------:R0:W-:Y:S02]  /*291b0*/  STL.64 [R1+0x1640], R14 ;  /* 0x0016400e01007387 */ /* 0x0001e40000100a00 */
[----:B0-----:R-:W-:Y:S01]  /*291c0*/  MOV R14, R21 ;  /* 0x00000015000e7202 */ /* 0x001fe20000000f00 */
[----:B------:R-:W-:-:S05]  /*291d0*/  IMAD.MOV.U32 R15, RZ, RZ, R20 ;  /* 0x000000ffff0f7224 */ /* 0x000fca00078e0014 */
[----:B------:R0:W-:Y:S02]  /*291e0*/  STL.64 [R1+0x1658], R14 ;  /* 0x0016580e01007387 */ /* 0x0001e40000100a00 */
[----:B0-----:R-:W-:Y:S02]  /*291f0*/  MOV R14, R13 ;  /* 0x0000000d000e7202 */ /* 0x001fe40000000f00 */
[----:B------:R-:W-:-:S05]  /*29200*/  MOV R15, R12 ;  /* 0x0000000c000f7202 */ /* 0x000fca0000000f00 */
[----:B------:R2:W-:Y:S02]  /*29210*/  STL.64 [R1+0x1670], R14 ;  /* 0x0016700e01007387 */ /* 0x0005e40000100a00 */
[----:B--2---:R-:W-:Y:S02]  /*29220*/  HMMA.16816.F32 R12, R16, R10, R4 ;  /* 0x0000000a100c723c */ /* 0x004fe40000001804 */
[----:B------:R-:W2:Y:S11]  /*29230*/  LDL.LU R4, [R1+0xd0] ;  /* 0x0000d00001047983 */ /* 0x000eb60000300800 */
[----:B------:R-:W-:Y:S10]  /*29240*/  @!UPT UIADD3 URZ, URZ, URZ, URZ ;  /* 0x0000003f3f3ff290 */ /* 0x000ff4000fffe03f */
[----:B------:R-:W-:Y:S01]  /*29250*/  STL.64 [R1+0x3e0], R12 ;  /* 0x0003e00c01007387 */ /* 0x000fe20000100a00 */
[----:B------:R0:W-:Y:S02]  /*29260*/  STL.64 [R1+0x3e8], R14 ;  /* 0x0003e80e01007387 */ /* 0x0001e40000100a00 */
[----:B------:R-:W2:Y:S02]  /*29270*/  LDL.LU R5, [R1+0xd4] ;  /* 0x0000d40001057983 */ /* 0x000ea40000300800 */
[----:B------:R-:W2:Y:S01]  /*29280*/  LDL.LU R6, [R1+0xd8] ;  /* 0x0000d80001067983 */ /* 0x000ea20000300800 */
[----:B------:R-:W2:Y:S01]  /*29290*/  LDL.LU R7, [R1+0xdc] ;  /* 0x0000dc0001077983 */ /* 0x000ea20000300800 */
[----:B------:R1:W-:Y:S02]  /*292a0*/  STL.64 [R1+0x1620], R10 ;  /* 0x0016200a01007387 */ /* 0x0003e40000100a00 */
[----:B0-----:R-:W-:Y:S01]  /*292b0*/  IMAD.MOV.U32 R15, RZ, RZ, R8 ;  /* 0x000000ffff0f7224 */ /* 0x001fe200078e0008 */
[----:B------:R-:W-:-:S02]  /*292c0*/  MOV R14, R9 ;  /* 0x00000009000e7202 */ /* 0x000fc40000000f00 */
[----:B------:R-:W-:Y:S01]  /*292d0*/  MOV R8, R29 ;  /* 0x0000001d00087202 */ /* 0x000fe20000000f00 */
[----:B------:R-:W-:Y:S01]  /*292e0*/  MOV R9, R2 ;  /* 0x0000000200097202 */ /* 0x000fe20000000f00 */
[----:B-1----:R-:W-:Y:S01]  /*292f0*/  MOV R10, R0 ;  /* 0x00000000000a7202 */ /* 0x002fe20000000f00 */
[----:B------:R-:W-:Y:S01]  /*29300*/  IMAD.MOV.U32 R11, RZ, RZ, R28 ;  /* 0x000000ffff0b7224 */ /* 0x000fe200078e001c */
[----:B------:R-:W2:Y:S01]  /*29310*/  LDL.LU R29, [R1+0x16f4] ;  /* 0x0016f400011d7983 */ /* 0x000ea20000300800 */
[----:B------:R-:W2:Y:S02]  /*29320*/  LDL.LU R2, [R1+0x16f0] ;  /* 0x0016f00001027983 */ /* 0x000ea40000300800 */
[----:B------:R-:W2:Y:S02]  /*29330*/  LDL.LU R0, [R1+0x16ec] ;  /* 0x0016ec0001007983 */ /* 0x000ea40000300800 */
[----:B------:R-:W2:Y:S01]  /*29340*/  LDL.LU R28, [R1+0x16e8] ;  /* 0x0016e800011c7983 */ /* 0x000ea20000300800 */
[----:B------:R-:W-:Y:S01]  /*29350*/  STL.64 [R1+0x1638], R10 ;  /* 0x0016380a01007387 */ /* 0x000fe20000100a00 */
[----:B------:R3:W-:Y:S02]  /*29360*/  STL.64 [R1+0x1630], R8 ;  /* 0x0016300801007387 */ /* 0x0007e40000100a00 */
[----:B---3--:R-:W-:-:S02]  /*29370*/  MOV R8, R27 ;  /* 0x0000001b00087202 */ /* 0x008fc40000000f00 */
[----:B------:R-:W-:Y:S01]  /*29380*/  MOV R9, R26 ;  /* 0x0000001a00097202 */ /* 0x000fe20000000f00 */
[----:B------:R-:W3:Y:S01]  /*29390*/  LDL.LU R27, [R1+0x16e4] ;  /* 0x0016e400011b7983 */ /* 0x000ee20000300800 */
[----:B------:R-:W3:Y:S01]  /*293a0*/  LDL.LU R26, [R1+0x16e0] ;  /* 0x0016e000011a7983 */ /* 0x000ee20000300800 */
[----:B-----5:R-:W-:Y:S01]  /*293b0*/  MOV R10, R23 ;  /* 0x00000017000a7202 */ /* 0x020fe20000000f00 */
[----:B----4-:R-:W-:Y:S01]  /*293c0*/  IMAD.MOV.U32 R11, RZ, RZ, R22 ;  /* 0x000000ffff0b7224 */ /* 0x010fe200078e0016 */
[----:B------:R-:W4:Y:S01]  /*293d0*/  LDL.LU R23, [R1+0x16dc] ;  /* 0x0016dc0001177983 */ /* 0x000f220000300800 */
[----:B------:R-:W5:Y:S03]  /*293e0*/  LDL.LU R22, [R1+0x16d8] ;  /* 0x0016d80001167983 */ /* 0x000f660000300800 */
[----:B------:R0:W-:Y:S01]  /*293f0*/  STL.64 [R1+0x1650], R10 ;  /* 0x0016500a01007387 */ /* 0x0001e20000100a00 */
[----:B------:R1:W-:Y:S02]  /*29400*/  STL.64 [R1+0x1648], R8 ;  /* 0x0016480801007387 */ /* 0x0003e40000100a00 */
[----:B0-----:R-:W-:Y:S01]  /*29410*/  IMAD.MOV.U32 R11, RZ, RZ, R3 ;  /* 0x000000ffff0b7224 */ /* 0x001fe200078e0003 */
[----:B--2---:R-:W-:-:S02]  /*29420*/  MOV R10, R29 ;  /* 0x0000001d000a7202 */ /* 0x004fc40000000f00 */
[----:B-1----:R-:W-:Y:S02]  /*29430*/  MOV R9, R2 ;  /* 0x0000000200097202 */ /* 0x002fe40000000f00 */
[----:B------:R-:W-:Y:S02]  /*29440*/  MOV R8, R0 ;  /* 0x0000000000087202 */ /* 0x000fe40000000f00 */
[----:B------:R-:W2:Y:S01]  /*29450*/  LDL.LU R0, [R1+0x16d4] ;  /* 0x0016d40001007983 */ /* 0x000ea20000300800 */
[----:B------:R-:W2:Y:S02]  /*29460*/  LDL.LU R2, [R1+0x16d0] ;  /* 0x0016d00001027983 */ /* 0x000ea40000300800 */
[----:B------:R-:W2:Y:S02]  /*29470*/  LDL.LU R29, [R1+0x16cc] ;  /* 0x0016cc00011d7983 */ /* 0x000ea40000300800 */
[----:B------:R-:W2:Y:S01]  /*29480*/  LDL.LU R3, [R1+0x16c8] ;  /* 0x0016c80001037983 */ /* 0x000ea20000300800 */
[----:B------:R3:W-:Y:S01]  /*29490*/  STL.64 [R1+0x1668], R10 ;  /* 0x0016680a01007387 */ /* 0x0007e20000100a00 */
[----:B------:R4:W-:Y:S01]  /*294a0*/  STL.64 [R1+0x1660], R8 ;  /* 0x0016600801007387 */ /* 0x0009e20000100a00 */
[----:B---3--:R-:W-:Y:S01]  /*294b0*/  MOV R10, R26 ;  /* 0x0000001a000a7202 */ /* 0x008fe20000000f00 */
[----:B------:R-:W-:Y:S01]  /*294c0*/  IMAD.MOV.U32 R11, RZ, RZ, R27 ;  /* 0x000000ffff0b7224 */ /* 0x000fe200078e001b */
[----:B----4-:R-:W-:-:S02]  /*294d0*/  MOV R9, R23 ;  /* 0x0000001700097202 */ /* 0x010fc40000000f00 */
[----:B-----5:R-:W-:Y:S02]  /*294e0*/  MOV R8, R22 ;  /* 0x0000001600087202 */ /* 0x020fe40000000f00 */
[----:B------:R-:W3:Y:S01]  /*294f0*/  LDL.LU R22, [R1+0x16c4] ;  /* 0x0016c40001167983 */ /* 0x000ee20000300800 */
[----:B------:R-:W3:Y:S02]  /*29500*/  LDL.LU R23, [R1+0x16c0] ;  /* 0x0016c00001177983 */ /* 0x000ee40000300800 */
[----:B------:R-:W4:Y:S02]  /*29510*/  LDL.LU R26, [R1+0x16bc] ;  /* 0x0016bc00011a7983 */ /* 0x000f240000300800 */
[----:B------:R-:W4:Y:S01]  /*29520*/  LDL.LU R27, [R1+0x16b8] ;  /* 0x0016b800011b7983 */ /* 0x000f220000300800 */
[----:B------:R2:W-:Y:S01]  /*29530*/  STL.64 [R1+0x1680], R10 ;  /* 0x0016800a01007387 */ /* 0x0005e20000100a00 */
[----:B------:R0:W-:Y:S02]  /*29540*/  STL.64 [R1+0x1678], R8 ;  /* 0x0016780801007387 */ /* 0x0001e40000100a00 */
[----:B--2---:R-:W-:Y:S01]  /*29550*/  IMAD.MOV.U32 R11, RZ, RZ, R0 ;  /* 0x000000ffff0b7224 */ /* 0x004fe200078e0000 */
[----:B------:R-:W-:-:S02]  /*29560*/  MOV R10, R2 ;  /* 0x00000002000a7202 */ /* 0x000fc40000000f00 */
[----:B0-----:R-:W-:Y:S02]  /*29570*/  MOV R9, R29 ;  /* 0x0000001d00097202 */ /* 0x001fe40000000f00 */
[----:B------:R-:W-:Y:S02]  /*29580*/  MOV R8, R3 ;  /* 0x0000000300087202 */ /* 0x000fe40000000f00 */
[----:B------:R-:W2:Y:S01]  /*29590*/  LDL.LU R3, [R1+0x16b4] ;  /* 0x0016b40001037983 */ /* 0x000ea20000300800 */
[----:B------:R-:W5:Y:S02]  /*295a0*/  LDL.LU R29, [R1+0x16b0] ;  /* 0x0016b000011d7983 */ /* 0x000f640000300800 */
[----:B------:R-:W2:Y:S02]  /*295b0*/  LDL.LU R2, [R1+0x16ac] ;  /* 0x0016ac0001027983 */ /* 0x000ea40000300800 */
[----:B------:R-:W2:Y:S01]  /*295c0*/  LDL.LU R0, [R1+0x16a8] ;  /* 0x0016a80001007983 */ /* 0x000ea20000300800 */
[C---:B----4-:R-:W-:Y:S11]  /*295d0*/  HMMA.16816.F32 R4, R16.reuse, R26, R4 ;  /* 0x0000001a1004723c */ /* 0x050ff60000001804 */
[----:B------:R-:W-:Y:S11]  /*295e0*/  @!UPT UIADD3 URZ, URZ, URZ, URZ ;  /* 0x0000003f3f3ff290 */ /* 0x000ff6000fffe03f */
[----:B------:R-:W-:Y:S01]  /*295f0*/  @!UPT UIADD3 URZ, URZ, URZ, URZ ;  /* 0x0000003f3f3ff290 */ /* 0x000fe2000fffe03f */
[----:B------:R-:W-:Y:S01]  /*29600*/  STL.64 [R1+0x3f0], R4 ;  /* 0x0003f00401007387 */ /* 0x000fe20000100a00 */
[----:B------:R0:W-:Y:S03]  /*29610*/  STL.64 [R1+0x3f8], R6 ;  /* 0x0003f80601007387 */ /* 0x0001e60000100a00 */
[----:B0-----:R-:W3:Y:S01]  /*29620*/  LDL.LU.64 R6, [R1+0x16a0] ;  /* 0x0016a00001067983 */ /* 0x001ee20000300a00 */
[----:B------:R-:W3:Y:S02]  /*29630*/  LDL.LU.64 R4, [R1+0x1698] ;  /* 0x0016980001047983 */ /* 0x000ee40000300a00 */
[----:B------:R-:W5:Y:S02]  /*29640*/  LDL.LU R21, [R1+0x5c0] ;  /* 0x0005c00001157983 */ /* 0x000f640000300800 */
[----:B------:R-:W2:Y:S01]  /*29650*/  LDL.LU R20, [R1+0x5c4] ;  /* 0x0005c40001147983 */ /* 0x000ea20000300800 */
[----:B---3--:R-:W-:Y:S01]  /*29660*/  HMMA.16816.F32 R16, R16, R22, R4 ;  /* 0x000000161010723c */ /* 0x008fe20000001804 */
[----:B------:R-:W3:Y:S01]  /*29670*/  LDL.LU.64 R6, [R1+0x1690] ;  /* 0x0016900001067983 */ /* 0x000ee20000300a00 */
[----:B------:R-:W3:Y:S11]  /*29680*/  LDL.LU.64 R4, [R1+0x1688] ;  /* 0x0016880001047983 */ /* 0x000ef60000300a00 */
[----:B------:R-:W-:Y:S10]  /*29690*/  @!UPT UIADD3 URZ, URZ, URZ, URZ ;  /* 0x0000003f3f3ff290 */ /* 0x000ff4000fffe03f */
[----:B------:R0:W-:Y:S01]  /*296a0*/  STL.64 [R1+0x400], R16 ;  /* 0x0004001001007387 */ /* 0x0001e20000100a00 */
[----:B------:R1:W-:Y:S03]  /*296b0*/  STL.64 [R1+0x408], R18 ;  /* 0x0004081201007387 */ /* 0x0003e60000100a00 */
[----:B0-----:R-:W4:Y:S01]  /*296c0*/  LDL.LU R17, [R1+0x2dc] ;  /* 0x0002dc0001117983 */ /* 0x001f220000300800 */
[----:B-1----:R-:W4:Y:S02]  /*296d0*/  LDL.LU R18, [R1+0x2c8] ;  /* 0x0002c80001127983 */ /* 0x002f240000300800 */
[----:B------:R-:W4:Y:S01]  /*296e0*/  LDL.LU R19, [R1+0x5bc] ;  /* 0x0005bc0001137983 */ /* 0x000f220000300800 */
[C---:B---3--:R-:W-:Y:S01]  /*296f0*/  HMMA.16816.F32 R12, R4.reuse, R14, R8 ;  /* 0x0000000e040c723c */ /* 0x048fe20000001808 */
[----:B------:R-:W3:Y:S01]  /*29700*/  LDL.LU.64 R10, [R1+0x1680] ;  /* 0x00168000010a7983 */ /* 0x000ee20000300a00 */
[----:B------:R-:W3:Y:S11]  /*29710*/  LDL.LU.64 R8, [R1+0x1678] ;  /* 0x0016780001087983 */ /* 0x000ef60000300a00 */
[----:B------:R-:W-:Y:S10]  /*29720*/  @!UPT UIADD3 URZ, URZ, URZ, URZ ;  /* 0x0000003f3f3ff290 */ /* 0x000ff4000fffe03f */
        /* <DEDUP_REMOVED lines=30> */
[----:B------:R-:W3:Y:S02]  /*29910*/  LDL.LU.64 R12, [R1+0x1610] ;  /* 0x00161000010c7983 */ /* 0x000ee40000300a00 */
[C---:B---3--:R-:W-:Y:S01]  /*29920*/  HMMA.16816.F32 R8, R4.reuse, R10, R12 ;  /* 0x0000000a0408723c */ /* 0x048fe2000000180c */
[----:B------:R-:W3:Y:S01]  /*29930*/  LDL.LU.64 R14, [R1+0x1608] ;  /* 0x00160800010e7983 */ /* 0x000ee20000300a00 */
[----:B------:R-:W3:Y:S11]  /*29940*/  LDL.LU.64 R12, [R1+0x1600] ;  /* 0x00160000010c7983 */ /* 0x000ef60000300a00 */
[----:B------:R-:W-:Y:S10]  /*29950*/  @!UPT UIADD3 URZ, URZ, URZ, URZ ;  /* 0x0000003f3f3ff290 */ /* 0x000ff4000fffe03f */
[----:B------:R-:W-:Y:S01]  /*29960*/  STL.64 [R1+0x460], R8 ;  /* 0x0004600801007387 */ /* 0x000fe20000100a00 */
[----:B------:R0:W-:Y:S03]  /*29970*/  STL.64 [R1+0x468], R10 ;  /* 0x0004680a01007387 */ /* 0x0001e60000100a00 */
[----:B0-----:R-:W3:Y:S01]  /*29980*/  LDL.LU.64 R10, [R1+0x15f8] ;  /* 0x0015f800010a7983 */ /* 0x001ee20000300a00 */
[----:B------:R-:W3:Y:S02]  /*29990*/  LDL.LU.64 R8, [R1+0x15f0] ;  /* 0x0015f00001087983 */ /* 0x000ee40000300a00 */
[----:B----4-:R-:W-:Y:S02]  /*299a0*/  FFMA R19, R18, R19, R17 ;  /* 0x0000001312137223 */ /* 0x010fe40000000011 */
[----:B-----5:R-:W-:Y:S02]  /*299b0*/  FFMA R21, R29, R21, R25 ;  /* 0x000000151d157223 */ /* 0x020fe40000000019 */
[----:B--2---:R-:W-:Y:S01]  /*299c0*/  FFMA R20, R3, R20, R28 ;  /* 0x0000001403147223 */ /* 0x004fe2000000001c */
[C---:B---3--:R-:W-:Y:S11]  /*299d0*/  HMMA.16816.F32 R8, R4.reuse, R26, R8 ;  /* 0x0000001a0408723c */ /* 0x048ff60000001808 */
[----:B------:R-:W-:Y:S11]  /*299e0*/  @!UPT UIADD3 URZ, URZ, URZ, URZ ;  /* 0x0000003f3f3ff290 */ /* 0x000ff6000fffe03f */
[----:B------:R-:W-:Y:S01]  /*299f0*/  @!UPT UIADD3 URZ, URZ, URZ, URZ ;  /* 0x0000003f3f3ff290 */ /* 0x000fe2000fffe03f */
[----:B------:R-:W-:Y:S01]  /*29a00*/  STL.64 [R1+0x470], R8 ;  /* 0x0004700801007387 */ /* 0x000fe20000100a00 */
[----:B------:R0:W-:Y:S02]  /*29a10*/  STL.64 [R1+0x478], R10 ;  /* 0x0004780a01007387 */ /* 0x0001e40000100a00 */
[----:B0-----:R-:W-:Y:S07]  /*29a20*/  HMMA.16816.F32 R8, R4, R22, R12 ;  /* 0x000000160408723c */ /* 0x001fee000000180c */
[----:B------:R-:W-:-:S05]  /*29a30*/  MOV R4, 0x80 ;  /* 0x0000008000047802 */ /* 0x000fca0000000f00 */
[C---:B------:R-:W-:Y:S02]  /*29a40*/  IMAD R0, R4.reuse, c[0x0][0x1a4], R0 ;  /* 0x0000690004007a24 */ /* 0x040fe400078e0200 */
[----:B------:R-:W-:-:S09]  /*29a50*/  IMAD R2, R4, c[0x0][0x1b4], R2 ;  /* 0x00006d0004027a24 */ /* 0x000fd200078e0202 */
[----:B------:R-:W-:Y:S01]  /*29a60*/  STL.64 [R1+0x480], R8 ;  /* 0x0004800801007387 */ /* 0x000fe20000100a00 */
[----:B------:R-:W-:Y:S02]  /*29a70*/  STL.64 [R1+0x488], R10 ;  /* 0x0004880a01007387 */ /* 0x000fe40000100a00 */
[----:B------:R-:W-:Y:S02]  /*29a80*/  STL [R1+0x5bc], R19 ;  /* 0x0005bc1301007387 */ /* 0x000fe40000100800 */
[----:B------:R-:W2:Y:S01]  /*29a90*/  LDL R4, [R1+0x2c4] ;  /* 0x0002c40001047983 */ /* 0x000ea20000100800 */
[----:B------:R-:W-:Y:S01]  /*29aa0*/  STL [R1+0x5c0], R21 ;  /* 0x0005c01501007387 */ /* 0x000fe20000100800 */
[----:B------:R-:W3:Y:S02]  /*29ab0*/  LDL R3, [R1+0x2c0] ;  /* 0x0002c00001037983 */ /* 0x000ee40000100800 */
[----:B------:R-:W-:Y:S01]  /*29ac0*/  STL [R1+0x5c4], R20 ;  /* 0x0005c41401007387 */ /* 0x000fe20000100800 */
[----:B------:R-:W0:Y:S04]  /*29ad0*/  S2R R24, SR_CTAID.X ;  /* 0x0000000000187919 */ /* 0x000e280000002500 */
[----:B--2---:R1:W-:Y:S04]  /*29ae0*/  STL [R1+0x580], R4 ;  /* 0x0005800401007387 */ /* 0x0043e80000100800 */
[----:B-1----:R-:W2:Y:S01]  /*29af0*/  LDL R4, [R1+0x2bc] ;  /* 0x0002bc0001047983 */ /* 0x002ea20000100800 */
[----:B---3--:R1:W-:Y:S03]  /*29b00*/  STL [R1+0x584], R3 ;  /* 0x0005840301007387 */ /* 0x0083e60000100800 */
[----:B-1----:R-:W3:Y:S01]  /*29b10*/  LDL R3, [R1+0x2b8] ;  /* 0x0002b80001037983 */ /* 0x002ee20000100800 */
[----:B0-----:R-:W-:Y:S01]  /*29b20*/  SHF.L.U32 R24, R24, 0x5, RZ ;  /* 0x0000000518187819 */ /* 0x001fe200000006ff */
[----:B------:R-:W-:-:S03]  /*29b30*/  UIADD3 UR4, UR4, 0x80, URZ ;  /* 0x0000008004047890 */ /* 0x000fc6000fffe03f */
[----:B------:R-:W-:-:S04]  /*29b40*/  IADD3 R24, R24, 0x20, RZ ;  /* 0x0000002018187810 */ /* 0x000fc80007ffe0ff */
[----:B------:R-:W-:Y:S01]  /*29b50*/  ISETP.LE.AND P1, PT, R24, UR4, PT ;  /* 0x0000000418007c0c */ /* 0x000fe2000bf23270 */
[----:B--2---:R0:W-:Y:S04]  /*29b60*/  STL [R1+0x588], R4 ;  /* 0x0005880401007387 */ /* 0x0041e80000100800 */
[----:B---3--:R0:W-:Y:S08]  /*29b70*/  STL [R1+0x58c], R3 ;  /* 0x00058c0301007387 */ /* 0x0081f00000100800 */
[----:B------:R-:W-:Y:S01]  /*29b80*/  @P1 CALL.REL.NOINC `(.L_x_0) ;  /* 0x0000001000001944 */ /* 0x000fe20003c00000 */
[----:B------:R-:W-:Y:S05]  /*29b90*/  BRA `(.L_x_1) ;  /* 0xfffe0c2000007947 */ /* 0x000fea000383ffff */
.L_x_0:
[----:B01----:R-:W0:Y:S01]  /*29ba0*/  S2R R3, SR_TID.X ;  /* 0x0000000000037919 */ /* 0x003e220000002100 */
[----:B------:R-:W-:-:S03]  /*29bb0*/  MOV R0, c[0x0][0x1c8] ;  /* 0x0000720000007a02 */ /* 0x000fc60000000f00 */
[----:B------:R-:W1:Y:S04]  /*29bc0*/  S2R R16, SR_CTAID.X ;  /* 0x0000000000107919 */ /* 0x000e680000002500 */
[----:B------:R-:W2:Y:S04]  /*29bd0*/  S2R R24, SR_TID.X ;  /* 0x0000000000187919 */ /* 0x000ea80000002100 */
[----:B------:R-:W3:Y:S04]  /*29be0*/  S2R R18, SR_CTAID.Y ;  /* 0x0000000000127919 */ /* 0x000ee80000002600 */
[----:B------:R-:W4:Y:S04]  /*29bf0*/  S2R R13, SR_TID.X ;  /* 0x00000000000d7919 */ /* 0x000f280000002100 */
[----:B------:R-:W-:Y:S01]  /*29c00*/  BAR.SYNC.DEFER_BLOCKING 0x0 ;  /* 0x0000000000007b1d */ /* 0x000fe20000010000 */
[----:B0-----:R-:W-:-:S04]  /*29c10*/  SHF.R.U32.HI R3, RZ, 0x5, R3 ;  /* 0x00000005ff037819 */ /* 0x001fc80000011603 */
[----:B------:R-:W-:Y:S02]  /*29c20*/  SGXT.U32 R3, R3, 0x2 ;  /* 0x000000020303781a */ /* 0x000fe40000000000 */
[----:B-1----:R-:W-:-:S03]  /*29c30*/  SHF.L.U32 R16, R16, 0x5, RZ ;  /* 0x0000000510107819 */ /* 0x002fc600000006ff */
[----:B------:R-:W-:Y:S01]  /*29c40*/  IMAD R3, R3, c[0x0][0x1c8], RZ ;  /* 0x0000720003037a24 */ /* 0x000fe200078e02ff */
[----:B--2---:R-:W-:Y:S01]  /*29c50*/  LOP3.LUT R24, R16, 0x1f, R24, 0xf8, !PT ;  /* 0x0000001f10187812 */ /* 0x004fe200078ef818 */
[----:B---3--:R-:W-:Y:S02]  /*29c60*/  IMAD R18, R18, c[0x0][0x1c0], RZ ;  /* 0x0000700012127a24 */ /* 0x008fe400078e02ff */
[----:B------:R-:W-:Y:S01]  /*29c70*/  IMAD R27, R0, 0x4, R3 ;  /* 0x00000004001b7824 */ /* 0x000fe200078e0203 */
[C---:B----4-:R-:W-:Y:S01]  /*29c80*/  LOP3.LUT R14, R13.reuse, 0x3f, RZ, 0xc0, !PT ;  /* 0x0000003f0d0e7812 */ /* 0x050fe200078ec0ff */
[----:B------:R-:W-:Y:S01]  /*29c90*/  IMAD.HI R29, R18, 0x2, RZ ;  /* 0x00000002121d7827 */ /* 0x000fe200078e02ff */
[----:B------:R-:W-:Y:S02]  /*29ca0*/  LOP3.LUT R15, R13, 0x7f, RZ, 0xc0, !PT ;  /* 0x0000007f0d0f7812 */ /* 0x000fe400078ec0ff */
[----:B------:R-:W-:Y:S02]  /*29cb0*/  LEA R21, R0, R27, 0x2 ;  /* 0x0000001b00157211 */ /* 0x000fe400078e10ff */
[----:B------:R-:W-:-:S02]  /*29cc0*/  ISETP.GE.U32.AND P0, PT, R15, 0x20, PT ;  /* 0x000000200f00780c */ /* 0x000fc40003f06070 */
[----:B------:R-:W-:-:S04]  /*29cd0*/  LEA R2, R0, R21, 0x2 ;  /* 0x0000001500027211 */ /* 0x000fc800078e10ff */
[----:B------:R-:W-:-:S05]  /*29ce0*/  LEA R20, R0, R2, 0x2 ;  /* 0x0000000200147211 */ /* 0x000fca00078e10ff */
[----:B------:R-:W-:-:S05]  /*29cf0*/  IMAD R26, R0, 0x4, R20 ;  /* 0x00000004001a7824 */ /* 0x000fca00078e0214 */
[----:B------:R-:W-:-:S04]  /*29d00*/  LEA R3, R0, R26, 0x2 ;  /* 0x0000001a00037211 */ /* 0x000fc800078e10ff */
[----:B------:R-:W-:-:S04]  /*29d10*/  LEA R4, R0, R3, 0x2 ;  /* 0x0000000300047211 */ /* 0x000fc800078e10ff */
[----:B------:R-:W-:-:S05]  /*29d20*/  LEA R5, R0, R4, 0x2 ;  /* 0x0000000400057211 */ /* 0x000fca00078e10ff */
[C---:B------:R-:W-:Y:S01]  /*29d30*/  IMAD R6, R0.reuse, 0x4, R5 ;  /* 0x0000000400067824 */ /* 0x040fe200078e0205 */
[----:B------:R0:W-:Y:S04]  /*29d40*/  STL.64 [R1+0x17f0], R4 ;  /* 0x0017f00401007387 */ /* 0x0001e80000100a00 */
[----:B------:R-:W-:-:S04]  /*29d50*/  LEA R7, R0, R6, 0x2 ;  /* 0x0000000600077211 */ /* 0x000fc800078e10ff */
[C---:B------:R-:W-:Y:S01]  /*29d60*/  LEA R8, R0.reuse, R7, 0x2 ;  /* 0x0000000700087211 */ /* 0x040fe200078e10ff */
[----:B------:R-:W-:Y:S03]  /*29d70*/  STL.64 [R1+0x17e0], R6 ;  /* 0x0017e00601007387 */ /* 0x000fe60000100a00 */
[C---:B------:R-:W-:Y:S01]  /*29d80*/  LEA R9, R0.reuse, R8, 0x2 ;  /* 0x0000000800097211 */ /* 0x040fe200078e10ff */
[----:B0-----:R-:W0:Y:S04]  /*29d90*/  S2R R5, SR_TID.X ;  /* 0x0000000000057919 */ /* 0x001e280000002100 */
[----:B------:R-:W-:Y:S01]  /*29da0*/  STL.64 [R1+0x17e8], R8 ;  /* 0x0017e80801007387 */ /* 0x000fe20000100a00 */
[----:B------:R-:W-:-:S05]  /*29db0*/  IMAD R10, R0, 0x4, R9 ;  /* 0x00000004000a7824 */ /* 0x000fca00078e0209 */
[----:B------:R-:W-:-:S04]  /*29dc0*/  LEA R11, R0, R10, 0x2 ;  /* 0x0000000a000b7211 */ /* 0x000fc800078e10ff */
[----:B------:R-:W-:-:S05]  /*29dd0*/  LEA R12, R0, R11, 0x2 ;  /* 0x0000000b000c7211 */ /* 0x000fca00078e10ff */
[----:B------:R-:W-:Y:S02]  /*29de0*/  IMAD R13, R0, 0x4, R12 ;  /* 0x00000004000d7824 */ /* 0x000fe400078e020c */
[C---:B0-----:R-:W-:Y:S01]  /*29df0*/  IMAD.SHL.U32 R23, R5.reuse, 0x10, RZ ;  /* 0x0000001005177824 */ /* 0x041fe200078e00ff */
[C---:B------:R-:W-:Y:S02]  /*29e00*/  LOP3.LUT R17, R5.reuse, 0x18, RZ, 0xc0, !PT ;  /* 0x0000001805117812 */ /* 0x040fe400078ec0ff */
[----:B------:R-:W-:Y:S02]  /*29e10*/  SHF.L.U32 R19, R5, 0x5, RZ ;  /* 0x0000000505137819 */ /* 0x000fe400000006ff */
[----:B------:R-:W-:Y:S02]  /*29e20*/  LOP3.LUT R23, R23, 0x70, RZ, 0xc0, !PT ;  /* 0x0000007017177812 */ /* 0x000fe400078ec0ff */
[----:B------:R-:W-:Y:S02]  /*29e30*/  SHF.L.U32 R22, R5, 0xb, RZ ;  /* 0x0000000b05167819 */ /* 0x000fe400000006ff */
[----:B------:R-:W-:Y:S01]  /*29e40*/  LEA.HI R4, R17, R23, RZ, 0x1f ;  /* 0x0000001711047211 */ /* 0x000fe200078ff8ff */
[----:B------:R-:W-:Y:S01]  /*29e50*/  IMAD R23, R24, c[0x0][0x1c4], RZ ;  /* 0x0000710018177a24 */ /* 0x000fe200078e02ff */
[----:B------:R-:W-:-:S02]  /*29e60*/  LOP3.LUT R19, R19, 0xc60, RZ, 0xc0, !PT ;  /* 0x00000c6013137812 */ /* 0x000fc400078ec0ff */
[----:B------:R-:W-:Y:S01]  /*29e70*/  LOP3.LUT R28, R5, 0x40, RZ, 0xc0, !PT ;  /* 0x00000040051c7812 */ /* 0x000fe200078ec0ff */
[----:B------:R0:W-:Y:S01]  /*29e80*/  STL [R1+0x314], R4 ;  /* 0x0003140401007387 */ /* 0x0001e20000100800 */
[----:B------:R-:W-:Y:S02]  /*29e90*/  LOP3.LUT R22, R22, 0x3000, RZ, 0xc0, !PT ;  /* 0x0000300016167812 */ /* 0x000fe400078ec0ff */
[----:B------:R-:W-:Y:S02]  /*29ea0*/  SHF.R.U32.HI R5, RZ, 0x5, R5 ;  /* 0x00000005ff057819 */ /* 0x000fe40000011605 */
[----:B------:R-:W-:Y:S02]  /*29eb0*/  LEA R19, R17, R19, 0x9 ;  /* 0x0000001311137211 */ /* 0x000fe400078e48ff */
[----:B------:R-:W-:Y:S02]  /*29ec0*/  LEA R22, R14, R22, 0x4 ;  /* 0x000000160e167211 */ /* 0x000fe400078e20ff */
[----:B------:R-:W-:Y:S01]  /*29ed0*/  SHF.L.U32 R24, R18, 0x1, RZ ;  /* 0x0000000112187819 */ /* 0x000fe200000006ff */
[----:B0-----:R-:W0:Y:S01]  /*29ee0*/  S2R R4, SR_TID.X ;  /* 0x0000000000047919 */ /* 0x001e220000002100 */
[----:B------:R-:W-:-:S02]  /*29ef0*/  SHF.R.U32.HI R28, RZ, 0x1, R28 ;  /* 0x00000001ff1c7819 */ /* 0x000fc4000001161c */
[----:B------:R-:W-:Y:S02]  /*29f00*/  SGXT.U32 R5, R5, 0x2 ;  /* 0x000000020505781a */ /* 0x000fe40000000000 */
[C---:B------:R-:W-:Y:S01]  /*29f10*/  SHF.L.U32 R18, R23.reuse, 0x1, RZ ;  /* 0x0000000117127819 */ /* 0x040fe200000006ff */
[----:B------:R-:W-:Y:S01]  /*29f20*/  IMAD.HI R23, R23, 0x2, RZ ;  /* 0x0000000217177827 */ /* 0x000fe200078e02ff */
[----:B------:R-:W-:Y:S02]  /*29f30*/  LEA R14, R0, R13, 0x2 ;  /* 0x0000000d000e7211 */ /* 0x000fe400078e10ff */
[----:B------:R-:W-:Y:S02]  /*29f40*/  IADD3 R18, P1, P2, R18, c[0x0][0x178], R24 ;  /* 0x00005e0012127a10 */ /* 0x000fe40007a3e018 */
[----:B------:R-:W-:-:S05]  /*29f50*/  LEA R15, R0, R14, 0x2 ;  /* 0x0000000e000f7211 */ /* 0x000fca00078e10ff */
[----:B------:R-:W-:-:S05]  /*29f60*/  IMAD R16, R0, 0x4, R15 ;  /* 0x0000000400107824 */ /* 0x000fca00078e020f */
[----:B------:R-:W-:Y:S02]  /*29f70*/  LEA R17, R0, R16, 0x2 ;  /* 0x0000001000117211 */ /* 0x000fe400078e10ff */
[----:B0-----:R-:W-:-:S03]  /*29f80*/  LOP3.LUT R4, R4, 0x1c, RZ, 0xc0, !PT ;  /* 0x0000001c04047812 */ /* 0x001fc600078ec0ff */
[----:B------:R-:W-:Y:S01]  /*29f90*/  IMAD R25, R0, 0x4, R17 ;  /* 0x0000000400197824 */ /* 0x000fe200078e0211 */
[----:B------:R-:W-:-:S04]  /*29fa0*/  SHF.L.U32 R4, R4, 0x2, RZ ;  /* 0x0000000204047819 */ /* 0x000fc800000006ff */
[----:B------:R-:W-:Y:S02]  /*29fb0*/  LEA R24, R0, R25, 0x2 ;  /* 0x0000001900187211 */ /* 0x000fe400078e10ff */
[----:B------:R-:W-:Y:S02]  /*29fc0*/  LOP3.LUT R6, R19, R4, RZ, 0x3c, !PT ;  /* 0x0000000413067212 */ /* 0x000fe400078e3cff */
[----:B------:R-:W-:Y:S01]  /*29fd0*/  LOP3.LUT R4, R22, R28, RZ, 0x3c, !PT ;  /* 0x0000001c16047212 */ /* 0x000fe200078e3cff */
[----:B------:R-:W-:Y:S01]  /*29fe0*/  IMAD R28, R5, c[0x0][0x1c8], RZ ;  /* 0x00007200051c7a24 */ /* 0x000fe200078e02ff */
[----:B------:R-:W-:Y:S01]  /*29ff0*/  IADD3.X R19, R23, c[0x0][0x17c], R29, P1, P2 ;  /* 0x00005f0017137a10 */ /* 0x000fe20000fe441d */
[----:B------:R0:W-:Y:S01]  /*2a000*/  STL [R1+0x9c], R6 ;  /* 0x00009c0601007387 */ /* 0x0001e20000100800 */
[----:B------:R-:W-:Y:S02]  /*2a010*/  LEA R23, R0, R24, 0x2 ;  /* 0x0000001800177211 */ /* 0x000fe400078e10ff */
[----:B------:R-:W-:Y:S01]  /*2a020*/  LEA R8, P1, R28, R18, 0x1 ;  /* 0x000000121c087211 */ /* 0x000fe200078208ff */
[----:B------:R1:W-:Y:S02]  /*2a030*/  STL [R1+0xcc], R4 ;  /* 0x0000cc0401007387 */ /* 0x0003e40000100800 */
[----:B------:R-:W-:Y:S01]  /*2a040*/  IMAD R29, R0, 0x4, R23 ;  /* 0x00000004001d7824 */ /* 0x000fe200078e0217 */
[----:B------:R-:W-:-:S02]  /*2a050*/  LEA.HI.X.SX32 R9, R28, R19, 0x1, P1 ;  /* 0x000000131c097211 */ /* 0x000fc400008f0eff */
[----:B0-----:R-:W-:-:S03]  /*2a060*/  LEA R6, P2, R27, R18, 0x1 ;  /* 0x000000121b067211 */ /* 0x001fc600078408ff */
[----:B------:R0:W-:Y:S01]  /*2a070*/  STL.64 [R1+0x2f0], R8 ;  /* 0x0002f00801007387 */ /* 0x0001e20000100a00 */
[C---:B------:R-:W-:Y:S02]  /*2a080*/  LEA R28, R0.reuse, R29, 0x2 ;  /* 0x0000001d001c7211 */ /* 0x040fe400078e10ff */
[----:B-1----:R-:W-:Y:S02]  /*2a090*/  LEA R4, P3, R21, R18, 0x1 ;  /* 0x0000001215047211 */ /* 0x002fe400078608ff */
[-C--:B------:R-:W-:Y:S02]  /*2a0a0*/  LEA.HI.X.SX32 R7, R27, R19.reuse, 0x1, P2 ;  /* 0x000000131b077211 */ /* 0x080fe400010f0eff */
[----:B------:R-:W-:Y:S02]  /*2a0b0*/  LEA.HI.X.SX32 R5, R21, R19, 0x1, P3 ;  /* 0x0000001315057211 */ /* 0x000fe400018f0eff */
[----:B------:R-:W-:-:S03]  /*2a0c0*/  LEA R27, R0, R28, 0x2 ;  /* 0x0000001c001b7211 */ /* 0x000fc600078e10ff */
[----:B------:R1:W-:Y:S01]  /*2a0d0*/  STL.64 [R1+0x2e0], R4 ;  /* 0x0002e00401007387 */ /* 0x0003e20000100a00 */
[----:B0-----:R-:W-:-:S03]  /*2a0e0*/  LEA R8, P2, R20, R18, 0x1 ;  /* 0x0000001214087211 */ /* 0x001fc600078408ff */
[----:B------:R0:W-:Y:S01]  /*2a0f0*/  STL.64 [R1+0x2e8], R6 ;  /* 0x0002e80601007387 */ /* 0x0001e20000100a00 */
[----:B-1----:R-:W-:-:S04]  /*2a100*/  LEA R4, P1, R2, R18, 0x1 ;  /* 0x0000001202047211 */ /* 0x002fc800078208ff */
[----:B------:R-:W-:Y:S02]  /*2a110*/  LEA.HI.X.SX32 R5, R2, R19, 0x1, P1 ;  /* 0x0000001302057211 */ /* 0x000fe400008f0eff */
[----:B0-----:R-:W-:-:S03]  /*2a120*/  LEA R6, P3, R26, R18, 0x1 ;  /* 0x000000121a067211 */ /* 0x001fc600078608ff */
[----:B------:R0:W-:Y:S04]  /*2a130*/  STL.64 [R1+0x2d8], R4 ;  /* 0x0002d80401007387 */ /* 0x0001e80000100a00 */
[----:B0-----:R-:W2:Y:S01]  /*2a140*/  LDL.LU.64 R4, [R1+0x17f0] ;  /* 0x0017f00001047983 */ /* 0x001ea20000300a00 */
[-C--:B------:R-:W-:Y:S02]  /*2a150*/  LEA.HI.X.SX32 R9, R20, R19.reuse, 0x1, P2 ;  /* 0x0000001314097211 */ /* 0x080fe400010f0eff */
[----:B------:R-:W-:Y:S02]  /*2a160*/  LEA.HI.X.SX32 R7, R26, R19, 0x1, P3 ;  /* 0x000000131a077211 */ /* 0x000fe400018f0eff */
[C---:B------:R-:W-:Y:S01]  /*2a170*/  LEA R2, R0.reuse, R27, 0x2 ;  /* 0x0000001b00027211 */ /* 0x040fe200078e10ff */
[----:B------:R0:W-:Y:S04]  /*2a180*/  STL.64 [R1+0x2d0], R8 ;  /* 0x0002d00801007387 */ /* 0x0001e80000100a00 */
[----:B------:R-:W-:Y:S01]  /*2a190*/  STL.64 [R1+0x2c8], R6 ;  /* 0x0002c80601007387 */ /* 0x000fe20000100a00 */
[----:B------:R-:W-:Y:S01]  /*2a1a0*/  IMAD R2, R0, 0x4, R2 ;  /* 0x0000000400027824 */ /* 0x000fe200078e0202 */
[----:B0-----:R-:W-:-:S04]  /*2a1b0*/  LEA R8, P1, R3, R18, 0x1 ;  /* 0x0000001203087211 */ /* 0x001fc800078208ff */
[----:B------:R-:W-:-:S05]  /*2a1c0*/  LEA.HI.X.SX32 R9, R3, R19, 0x1, P1 ;  /* 0x0000001303097211 */ /* 0x000fca00008f0eff */
[----:B------:R0:W-:Y:S04]  /*2a1d0*/  STL.64 [R1+0x280], R8 ;  /* 0x0002800801007387 */ /* 0x0001e80000100a00 */
[----:B0-----:R-:W3:Y:S01]  /*2a1e0*/  LDL.LU.64 R8, [R1+0x17e8] ;  /* 0x0017e80001087983 */ /* 0x001ee20000300a00 */
[CC--:B--2---:R-:W-:Y:S02]  /*2a1f0*/  LEA R6, P2, R4.reuse, R18.reuse, 0x1 ;  /* 0x0000001204067211 */ /* 0x0c4fe400078408ff */
[----:B------:R-:W-:Y:S02]  /*2a200*/  LEA R20, P3, R5, R18, 0x1 ;  /* 0x0000001205147211 */ /* 0x000fe400078608ff */
[----:B------:R-:W-:-:S05]  /*2a210*/  LEA.HI.X.SX32 R7, R4, R19, 0x1, P2 ;  /* 0x0000001304077211 */ /* 0x000fca00010f0eff */
[----:B------:R0:W-:Y:S04]  /*2a220*/  STL.64 [R1+0x290], R6 ;  /* 0x0002900601007387 */ /* 0x0001e80000100a00 */
[----:B0-----:R-:W2:Y:S01]  /*2a230*/  LDL.LU.64 R6, [R1+0x17e0] ;  /* 0x0017e00001067983 */ /* 0x001ea20000300a00 */
[----:B------:R-:W-:Y:S02]  /*2a240*/  LEA.HI.X.SX32 R21, R5, R19, 0x1, P3 ;  /* 0x0000001305157211 */ /* 0x000fe400018f0eff */
[----:B------:R-:W-:-:S03]  /*2a250*/  LEA R22, R0, R2, 0x2 ;  /* 0x0000000200167211 */ /* 0x000fc600078e10ff */
[----:B------:R2:W-:Y:S01]  /*2a260*/  STL.64 [R1+0x2b0], R20 ;  /* 0x0002b01401007387 */ /* 0x0005e20000100a00 */
[----:B---3--:R-:W-:-:S04]  /*2a270*/  LEA R2, P3, R8, R18, 0x1 ;  /* 0x0000001208027211 */ /* 0x008fc800078608ff */
[-C--:B------:R-:W-:Y:S02]  /*2a280*/  LEA.HI.X.SX32 R3, R8, R19.reuse, 0x1, P3 ;  /* 0x0000001308037211 */ /* 0x080fe400018f0eff */
[----:B------:R-:W-:Y:S02]  /*2a290*/  LEA R26, R0, R22, 0x2 ;  /* 0x00000016001a7211 */ /* 0x000fe400078e10ff */
[CC--:B--2---:R-:W-:Y:S02]  /*2a2a0*/  LEA R20, P1, R6.reuse, R18.reuse, 0x1 ;  /* 0x0000001206147211 */ /* 0x0c4fe400078208ff */
[C---:B------:R-:W-:Y:S02]  /*2a2b0*/  LEA R4, P2, R7.reuse, R18, 0x1 ;  /* 0x0000001207047211 */ /* 0x040fe400078408ff */
[-C--:B------:R-:W-:Y:S02]  /*2a2c0*/  LEA.HI.X.SX32 R21, R6, R19.reuse, 0x1, P1 ;  /* 0x0000001306157211 */ /* 0x080fe400008f0eff */
[----:B------:R-:W-:-:S03]  /*2a2d0*/  LEA.HI.X.SX32 R5, R7, R19, 0x1, P2 ;  /* 0x0000001307057211 */ /* 0x000fc600010f0eff */
[----:B------:R-:W-:Y:S01]  /*2a2e0*/  STL.64 [R1+0x278], R20 ;  /* 0x0002781401007387 */ /* 0x000fe20000100a00 */
[----:B------:R-:W-:-:S03]  /*2a2f0*/  LEA R6, P1, R9, R18, 0x1 ;  /* 0x0000001209067211 */ /* 0x000fc600078208ff */
[----:B------:R0:W-:Y:S04]  /*2a300*/  STL.64 [R1+0x288], R4 ;  /* 0x0002880401007387 */ /* 0x0001e80000100a00 */
[----:B------:R1:W-:Y:S01]  /*2a310*/  STL.64 [R1+0x2a8], R2 ;  /* 0x0002a80201007387 */ /* 0x0003e20000100a00 */
[-C--:B------:R-:W-:Y:S02]  /*2a320*/  LEA.HI.X.SX32 R7, R9, R19.reuse, 0x1, P1 ;  /* 0x0000001309077211 */ /* 0x080fe400008f0eff */
[CC--:B0-----:R-:W-:Y:S02]  /*2a330*/  LEA R4, P2, R10.reuse, R18.reuse, 0x1 ;  /* 0x000000120a047211 */ /* 0x0c1fe400078408ff */
[----:B-1----:R-:W-:Y:S02]  /*2a340*/  LEA R2, P3, R11, R18, 0x1 ;  /* 0x000000120b027211 */ /* 0x002fe400078608ff */
[----:B------:R-:W-:-:S02]  /*2a350*/  LEA.HI.X.SX32 R5, R10, R19, 0x1, P2 ;  /* 0x000000130a057211 */ /* 0x000fc400010f0eff */
[----:B------:R-:W-:-:S05]  /*2a360*/  LEA.HI.X.SX32 R3, R11, R19, 0x1, P3 ;  /* 0x000000130b037211 */ /* 0x000fca00018f0eff */
        /* <DEDUP_REMOVED lines=17> */
[----:B------:R-:W-:Y:S02]  /*2a480*/  LEA.HI.X.SX32 R7, R17, R19, 0x1, P3 ;  /* 0x0000001311077211 */ /* 0x000fe400018f0eff */
[----:B------:R-:W-:-:S03]  /*2a490*/  LEA R21, R0, R26, 0x2 ;  /* 0x0000001a00157211 */ /* 0x000fc600078e10ff */
[----:B------:R-:W-:Y:S01]  /*2a4a0*/  STL.64 [R1+0x240], R6 ;  /* 0x0002400601007387 */ /* 0x000fe20000100a00 */
[----:B------:R-:W-:-:S03]  /*2a4b0*/  LEA R12, P1, R25, R18, 0x1 ;  /* 0x00000012190c7211 */ /* 0x000fc600078208ff */
[----:B------:R-:W-:Y:S04]  /*2a4c0*/  STL.64 [R1+0x250], R10 ;  /* 0x0002500a01007387 */ /* 0x000fe80000100a00 */
[----:B------:R0:W-:Y:S01]  /*2a4d0*/  STL.64 [R1+0x248], R8 ;  /* 0x0002480801007387 */ /* 0x0001e20000100a00 */
[----:B------:R-:W-:Y:S01]  /*2a4e0*/  IMAD R20, R0, 0x4, R21 ;  /* 0x0000000400147824 */ /* 0x000fe200078e0215 */
[----:B------:R-:W-:Y:S02]  /*2a4f0*/  LEA.HI.X.SX32 R13, R25, R19, 0x1, P1 ;  /* 0x00000013190d7211 */ /* 0x000fe400008f0eff */
[-C--:B0-----:R-:W-:Y:S02]  /*2a500*/  LEA R8, P3, R23, R18.reuse, 0x1 ;  /* 0x0000001217087211 */ /* 0x081fe400078608ff */
[----:B------:R-:W-:-:S02]  /*2a510*/  LEA R10, P2, R24, R18, 0x1 ;  /* 0x00000012180a7211 */ /* 0x000fc400078408ff */
[-C--:B------:R-:W-:Y:S02]  /*2a520*/  LEA.HI.X.SX32 R9, R23, R19.reuse, 0x1, P3 ;  /* 0x0000001317097211 */ /* 0x080fe400018f0eff */
[----:B------:R-:W-:Y:S02]  /*2a530*/  LEA R2, R0, R20, 0x2 ;  /* 0x0000001400027211 */ /* 0x000fe400078e10ff */
[----:B------:R-:W-:Y:S01]  /*2a540*/  LEA.HI.X.SX32 R11, R24, R19, 0x1, P2 ;  /* 0x00000013180b7211 */ /* 0x000fe200010f0eff */
[----:B------:R-:W-:Y:S01]  /*2a550*/  STL.64 [R1+0x230], R8 ;  /* 0x0002300801007387 */ /* 0x000fe20000100a00 */
[----:B------:R-:W-:-:S03]  /*2a560*/  LEA R14, P1, R29, R18, 0x1 ;  /* 0x000000121d0e7211 */ /* 0x000fc600078208ff */
[----:B------:R0:W-:Y:S01]  /*2a570*/  STL.64 [R1+0x220], R12 ;  /* 0x0002200c01007387 */ /* 0x0001e20000100a00 */
[C---:B------:R-:W-:Y:S02]  /*2a580*/  LEA R3, R0.reuse, R2, 0x2 ;  /* 0x0000000200037211 */ /* 0x040fe400078e10ff */
[----:B------:R-:W-:Y:S01]  /*2a590*/  LEA.HI.X.SX32 R15, R29, R19, 0x1, P1 ;  /* 0x000000131d0f7211 */ /* 0x000fe200008f0eff */
[----:B------:R1:W-:Y:S01]  /*2a5a0*/  STL.64 [R1+0x218], R10 ;  /* 0x0002180a01007387 */ /* 0x0003e20000100a00 */
[----:B------:R-:W-:Y:S02]  /*2a5b0*/  LEA R16, R0, R27, 0x2 ;  /* 0x0000001b00107211 */ /* 0x000fe400078e10ff */
[----:B0-----:R-:W-:Y:S02]  /*2a5c0*/  LEA R12, P2, R28, R18, 0x1 ;  /* 0x000000121c0c7211 */ /* 0x001fe400078408ff */
[----:B------:R-:W-:Y:S02]  /*2a5d0*/  LEA R5, R0, R3, 0x2 ;  /* 0x0000000300057211 */ /* 0x000fe400078e10ff */
[----:B------:R-:W-:-:S02]  /*2a5e0*/  LEA.HI.X.SX32 R13, R28, R19, 0x1, P2 ;  /* 0x000000131c0d7211 */ /* 0x000fc400010f0eff */
[C---:B-1----:R-:W-:Y:S01]  /*2a5f0*/  LEA R10, P3, R27.reuse, R18, 0x1 ;  /* 0x000000121b0a7211 */ /* 0x042fe200078608ff */
[----:B------:R0:W-:Y:S01]  /*2a600*/  STL.64 [R1+0x200], R14 ;  /* 0x0002000e01007387 */ /* 0x0001e20000100a00 */
[C---:B------:R-:W-:Y:S02]  /*2a610*/  LEA R17, R0.reuse, R27, 0x2 ;  /* 0x0000001b00117211 */ /* 0x040fe400078e10ff */
[C---:B------:R-:W-:Y:S01]  /*2a620*/  LEA R16, R0.reuse, R16, 0x2 ;  /* 0x0000001000107211 */ /* 0x040fe200078e10ff */
[----:B------:R1:W-:Y:S01]  /*2a630*/  STL.64 [R1+0x210], R12 ;  /* 0x0002100c01007387 */ /* 0x0003e20000100a00 */
[----:B------:R-:W-:Y:S01]  /*2a640*/  LEA.HI.X.SX32 R11, R27, R19, 0x1, P3 ;  /* 0x000000131b0b7211 */ /* 0x000fe200018f0eff */
[----:B------:R-:W-:Y:S01]  /*2a650*/  IMAD R4, R0, 0x4, R5 ;  /* 0x0000000400047824 */ /* 0x000fe200078e0205 */
[-C--:B------:R-:W-:Y:S02]  /*2a660*/  LEA R24, P1, R17, R18.reuse, 0x1 ;  /* 0x0000001211187211 */ /* 0x080fe400078208ff */
[----:B0-----:R-:W-:-:S02]  /*2a670*/  LEA R14, P2, R16, R18, 0x1 ;  /* 0x00000012100e7211 */ /* 0x001fc400078408ff */
[C---:B-1----:R-:W-:Y:S02]  /*2a680*/  LEA R12, P3, R22.reuse, R18, 0x1 ;  /* 0x00000012160c7211 */ /* 0x042fe400078608ff */
[-C--:B------:R-:W-:Y:S02]  /*2a690*/  LEA.HI.X.SX32 R25, R17, R19.reuse, 0x1, P1 ;  /* 0x0000001311197211 */ /* 0x080fe400008f0eff */
[-C--:B------:R-:W-:Y:S02]  /*2a6a0*/  LEA.HI.X.SX32 R13, R22, R19.reuse, 0x1, P3 ;  /* 0x00000013160d7211 */ /* 0x080fe400018f0eff */
[----:B------:R-:W-:Y:S02]  /*2a6b0*/  LEA R6, R0, R4, 0x2 ;  /* 0x0000000400067211 */ /* 0x000fe400078e10ff */
[----:B------:R-:W-:Y:S01]  /*2a6c0*/  LEA.HI.X.SX32 R15, R16, R19, 0x1, P2 ;  /* 0x00000013100f7211 */ /* 0x000fe200010f0eff */
[----:B------:R-:W-:Y:S01]  /*2a6d0*/  STL.64 [R1+0x228], R10 ;  /* 0x0002280a01007387 */ /* 0x000fe20000100a00 */
[----:B------:R-:W-:-:S03]  /*2a6e0*/  LEA R7, R0, R6, 0x2 ;  /* 0x0000000600077211 */ /* 0x000fc600078e10ff */
[----:B------:R-:W-:Y:S04]  /*2a6f0*/  STL.64 [R1+0x238], R12 ;  /* 0x0002380c01007387 */ /* 0x000fe80000100a00 */
[----:B------:R0:W-:Y:S01]  /*2a700*/  STL.64 [R1+0x1f8], R24 ;  /* 0x0001f81801007387 */ /* 0x0001e20000100a00 */
[----:B------:R-:W-:-:S03]  /*2a710*/  LEA R8, R0, R7, 0x2 ;  /* 0x0000000700087211 */ /* 0x000fc600078e10ff */
[----:B------:R1:W-:Y:S01]  /*2a720*/  STL.64 [R1+0x208], R14 ;  /* 0x0002080e01007387 */ /* 0x0003e20000100a00 */
[CC--:B------:R-:W-:Y:S01]  /*2a730*/  LEA R16, P2, R21.reuse, R18.reuse, 0x1 ;  /* 0x0000001215107211 */ /* 0x0c0fe200078408ff */
[----:B------:R-:W-:Y:S01]  /*2a740*/  IMAD R9, R0, 0x4, R8 ;  /* 0x0000000400097824 */ /* 0x000fe200078e0208 */
[-C--:B0-----:R-:W-:Y:S02]  /*2a750*/  LEA R24, P1, R26, R18.reuse, 0x1 ;  /* 0x000000121a187211 */ /* 0x081fe400078208ff */
[----:B-1----:R-:W-:Y:S02]  /*2a760*/  LEA R14, P3, R20, R18, 0x1 ;  /* 0x00000012140e7211 */ /* 0x002fe400078608ff */
[-C--:B------:R-:W-:Y:S02]  /*2a770*/  LEA.HI.X.SX32 R25, R26, R19.reuse, 0x1, P1 ;  /* 0x000000131a197211 */ /* 0x080fe400008f0eff */
[-C--:B------:R-:W-:Y:S02]  /*2a780*/  LEA.HI.X.SX32 R15, R20, R19.reuse, 0x1, P3 ;  /* 0x00000013140f7211 */ /* 0x080fe400018f0eff */
[----:B------:R-:W-:Y:S01]  /*2a790*/  LEA.HI.X.SX32 R17, R21, R19, 0x1, P2 ;  /* 0x0000001315117211 */ /* 0x000fe200010f0eff */
[----:B------:R-:W-:-:S02]  /*2a7a0*/  IMAD R10, R0, 0x4, R9 ;  /* 0x00000004000a7824 */ /* 0x000fc400078e0209 */
[----:B------:R-:W-:Y:S01]  /*2a7b0*/  STL.64 [R1+0x1e0], R14 ;  /* 0x0001e00e01007387 */ /* 0x000fe20000100a00 */
[----:B------:R-:W-:-:S03]  /*2a7c0*/  LEA R22, P2, R3, R18, 0x1 ;  /* 0x0000001203167211 */ /* 0x000fc600078408ff */
[----:B------:R0:W-:Y:S01]  /*2a7d0*/  STL.64 [R1+0x1f0], R24 ;  /* 0x0001f01801007387 */ /* 0x0001e20000100a00 */
[----:B------:R-:W-:-:S03]  /*2a7e0*/  LEA R11, R0, R10, 0x2 ;  /* 0x0000000a000b7211 */ /* 0x000fc600078e10ff */
[----:B------:R1:W-:Y:S01]  /*2a7f0*/  STL.64 [R1+0x1e8], R16 ;  /* 0x0001e81001007387 */ /* 0x0003e20000100a00 */
[-C--:B------:R-:W-:Y:S02]  /*2a800*/  LEA.HI.X.SX32 R23, R3, R19.reuse, 0x1, P2 ;  /* 0x0000001303177211 */ /* 0x080fe400010f0eff */
[CC--:B0-----:R-:W-:Y:S02]  /*2a810*/  LEA R24, P1, R2.reuse, R18.reuse, 0x1 ;  /* 0x0000001202187211 */ /* 0x0c1fe400078208ff */
[CC--:B-1----:R-:W-:Y:S02]  /*2a820*/  LEA R16, P3, R5.reuse, R18.reuse, 0x1 ;  /* 0x0000001205107211 */ /* 0x0c2fe400078608ff */
[-C--:B------:R-:W-:Y:S02]  /*2a830*/  LEA.HI.X.SX32 R25, R2, R19.reuse, 0x1, P1 ;  /* 0x0000001302197211 */ /* 0x080fe400008f0eff */
[----:B------:R-:W-:Y:S02]  /*2a840*/  LEA.HI.X.SX32 R17, R5, R19, 0x1, P3 ;  /* 0x0000001305117211 */ /* 0x000fe400018f0eff */
[----:B------:R-:W-:Y:S01]  /*2a850*/  LEA R12, R0, R11, 0x2 ;  /* 0x0000000b000c7211 */ /* 0x000fe200078e10ff */
[----:B------:R-:W-:Y:S01]  /*2a860*/  STL.64 [R1+0x1d8], R24 ;  /* 0x0001d81801007387 */ /* 0x000fe20000100a00 */
[----:B------:R-:W-:-:S03]  /*2a870*/  LEA R20, P2, R6, R18, 0x1 ;  /* 0x0000001206147211 */ /* 0x000fc600078408ff */
[----:B------:R0:W-:Y:S01]  /*2a880*/  STL.64 [R1+0x1d0], R22 ;  /* 0x0001d01601007387 */ /* 0x0001e20000100a00 */
[----:B------:R-:W-:-:S03]  /*2a890*/  LEA R13, R0, R12, 0x2 ;  /* 0x0000000c000d7211 */ /* 0x000fc600078e10ff */
[----:B------:R1:W-:Y:S01]  /*2a8a0*/  STL.64 [R1+0x1c8], R16 ;  /* 0x0001c81001007387 */ /* 0x0003e20000100a00 */
[-C--:B------:R-:W-:Y:S02]  /*2a8b0*/  LEA.HI.X.SX32 R21, R6, R19.reuse, 0x1, P2 ;  /* 0x0000001306157211 */ /* 0x080fe400010f0eff */
[CC--:B0-----:R-:W-:Y:S02]  /*2a8c0*/  LEA R22, P1, R4.reuse, R18.reuse, 0x1 ;  /* 0x0000001204167211 */ /* 0x0c1fe400078208ff */
[C---:B-1----:R-:W-:Y:S02]  /*2a8d0*/  LEA R16, P3, R7.reuse, R18, 0x1 ;  /* 0x0000001207107211 */ /* 0x042fe400078608ff */
[-C--:B------:R-:W-:Y:S01]  /*2a8e0*/  LEA.HI.X.SX32 R23, R4, R19.reuse, 0x1, P1 ;  /* 0x0000001304177211 */ /* 0x080fe200008f0eff */
[----:B------:R-:W-:Y:S01]  /*2a8f0*/  IMAD R15, R0, 0x4, R13 ;  /* 0x00000004000f7824 */ /* 0x000fe200078e020d */
[----:B------:R-:W-:-:S03]  /*2a900*/  LEA.HI.X.SX32 R17, R7, R19, 0x1, P3 ;  /* 0x0000001307117211 */ /* 0x000fc600018f0eff */
[----:B------:R0:W-:Y:S01]  /*2a910*/  STL.64 [R1+0x1c0], R22 ;  /* 0x0001c01601007387 */ /* 0x0001e20000100a00 */
[----:B------:R-:W-:-:S03]  /*2a920*/  LEA R14, R0, R15, 0x2 ;  /* 0x0000000f000e7211 */ /* 0x000fc600078e10ff */
[----:B------:R1:W-:Y:S04]  /*2a930*/  STL.64 [R1+0x1b8], R20 ;  /* 0x0001b81401007387 */ /* 0x0003e80000100a00 */
[----:B------:R2:W-:Y:S01]  /*2a940*/  STL.64 [R1+0x1b0], R16 ;  /* 0x0001b01001007387 */ /* 0x0005e20000100a00 */
[CC--:B0-----:R-:W-:Y:S02]  /*2a950*/  LEA R22, P1, R8.reuse, R18.reuse, 0x1 ;  /* 0x0000001208167211 */ /* 0x0c1fe400078208ff */
[-C--:B-1----:R-:W-:Y:S02]  /*2a960*/  LEA R20, P2, R9, R18.reuse, 0x1 ;  /* 0x0000001209147211 */ /* 0x082fe400078408ff */
[----:B------:R-:W-:Y:S02]  /*2a970*/  LEA.HI.X.SX32 R23, R8, R19, 0x1, P1 ;  /* 0x0000001308177211 */ /* 0x000fe400008f0eff */
[----:B--2---:R-:W-:-:S02]  /*2a980*/  LEA R16, P3, R10, R18, 0x1 ;  /* 0x000000120a107211 */ /* 0x004fc400078608ff */
[-C--:B------:R-:W-:Y:S02]  /*2a990*/  LEA.HI.X.SX32 R21, R9, R19.reuse, 0x1, P2 ;  /* 0x0000001309157211 */ /* 0x080fe400010f0eff */
[----:B------:R-:W-:Y:S02]  /*2a9a0*/  LEA R2, R0, R14, 0x2 ;  /* 0x0000000e00027211 */ /* 0x000fe400078e10ff */
[-C--:B------:R-:W-:Y:S01]  /*2a9b0*/  LEA.HI.X.SX32 R17, R10, R19.reuse, 0x1, P3 ;  /* 0x000000130a117211 */ /* 0x080fe200018f0eff */
[----:B------:R-:W-:Y:S01]  /*2a9c0*/  STL.64 [R1+0x160], R22 ;  /* 0x0001601601007387 */ /* 0x000fe20000100a00 */
[C---:B------:R-:W-:Y:S02]  /*2a9d0*/  LEA R3, R0.reuse, R2, 0x2 ;  /* 0x0000000200037211 */ /* 0x040fe400078e10ff */
[CC--:B------:R-:W-:Y:S01]  /*2a9e0*/  LEA R8, P3, R13.reuse, R18.reuse, 0x1 ;  /* 0x000000120d087211 */ /* 0x0c0fe200078608ff */
[----:B------:R0:W-:Y:S04]  /*2a9f0*/  STL.64 [R1+0x198], R20 ;  /* 0x0001981401007387 */ /* 0x0001e80000100a00 */
[----:B------:R1:W-:Y:S01]  /*2aa00*/  STL.64 [R1+0x1a8], R16 ;  /* 0x0001a81001007387 */ /* 0x0003e20000100a00 */
[----:B------:R-:W-:Y:S01]  /*2aa10*/  LEA.HI.X.SX32 R9, R13, R19, 0x1, P3 ;  /* 0x000000130d097211 */ /* 0x000fe200018f0eff */
[----:B------:R-:W-:Y:S01]  /*2aa20*/  IMAD R4, R0, 0x4, R3 ;  /* 0x0000000400047824 */ /* 0x000fe200078e0203 */
[----:B0-----:R-:W-:-:S02]  /*2aa30*/  LEA R20, P1, R11, R18, 0x1 ;  /* 0x000000120b147211 */ /* 0x001fc400078208ff */
[C---:B-1----:R-:W-:Y:S02]  /*2aa40*/  LEA R16, P2, R12.reuse, R18, 0x1 ;  /* 0x000000120c107211 */ /* 0x042fe400078408ff */
[-C--:B------:R-:W-:Y:S02]  /*2aa50*/  LEA.HI.X.SX32 R21, R11, R19.reuse, 0x1, P1 ;  /* 0x000000130b157211 */ /* 0x080fe400008f0eff */
[----:B------:R-:W-:Y:S01]  /*2aa60*/  LEA.HI.X.SX32 R17, R12, R19, 0x1, P2 ;  /* 0x000000130c117211 */ /* 0x000fe200010f0eff */
[----:B------:R-:W-:Y:S01]  /*2aa70*/  STL.64 [R1+0x1a0], R8 ;  /* 0x0001a00801007387 */ /* 0x000fe20000100a00 */
[----:B------:R-:W-:Y:S02]  /*2aa80*/  LEA R5, R0, R4, 0x2 ;  /* 0x0000000400057211 */ /* 0x000fe400078e10ff */
[----:B------:R-:W-:Y:S01]  /*2aa90*/  LEA R10, P3, R2, R18, 0x1 ;  /* 0x00000012020a7211 */ /* 0x000fe200078608ff */
[----:B------:R0:W-:Y:S01]  /*2aaa0*/  STL.64 [R1+0x158], R20 ;  /* 0x0001581401007387 */ /* 0x0001e20000100a00 */
[----:B------:R-:W-:-:S03]  /*2aab0*/  LEA R7, R0, R5, 0x2 ;  /* 0x0000000500077211 */ /* 0x000fc600078e10ff */
[----:B------:R1:W-:Y:S01]  /*2aac0*/  STL.64 [R1+0x190], R16 ;  /* 0x0001901001007387 */ /* 0x0003e20000100a00 */
[-C--:B------:R-:W-:Y:S02]  /*2aad0*/  LEA.HI.X.SX32 R11, R2, R19.reuse, 0x1, P3 ;  /* 0x00000013020b7211 */ /* 0x080fe400018f0eff */
[CC--:B0-----:R-:W-:Y:S02]  /*2aae0*/  LEA R20, P1, R15.reuse, R18.reuse, 0x1 ;  /* 0x000000120f147211 */ /* 0x0c1fe400078208ff */
[C---:B-1----:R-:W-:Y:S02]  /*2aaf0*/  LEA R16, P2, R14.reuse, R18, 0x1 ;  /* 0x000000120e107211 */ /* 0x042fe400078408ff */
[-C--:B------:R-:W-:Y:S02]  /*2ab00*/  LEA.HI.X.SX32 R21, R15, R19.reuse, 0x1, P1 ;  /* 0x000000130f157211 */ /* 0x080fe400008f0eff */
[----:B------:R-:W-:Y:S01]  /*2ab10*/  LEA.HI.X.SX32 R17, R14, R19, 0x1, P2 ;  /* 0x000000130e117211 */ /* 0x000fe200010f0eff */
[----:B------:R-:W-:Y:S01]  /*2ab20*/  STL.64 [R1+0x178], R10 ;  /* 0x0001780a01007387 */ /* 0x000fe20000100a00 */
[----:B------:R-:W-:-:S03]  /*2ab30*/  LEA R6, R0, R7, 0x2 ;  /* 0x0000000700067211 */ /* 0x000fc600078e10ff */
[----:B------:R-:W-:Y:S01]  /*2ab40*/  STL.64 [R1+0x188], R20 ;  /* 0x0001881401007387 */ /* 0x000fe20000100a00 */
[-C--:B------:R-:W-:Y:S01]  /*2ab50*/  LEA R14, P2, R4, R18.reuse, 0x1 ;  /* 0x00000012040e7211 */ /* 0x080fe200078408ff */
[----:B------:R-:W-:Y:S02]  /*2ab60*/  IMAD R9, R0, 0x4, R6 ;  /* 0x0000000400097824 */ /* 0x000fe400078e0206 */
[----:B------:R0:W-:Y:S01]  /*2ab70*/  STL.64 [R1+0x180], R16 ;  /* 0x0001801001007387 */ /* 0x0001e20000100a00 */
[-C--:B------:R-:W-:Y:S02]  /*2ab80*/  LEA R12, P3, R5, R18.reuse, 0x1 ;  /* 0x00000012050c7211 */ /* 0x080fe400078608ff */
[----:B------:R-:W-:Y:S02]  /*2ab90*/  LEA.HI.X.SX32 R15, R4, R19, 0x1, P2 ;  /* 0x00000013040f7211 */ /* 0x000fe400010f0eff */
[----:B------:R-:W-:Y:S02]  /*2aba0*/  LEA R8, R0, R9, 0x2 ;  /* 0x0000000900087211 */ /* 0x000fe400078e10ff */
[----:B0-----:R-:W-:-:S02]  /*2abb0*/  LEA R16, P1, R3, R18, 0x1 ;  /* 0x0000001203107211 */ /* 0x001fc400078208ff */
[-C--:B------:R-:W-:Y:S02]  /*2abc0*/  LEA.HI.X.SX32 R13, R5, R19.reuse, 0x1, P3 ;  /* 0x00000013050d7211 */ /* 0x080fe400018f0eff */
[----:B------:R-:W-:Y:S02]  /*2abd0*/  LEA.HI.X.SX32 R17, R3, R19, 0x1, P1 ;  /* 0x0000001303117211 */ /* 0x000fe400008f0eff */
[----:B------:R-:W-:-:S03]  /*2abe0*/  LEA R10, R0, R8, 0x2 ;  /* 0x00000008000a7211 */ /* 0x000fc600078e10ff */
[----:B------:R0:W-:Y:S04]  /*2abf0*/  STL.64 [R1+0x130], R16 ;  /* 0x0001301001007387 */ /* 0x0001e80000100a00 */
[----:B------:R1:W-:Y:S01]  /*2ac00*/  STL.64 [R1+0x150], R14 ;  /* 0x0001500e01007387 */ /* 0x0003e20000100a00 */
[----:B------:R-:W-:-:S03]  /*2ac10*/  LEA R2, R0, R10, 0x2 ;  /* 0x0000000a00027211 */ /* 0x000fc600078e10ff */
[----:B------:R2:W-:Y:S01]  /*2ac20*/  STL.64 [R1+0x170], R12 ;  /* 0x0001700c01007387 */ /* 0x0005e20000100a00 */
[CC--:B0-----:R-:W-:Y:S02]  /*2ac30*/  LEA R16, P1, R7.reuse, R18.reuse, 0x1 ;  /* 0x0000001207107211 */ /* 0x0c1fe400078208ff */
[CC--:B-1----:R-:W-:Y:S02]  /*2ac40*/  LEA R14, P2, R6.reuse, R18.reuse, 0x1 ;  /* 0x00000012060e7211 */ /* 0x0c2fe400078408ff */
[-C--:B------:R-:W-:Y:S02]  /*2ac50*/  LEA.HI.X.SX32 R17, R7, R19.reuse, 0x1, P1 ;  /* 0x0000001307117211 */ /* 0x080fe400008f0eff */
[C---:B--2---:R-:W-:Y:S02]  /*2ac60*/  LEA R12, P3, R9.reuse, R18, 0x1 ;  /* 0x00000012090c7211 */ /* 0x044fe400078608ff */
[-C--:B------:R-:W-:Y:S02]  /*2ac70*/  LEA.HI.X.SX32 R15, R6, R19.reuse, 0x1, P2 ;  /* 0x00000013060f7211 */ /* 0x080fe400010f0eff */
[----:B------:R-:W-:Y:S01]  /*2ac80*/  LEA.HI.X.SX32 R13, R9, R19, 0x1, P3 ;  /* 0x00000013090d7211 */ /* 0x000fe200018f0eff */
[C---:B------:R-:W-:Y:S01]  /*2ac90*/  IMAD R3, R0.reuse, 0x4, R2 ;  /* 0x0000000400037824 */ /* 0x040fe200078e0202 */
[----:B------:R0:W-:Y:S04]  /*2aca0*/  STL.64 [R1+0x128], R16 ;  /* 0x0001281001007387 */ /* 0x0001e80000100a00 */
[----:B------:R-:W-:Y:S01]  /*2acb0*/  STL.64 [R1+0x148], R14 ;  /* 0x0001480e01007387 */ /* 0x000fe20000100a00 */
[----:B------:R-:W-:-:S03]  /*2acc0*/  LEA R4, R0, R3, 0x2 ;  /* 0x0000000300047211 */ /* 0x000fc600078e10ff */
[----:B------:R1:W-:Y:S01]  /*2acd0*/  STL.64 [R1+0x168], R12 ;  /* 0x0001680c01007387 */ /* 0x0003e20000100a00 */
[----:B0-----:R-:W-:-:S04]  /*2ace0*/  LEA R16, P1, R8, R18, 0x1 ;  /* 0x0000001208107211 */ /* 0x001fc800078208ff */
[-C--:B------:R-:W-:Y:S02]  /*2acf0*/  LEA.HI.X.SX32 R17, R8, R19.reuse, 0x1, P1 ;  /* 0x0000001308117211 */ /* 0x080fe400008f0eff */
[-C--:B-1----:R-:W-:Y:S02]  /*2ad00*/  LEA R12, P3, R2, R18.reuse, 0x1 ;  /* 0x00000012020c7211 */ /* 0x082fe400078608ff */
[----:B------:R-:W-:Y:S02]  /*2ad10*/  LEA R14, P2, R10, R18, 0x1 ;  /* 0x000000120a0e7211 */ /* 0x000fe400078408ff */
[-C--:B------:R-:W-:Y:S02]  /*2ad20*/  LEA.HI.X.SX32 R13, R2, R19.reuse, 0x1, P3 ;  /* 0x00000013020d7211 */ /* 0x080fe400018f0eff */
[----:B------:R-:W-:Y:S01]  /*2ad30*/  LEA R5, R0, R4, 0x2 ;  /* 0x0000000400057211 */ /* 0x000fe200078e10ff */
[----:B------:R-:W-:Y:S01]  /*2ad40*/  STL.64 [R1+0x120], R16 ;  /* 0x0001201001007387 */ /* 0x000fe20000100a00 */
[----:B------:R-:W-:-:S02]  /*2ad50*/  LEA.HI.X.SX32 R15, R10, R19, 0x1, P2 ;  /* 0x000000130a0f7211 */ /* 0x000fc400010f0eff */
[----:B------:R-:W-:Y:S01]  /*2ad60*/  LEA R6, R0, R5, 0x2 ;  /* 0x0000000500067211 */ /* 0x000fe200078e10ff */
[----:B------:R0:W-:Y:S01]  /*2ad70*/  STL.64 [R1+0x138], R12 ;  /* 0x0001380c01007387 */ /* 0x0001e20000100a00 */
[-C--:B------:R-:W-:Y:S02]  /*2ad80*/  LEA R10, P2, R4, R18.reuse, 0x1 ;  /* 0x00000012040a7211 */ /* 0x080fe400078408ff */
[-C--:B------:R-:W-:Y:S01]  /*2ad90*/  LEA R8, P3, R5, R18.reuse, 0x1 ;  /* 0x0000001205087211 */ /* 0x080fe200078608ff */
[----:B------:R1:W-:Y:S01]  /*2ada0*/  STL.64 [R1+0x140], R14 ;  /* 0x0001400e01007387 */ /* 0x0003e20000100a00 */
[----:B------:R-:W-:Y:S01]  /*2adb0*/  IMAD R2, R0, 0x4, R6 ;  /* 0x0000000400027824 */ /* 0x000fe200078e0206 */
[----:B0-----:R-:W-:-:S04]  /*2adc0*/  LEA R12, P1, R3, R18, 0x1 ;  /* 0x00000012030c7211 */ /* 0x001fc800078208ff */
[-C--:B------:R-:W-:Y:S02]  /*2add0*/  LEA.HI.X.SX32 R13, R3, R19.reuse, 0x1, P1 ;  /* 0x00000013030d7211 */ /* 0x080fe400008f0eff */
[----:B-1----:R-:W-:Y:S02]  /*2ade0*/  LEA R14, P1, R6, R18, 0x1 ;  /* 0x00000012060e7211 */ /* 0x002fe400078208ff */
[-C--:B------:R-:W-:Y:S01]  /*2adf0*/  LEA.HI.X.SX32 R11, R4, R19.reuse, 0x1, P2 ;  /* 0x00000013040b7211 */ /* 0x080fe200010f0eff */
[----:B------:R0:W-:Y:S01]  /*2ae00*/  STL.64 [R1+0x118], R12 ;  /* 0x0001180c01007387 */ /* 0x0001e20000100a00 */
[-C--:B------:R-:W-:Y:S02]  /*2ae10*/  LEA.HI.X.SX32 R9, R5, R19.reuse, 0x1, P3 ;  /* 0x0000001305097211 */ /* 0x080fe400018f0eff */
[----:B------:R-:W-:Y:S01]  /*2ae20*/  LEA.HI.X.SX32 R15, R6, R19, 0x1, P1 ;  /* 0x00000013060f7211 */ /* 0x000fe200008f0eff */
[----:B------:R1:W-:Y:S01]  /*2ae30*/  STL.64 [R1+0x110], R10 ;  /* 0x0001100a01007387 */ /* 0x0003e20000100a00 */
[----:B------:R-:W-:-:S03]  /*2ae40*/  LEA R7, R0, R2, 0x2 ;  /* 0x0000000200077211 */ /* 0x000fc600078e10ff */
[----:B------:R2:W-:Y:S01]  /*2ae50*/  STL.64 [R1+0x108], R8 ;  /* 0x0001080801007387 */ /* 0x0005e20000100a00 */
[----:B0-----:R-:W-:-:S03]  /*2ae60*/  LEA R12, P2, R2, R18, 0x1 ;  /* 0x00000012020c7211 */ /* 0x001fc600078408ff */
[----:B------:R-:W-:Y:S01]  /*2ae70*/  STL.64 [R1+0x100], R14 ;  /* 0x0001000e01007387 */ /* 0x000fe20000100a00 */
[----:B------:R-:W-:-:S03]  /*2ae80*/  LEA.HI.X.SX32 R13, R2, R19, 0x1, P2 ;  /* 0x00000013020d7211 */ /* 0x000fc600010f0eff */
[----:B------:R-:W3:Y:S01]  /*2ae90*/  LDL.LU R2, [R1+0x390] ;  /* 0x0003900001027983 */ /* 0x000ee20000300800 */
[----:B------:R-:W-:Y:S02]  /*2aea0*/  LEA R0, R0, R7, 0x2 ;  /* 0x0000000700007211 */ /* 0x000fe400078e10ff */
[CC--:B-1----:R-:W-:Y:S02]  /*2aeb0*/  LEA R10, P3, R7.reuse, R18.reuse, 0x1 ;  /* 0x00000012070a7211 */ /* 0x0c2fe400078608ff */
[C---:B--2---:R-:W-:Y:S02]  /*2aec0*/  LEA R8, P4, R0.reuse, R18, 0x1 ;  /* 0x0000001200087211 */ /* 0x044fe400078808ff */
[-C--:B------:R-:W-:Y:S02]  /*2aed0*/  LEA.HI.X.SX32 R11, R7, R19.reuse, 0x1, P3 ;  /* 0x00000013070b7211 */ /* 0x080fe400018f0eff */
[----:B------:R-:W-:Y:S01]  /*2aee0*/  LEA.HI.X.SX32 R9, R0, R19, 0x1, P4 ;  /* 0x0000001300097211 */ /* 0x000fe200020f0eff */
[----:B------:R-:W-:Y:S04]  /*2aef0*/  STL.64 [R1+0xf8], R12 ;  /* 0x0000f80c01007387 */ /* 0x000fe80000100a00 */
[----:B------:R-:W-:Y:S04]  /*2af00*/  STL.64 [R1+0xf0], R10 ;  /* 0x0000f00a01007387 */ /* 0x000fe80000100a00 */
[----:B------:R-:W2:Y:S04]  /*2af10*/  LDL.LU R0, [R1+0x394] ;  /* 0x0003940001007983 */ /* 0x000ea80000300800 */
[----:B------:R-:W-:Y:S04]  /*2af20*/  STL.64 [R1+0xe8], R8 ;  /* 0x0000e80801007387 */ /* 0x000fe80000100a00 */
[----:B---3--:R-:W-:Y:S04]  /*2af30*/  STL [R1+0x98], R2 ;  /* 0x0000980201007387 */ /* 0x008fe80000100800 */
[----:B------:R-:W3:Y:S04]  /*2af40*/  LDL.LU R25, [R1+0x398] ;  /* 0x0003980001197983 */ /* 0x000ee80000300800 */
[----:B--2---:R0:W-:Y:S04]  /*2af50*/  STL [R1+0x94], R0 ;  /* 0x0000940001007387 */ /* 0x0041e80000100800 */
[----:B---3--:R-:W-:Y:S04]  /*2af60*/  STL [R1+0x1744], R25 ;  /* 0x0017441901007387 */ /* 0x008fe80000100800 */
[----:B------:R-:W2:Y:S04]  /*2af70*/  LDL.LU R24, [R1+0x39c] ;  /* 0x00039c0001187983 */ /* 0x000ea80000300800 */
[----:B--2---:R-:W-:Y:S04]  /*2af80*/  STL [R1+0x1748], R24 ;  /* 0x0017481801007387 */ /* 0x004fe80000100800 */
[----:B0-----:R-:W2:Y:S04]  /*2af90*/  LDL.LU R0, [R1+0x3a0] ;  /* 0x0003a00001007983 */ /* 0x001ea80000300800 */
[----:B------:R-:W3:Y:S04]  /*2afa0*/  LDL.LU R23, [R1+0x3a4] ;  /* 0x0003a40001177983 */ /* 0x000ee80000300800 */
[----:B--2---:R-:W-:Y:S04]  /*2afb0*/  STL [R1+0x90], R0 ;  /* 0x0000900001007387 */ /* 0x004fe80000100800 */
[----:B---3--:R0:W-:Y:S04]  /*2afc0*/  STL [R1+0x1734], R23 ;  /* 0x0017341701007387 */ /* 0x0081e80000100800 */
[----:B------:R-:W2:Y:S04]  /*2afd0*/  LDL.LU R22, [R1+0x3a8] ;  /* 0x0003a80001167983 */ /* 0x000ea80000300800 */
[----:B--2---:R-:W-:Y:S04]  /*2afe0*/  STL [R1+0x174c], R22 ;  /* 0x00174c1601007387 */ /* 0x004fe80000100800 */
[----:B------:R-:W2:Y:S04]  /*2aff0*/  LDL.LU R21, [R1+0x3ac] ;  /* 0x0003ac0001157983 */ /* 0x000ea80000300800 */
[----:B--2---:R-:W-:Y:S04]  /*2b000*/  STL [R1+0x1750], R21 ;  /* 0x0017501501007387 */ /* 0x004fe80000100800 */
[----:B------:R-:W2:Y:S04]  /*2b010*/  LDL.LU R20, [R1+0x3b0] ;  /* 0x0003b00001147983 */ /* 0x000ea80000300800 */
[----:B--2---:R1:W-:Y:S04]  /*2b020*/  STL [R1+0x1738], R20 ;  /* 0x0017381401007387 */ /* 0x0043e80000100800 */
[----:B------:R-:W2:Y:S04]  /*2b030*/  LDL.LU R19, [R1+0x3b4] ;  /* 0x0003b40001137983 */ /* 0x000ea80000300800 */
[----:B--2---:R2:W-:Y:S04]  /*2b040*/  STL [R1+0x173c], R19 ;  /* 0x00173c1301007387 */ /* 0x0045e80000100800 */
[----:B------:R-:W3:Y:S04]  /*2b050*/  LDL.LU R18, [R1+0x3b8] ;  /* 0x0003b80001127983 */ /* 0x000ee80000300800 */
[----:B---3--:R-:W-:Y:S04]  /*2b060*/  STL [R1+0x1754], R18 ;  /* 0x0017541201007387 */ /* 0x008fe80000100800 */
[----:B------:R-:W3:Y:S04]  /*2b070*/  LDL.LU R17, [R1+0x3bc] ;  /* 0x0003bc0001117983 */ /* 0x000ee80000300800 */
[----:B---3--:R-:W-:Y:S04]  /*2b080*/  STL [R1+0x1758], R17 ;  /* 0x0017581101007387 */ /* 0x008fe80000100800 */
[----:B------:R-:W3:Y:S04]  /*2b090*/  LDL.LU R16, [R1+0x3c0] ;  /* 0x0003c00001107983 */ /* 0x000ee80000300800 */
[----:B---3--:R3:W-:Y:S04]  /*2b0a0*/  STL [R1+0x1740], R16 ;  /* 0x0017401001007387 */ /* 0x0087e80000100800 */
[----:B------:R-:W4:Y:S04]  /*2b0b0*/  LDL.LU R15, [R1+0x3c4] ;  /* 0x0003c400010f7983 */ /* 0x000f280000300800 */
[----:B----4-:R-:W-:Y:S04]  /*2b0c0*/  STL [R1+0x175c], R15 ;  /* 0x00175c0f01007387 */ /* 0x010fe80000100800 */
        /* <DEDUP_REMOVED lines=24> */
[----:B0-----:R-:W4:Y:S04]  /*2b250*/  LDL.LU R23, [R1+0x3f8] ;  /* 0x0003f80001177983 */ /* 0x001f280000300800 */
[----:B----4-:R-:W-:Y:S04]  /*2b260*/  STL [R1+0x1790], R23 ;  /* 0x0017901701007387 */ /* 0x010fe80000100800 */
[----:B-1----:R-:W4:Y:S04]  /*2b270*/  LDL.LU R20, [R1+0x3fc] ;  /* 0x0003fc0001147983 */ /* 0x002f280000300800 */
[----:B----4-:R-:W-:Y:S04]  /*2b280*/  STL [R1+0x1794], R20 ;  /* 0x0017941401007387 */ /* 0x010fe80000100800 */
[----:B------:R-:W4:Y:S04]  /*2b290*/  LDL.LU R2, [R1+0x400] ;  /* 0x0004000001027983 */ /* 0x000f280000300800 */
[----:B------:R-:W5:Y:S04]  /*2b2a0*/  LDL.LU R0, [R1+0x404] ;  /* 0x0004040001007983 */ /* 0x000f680000300800 */
[----:B----4-:R0:W-:Y:S04]  /*2b2b0*/  STL [R1+0x80], R2 ;  /* 0x0000800201007387 */ /* 0x0101e80000100800 */
[----:B--2---:R-:W2:Y:S04]  /*2b2c0*/  LDL.LU R19, [R1+0x408] ;  /* 0x0004080001137983 */ /* 0x004ea80000300800 */
[----:B-----5:R1:W-:Y:S04]  /*2b2d0*/  STL [R1+0x84], R0 ;  /* 0x0000840001007387 */ /* 0x0203e80000100800 */
[----:B--2---:R-:W-:Y:S04]  /*2b2e0*/  STL [R1+0x1798], R19 ;  /* 0x0017981301007387 */ /* 0x004fe80000100800 */
[----:B---3--:R-:W2:Y:S04]  /*2b2f0*/  LDL.LU R16, [R1+0x40c] ;  /* 0x00040c0001107983 */ /* 0x008ea80000300800 */
[----:B--2---:R-:W-:Y:S04]  /*2b300*/  STL [R1+0x179c], R16 ;  /* 0x00179c1001007387 */ /* 0x004fe80000100800 */
[----:B0-----:R-:W2:Y:S04]  /*2b310*/  LDL.LU R2, [R1+0x410] ;  /* 0x0004100001027983 */ /* 0x001ea80000300800 */
[----:B--2---:R-:W-:Y:S04]  /*2b320*/  STL [R1+0x17a0], R2 ;  /* 0x0017a00201007387 */ /* 0x004fe80000100800 */
[----:B-1----:R-:W2:Y:S04]  /*2b330*/  LDL.LU R0, [R1+0x414] ;  /* 0x0004140001007983 */ /* 0x002ea80000300800 */
[----:B--2---:R0:W-:Y:S04]  /*2b340*/  STL [R1+0x17a4], R0 ;  /* 0x0017a40001007387 */ /* 0x0041e80000100800 */
[----:B------:R-:W2:Y:S04]  /*2b350*/  LDL.LU R7, [R1+0x418] ;  /* 0x0004180001077983 */ /* 0x000ea80000300800 */
[----:B--2---:R-:W-:Y:S04]  /*2b360*/  STL [R1+0x17bc], R7 ;  /* 0x0017bc0701007387 */ /* 0x004fe80000100800 */
[----:B------:R-:W2:Y:S04]  /*2b370*/  LDL.LU R6, [R1+0x41c] ;  /* 0x00041c0001067983 */ /* 0x000ea80000300800 */
[----:B--2---:R-:W-:Y:S04]  /*2b380*/  STL [R1+0x17c0], R6 ;  /* 0x0017c00601007387 */ /* 0x004fe80000100800 */
[----:B------:R-:W2:Y:S04]  /*2b390*/  LDL.LU R25, [R1+0x420] ;  /* 0x0004200001197983 */ /* 0x000ea80000300800 */
[----:B--2---:R-:W-:Y:S04]  /*2b3a0*/  STL [R1+0x17a8], R25 ;  /* 0x0017a81901007387 */ /* 0x004fe80000100800 */
[----:B------:R-:W2:Y:S04]  /*2b3b0*/  LDL.LU R24, [R1+0x424] ;  /* 0x0004240001187983 */ /* 0x000ea80000300800 */
[----:B--2---:R-:W-:Y:S04]  /*2b3c0*/  STL [R1+0x17ac], R24 ;  /* 0x0017ac1801007387 */ /* 0x004fe80000100800 */
[----:B------:R-:W2:Y:S04]  /*2b3d0*/  LDL.LU R26, [R1+0x5b8] ;  /* 0x0005b800011a7983 */ /* 0x000ea80000300800 */
[----:B------:R-:W3:Y:S04]  /*2b3e0*/  LDL.LU R5, [R1+0x428] ;  /* 0x0004280001057983 */ /* 0x000ee80000300800 */
[----:B---3--:R-:W-:Y:S04]  /*2b3f0*/  STL [R1+0x17c4], R5 ;  /* 0x0017c40501007387 */ /* 0x008fe80000100800 */
[----:B------:R-:W3:Y:S04]  /*2b400*/  LDL.LU R4, [R1+0x42c] ;  /* 0x00042c0001047983 */ /* 0x000ee80000300800 */
[----:B---3--:R-:W-:Y:S04]  /*2b410*/  STL [R1+0x17c8], R4 ;  /* 0x0017c80401007387 */ /* 0x008fe80000100800 */
[----:B------:R-:W3:Y:S04]  /*2b420*/  LDL.LU R22, [R1+0x430] ;  /* 0x0004300001167983 */ /* 0x000ee80000300800 */
[----:B---3--:R-:W-:Y:S04]  /*2b430*/  STL [R1+0x17b0], R22 ;  /* 0x0017b01601007387 */ /* 0x008fe80000100800 */
[----:B------:R-:W3:Y:S04]  /*2b440*/  LDL.LU R21, [R1+0x434] ;  /* 0x0004340001157983 */ /* 0x000ee80000300800 */
[----:B---3--:R-:W-:Y:S04]  /*2b450*/  STL [R1+0x17b4], R21 ;  /* 0x0017b41501007387 */ /* 0x008fe80000100800 */
[----:B------:R-:W3:Y:S04]  /*2b460*/  LDL.LU R27, [R1+0x5bc] ;  /* 0x0005bc00011b7983 */ /* 0x000ee80000300800 */
[----:B------:R-:W4:Y:S04]  /*2b470*/  LDL.LU R3, [R1+0x438] ;  /* 0x0004380001037983 */ /* 0x000f280000300800 */
[----:B----4-:R-:W-:Y:S04]  /*2b480*/  STL [R1+0x17cc], R3 ;  /* 0x0017cc0301007387 */ /* 0x010fe80000100800 */
[----:B------:R-:W4:Y:S01]  /*2b490*/  LDL.LU R23, [R1+0x43c] ;  /* 0x00043c0001177983 */ /* 0x000f220000300800 */
[C---:B--2---:R-:W-:Y:S01]  /*2b4a0*/  FMUL R28, R26.reuse, 8388608 ;  /* 0x4b0000001a1c7820 */ /* 0x044fe20000400000 */
[----:B------:R-:W-:-:S02]  /*2b4b0*/  FSETP.GEU.AND P2, PT, R26, 1.175494350822287508e-38, PT ;  /* 0x008000001a00780b */ /* 0x000fc40003f4e000 */
[----:B----4-:R-:W-:Y:S04]  /*2b4c0*/  STL [R1+0x17d0], R23 ;  /* 0x0017d01701007387 */ /* 0x010fe80000100800 */
[----:B------:R-:W-:Y:S04]  /*2b4d0*/  STL [R1+0x17b8], R26 ;  /* 0x0017b81a01007387 */ /* 0x000fe80000100800 */
[----:B------:R-:W2:Y:S01]  /*2b4e0*/  LDL.LU R18, [R1+0x440] ;  /* 0x0004400001127983 */ /* 0x000ea20000300800 */
[----:B0-----:R-:W-:Y:S01]  /*2b4f0*/  FSEL R0, R28, R26, !P2 ;  /* 0x0000001a1c007208 */ /* 0x001fe20005000000 */
[C---:B---3--:R-:W-:Y:S01]  /*2b500*/  FMUL R29, R27.reuse, 8388608 ;  /* 0x4b0000001b1d7820 */ /* 0x048fe20000400000 */
[----:B------:R-:W-:Y:S01]  /*2b510*/  FSETP.GEU.AND P3, PT, R27, 1.175494350822287508e-38, PT ;  /* 0x008000001b00780b */ /* 0x000fe20003f6e000 */
[----:B--2---:R-:W-:Y:S04]  /*2b520*/  STL [R1+0x17d4], R18 ;  /* 0x0017d41201007387 */ /* 0x004fe80000100800 */
[----:B------:R0:W-:Y:S04]  /*2b530*/  STL [R1+0xac], R0 ;  /* 0x0000ac0001007387 */ /* 0x0001e80000100800 */
[----:B------:R-:W2:Y:S04]  /*2b540*/  LDL.LU R28, [R1+0x5c0] ;  /* 0x0005c000011c7983 */ /* 0x000ea80000300800 */
[----:B------:R-:W3:Y:S01]  /*2b550*/  LDL.LU R17, [R1+0x444] ;  /* 0x0004440001117983 */ /* 0x000ee20000300800 */
[----:B------:R-:W-:-:S02]  /*2b560*/  IADD3 R2, R0, -0x3f3504f3, RZ ;  /* 0xc0cafb0d00027810 */ /* 0x000fc40007ffe0ff */
[----:B0-----:R-:W-:Y:S02]  /*2b570*/  FSEL R0, R29, R27, !P3 ;  /* 0x0000001b1d007208 */ /* 0x001fe40005800000 */
[----:B------:R-:W-:Y:S01]  /*2b580*/  LOP3.LUT R3, R2, 0xff800000, RZ, 0xc0, !PT ;  /* 0xff80000002037812 */ /* 0x000fe200078ec0ff */
[----:B---3--:R-:W-:Y:S04]  /*2b590*/  STL [R1+0x17d8], R17 ;  /* 0x0017d81101007387 */ /* 0x008fe80000100800 */
[----:B------:R0:W-:Y:S04]  /*2b5a0*/  STL [R1+0xa8], R0 ;  /* 0x0000a80001007387 */ /* 0x0001e80000100800 */
[----:B------:R1:W-:Y:S04]  /*2b5b0*/  STL [R1+0xc8], R3 ;  /* 0x0000c80301007387 */ /* 0x0003e80000100800 */
[----:B------:R-:W3:Y:S01]  /*2b5c0*/  LDL.LU R29, [R1+0x5c4] ;  /* 0x0005c400011d7983 */ /* 0x000ee20000300800 */
[C---:B--2---:R-:W-:Y:S01]  /*2b5d0*/  FMUL R2, R28.reuse, 8388608 ;  /* 0x4b0000001c027820 */ /* 0x044fe20000400000 */
[----:B------:R-:W-:-:S02]  /*2b5e0*/  FSETP.GEU.AND P4, PT, R28, 1.175494350822287508e-38, PT ;  /* 0x008000001c00780b */ /* 0x000fc40003f8e000 */
[----:B0-----:R-:W-:Y:S01]  /*2b5f0*/  IADD3 R0, R0, -0x3f3504f3, RZ ;  /* 0xc0cafb0d00007810 */ /* 0x001fe20007ffe0ff */
[----:B------:R1:W0:Y:S01]  /*2b600*/  I2F R18, R3 ;  /* 0x0000000300127306 */ /* 0x0002220000201400 */
[----:B------:R-:W-:Y:S01]  /*2b610*/  FSEL R2, R2, R28, !P4 ;  /* 0x0000001c02027208 */ /* 0x000fe20006000000 */
[----:B------:R-:W2:Y:S01]  /*2b620*/  LDL.LU R20, [R1+0x448] ;  /* 0x0004480001147983 */ /* 0x000ea20000300800 */
[----:B-1----:R-:W-:-:S03]  /*2b630*/  LOP3.LUT R3, R0, 0xff800000, RZ, 0xc0, !PT ;  /* 0xff80000000037812 */ /* 0x002fc600078ec0ff */
[----:B------:R1:W-:Y:S04]  /*2b640*/  STL [R1+0xa4], R2 ;  /* 0x0000a40201007387 */ /* 0x0003e80000100800 */
[----:B------:R4:W-:Y:S04]  /*2b650*/  STL [R1+0xe0], R3 ;  /* 0x0000e00301007387 */ /* 0x0009e80000100800 */
[----:B------:R-:W5:Y:S01]  /*2b660*/  LDL.LU R19, [R1+0x44c] ;  /* 0x00044c0001137983 */ /* 0x000f620000300800 */
[----:B-1----:R-:W-:-:S03]  /*2b670*/  IADD3 R2, R2, -0x3f3504f3, RZ ;  /* 0xc0cafb0d02027810 */ /* 0x002fc60007ffe0ff */
[----:B------:R-:W2:Y:S01]  /*2b680*/  LDL.LU R15, [R1+0x450] ;  /* 0x00045000010f7983 */ /* 0x000ea20000300800 */
[----:B------:R-:W-:-:S03]  /*2b690*/  LOP3.LUT R2, R2, 0xff800000, RZ, 0xc0, !PT ;  /* 0xff80000002027812 */ /* 0x000fc600078ec0ff */
[----:B------:R-:W2:Y:S04]  /*2b6a0*/  LDL.LU R14, [R1+0x454] ;  /* 0x00045400010e7983 */ /* 0x000ea80000300800 */
[----:B------:R-:W2:Y:S01]  /*2b6b0*/  LDL.LU R16, [R1+0x458] ;  /* 0x0004580001107983 */ /* 0x000ea20000300800 */
[----:B----4-:R-:W1:Y:S01]  /*2b6c0*/  I2F R3, R3 ;  /* 0x0000000300037306 */ /* 0x010e620000201400 */
[----:B------:R-:W-:-:S07]  /*2b6d0*/  FSEL R17, RZ, -23, P2 ;  /* 0xc1b80000ff117808 */ /* 0x000fce0001000000 */
[----:B------:R4:W2:Y:S01]  /*2b6e0*/  I2F R5, R2 ;  /* 0x0000000200057306 */ /* 0x0008a20000201400 */
[----:B------:R-:W-:Y:S01]  /*2b6f0*/  FSEL R23, RZ, -23, P3 ;  /* 0xc1b80000ff177808 */ /* 0x000fe20001800000 */
[----:B0-----:R-:W-:-:S04]  /*2b700*/  FFMA.FTZ R18, R18, 1.1920928955078125e-07, R17 ;  /* 0x3400000012127823 */ /* 0x001fc80000010011 */
[----:B-1----:R-:W-:Y:S02]  /*2b710*/  FFMA.FTZ R3, R3, 1.1920928955078125e-07, R23 ;  /* 0x3400000003037823 */ /* 0x002fe40000010017 */
[C---:B---3--:R-:W-:Y:S01]  /*2b720*/  FMUL R0, R29.reuse, 8388608 ;  /* 0x4b0000001d007820 */ /* 0x048fe20000400000 */
[----:B------:R-:W-:-:S04]  /*2b730*/  FSETP.GEU.AND P5, PT, R29, 1.175494350822287508e-38, PT ;  /* 0x008000001d00780b */ /* 0x000fc80003fae000 */
[----:B------:R-:W-:-:S05]  /*2b740*/  FSEL R0, R0, R29, !P5 ;  /* 0x0000001d00007208 */ /* 0x000fca0006800000 */
[----:B------:R0:W-:Y:S04]  /*2b750*/  STL [R1+0xa0], R0 ;  /* 0x0000a00001007387 */ /* 0x0001e80000100800 */
[----:B------:R4:W-:Y:S01]  /*2b760*/  STL [R1+0xdc], R2 ;  /* 0x0000dc0201007387 */ /* 0x0009e20000100800 */
[----:B0-----:R-:W-:-:S04]  /*2b770*/  IADD3 R0, R0, -0x3f3504f3, RZ ;  /* 0xc0cafb0d00007810 */ /* 0x001fc80007ffe0ff */
[----:B------:R-:W-:Y:S01]  /*2b780*/  LOP3.LUT R4, R0, 0xff800000, RZ, 0xc0, !PT ;  /* 0xff80000000047812 */ /* 0x000fe200078ec0ff */
[----:B----4-:R-:W3:Y:S04]  /*2b790*/  LDL.LU R2, [R1+0x45c] ;  /* 0x00045c0001027983 */ /* 0x010ee80000300800 */
[----:B------:R-:W4:Y:S01]  /*2b7a0*/  LDL.LU R13, [R1+0x460] ;  /* 0x00046000010d7983 */ /* 0x000f220000300800 */
[----:B------:R0:W1:Y:S03]  /*2b7b0*/  I2F R7, R4 ;  /* 0x0000000400077306 */ /* 0x0000660000201400 */
[----:B------:R-:W4:Y:S04]  /*2b7c0*/  LDL.LU R12, [R1+0x464] ;  /* 0x00046400010c7983 */ /* 0x000f280000300800 */
[----:B------:R-:W4:Y:S04]  /*2b7d0*/  LDL.LU R0, [R1+0x468] ;  /* 0x0004680001007983 */ /* 0x000f280000300800 */
[----:B------:R-:W4:Y:S04]  /*2b7e0*/  LDL.LU R25, [R1+0x46c] ;  /* 0x00046c0001197983 */ /* 0x000f280000300800 */
[----:B------:R-:W4:Y:S04]  /*2b7f0*/  LDL.LU R11, [R1+0x470] ;  /* 0x00047000010b7983 */ /* 0x000f280000300800 */
[----:B------:R0:W-:Y:S04]  /*2b800*/  STL [R1+0xd8], R4 ;  /* 0x0000d80401007387 */ /* 0x0001e80000100800 */
[----:B------:R-:W4:Y:S04]  /*2b810*/  LDL.LU R10, [R1+0x474] ;  /* 0x00047400010a7983 */ /* 0x000f280000300800 */
[----:B------:R-:W4:Y:S01]  /*2b820*/  LDL.LU R24, [R1+0x478] ;  /* 0x0004780001187983 */ /* 0x000f220000300800 */
[----:B0-----:R-:W-:-:S03]  /*2b830*/  FSEL R4, RZ, -23, P4 ;  /* 0xc1b80000ff047808 */ /* 0x001fc60002000000 */
[----:B------:R-:W4:Y:S04]  /*2b840*/  LDL.LU R22, [R1+0x47c] ;  /* 0x00047c0001167983 */ /* 0x000f280000300800 */
[----:B------:R-:W4:Y:S01]  /*2b850*/  LDL.LU R9, [R1+0x480] ;  /* 0x0004800001097983 */ /* 0x000f220000300800 */
[----:B------:R-:W-:-:S03]  /*2b860*/  FSEL R6, RZ, -23, P5 ;  /* 0xc1b80000ff067808 */ /* 0x000fc60002800000 */
[----:B------:R-:W4:Y:S04]  /*2b870*/  LDL.LU R8, [R1+0x484] ;  /* 0x0004840001087983 */ /* 0x000f280000300800 */
[----:B------:R-:W4:Y:S01]  /*2b880*/  LDL.LU R21, [R1+0x488] ;  /* 0x0004880001157983 */ /* 0x000f220000300800 */
[----:B--2---:R-:W-:-:S03]  /*2b890*/  FFMA.FTZ R5, R5, 1.1920928955078125e-07, R4 ;  /* 0x3400000005057823 */ /* 0x004fc60000010004 */
[----:B------:R-:W2:Y:S04]  /*2b8a0*/  LDL.LU R26, [R1+0x48c] ;  /* 0x00048c00011a7983 */ /* 0x000ea80000300800 */
[----:B------:R-:W2:Y:S04]  /*2b8b0*/  LDL.LU R17, [R1+0x17d8] ;  /* 0x0017d80001117983 */ /* 0x000ea80000300800 */
[----:B------:R0:W-:Y:S01]  /*2b8c0*/  STL [R1+0x310], R18 ;  /* 0x0003101201007387 */ /* 0x0001e20000100800 */
[----:B-1----:R-:W-:-:S03]  /*2b8d0*/  FFMA.FTZ R7, R7, 1.1920928955078125e-07, R6 ;  /* 0x3400000007077823 */ /* 0x002fc60000010006 */
[----:B0-----:R-:W2:Y:S04]  /*2b8e0*/  LDL.LU R18, [R1+0x17d4] ;  /* 0x0017d40001127983 */ /* 0x001ea80000300800 */
[----:B------:R-:W2:Y:S04]  /*2b8f0*/  LDL.LU R23, [R1+0x17d0] ;  /* 0x0017d00001177983 */ /* 0x000ea80000300800 */
[----:B------:R0:W-:Y:S04]  /*2b900*/  STL [R1+0x30c], R3 ;  /* 0x00030c0301007387 */ /* 0x0001e80000100800 */
[----:B0-----:R-:W2:Y:S04]  /*2b910*/  LDL.LU R3, [R1+0x17cc] ;  /* 0x0017cc0001037983 */ /* 0x001ea80000300800 */
[----:B------:R-:W2:Y:S04]  /*2b920*/  LDL.LU R4, [R1+0x17c8] ;  /* 0x0017c80001047983 */ /* 0x000ea80000300800 */
[----:B------:R0:W-:Y:S04]  /*2b930*/  STL [R1+0x308], R5 ;  /* 0x0003080501007387 */ /* 0x0001e80000100800 */
[----:B0-----:R-:W2:Y:S04]  /*2b940*/  LDL.LU R5, [R1+0x17c4] ;  /* 0x0017c40001057983 */ /* 0x001ea80000300800 */
[----:B------:R-:W2:Y:S04]  /*2b950*/  LDL.LU R6, [R1+0x17c0] ;  /* 0x0017c00001067983 */ /* 0x000ea80000300800 */
[----:B------:R0:W-:Y:S04]  /*2b960*/  STL [R1+0x304], R7 ;  /* 0x0003040701007387 */ /* 0x0001e80000100800 */
[----:B0-----:R-:W2:Y:S01]  /*2b970*/  LDL.LU R7, [R1+0x17bc] ;  /* 0x0017bc0001077983 */ /* 0x001ea20000300800 */
[----:B------:R-:W-:-:S02]  /*2b980*/  FSETP.GT.AND P1, PT, |R29|, 8.50705917302346158658e+37, PT ;  /* 0x7e8000001d00780b */ /* 0x000fc40003f24200 */
[----:B------:R-:W-:-:S11]  /*2b990*/  FSETP.GEU.AND P3, PT, |R29|, 1.175494350822287508e-38, PT ;  /* 0x008000001d00780b */ /* 0x000fd60003f6e200 */
[----:B------:R-:W-:-:S04]  /*2b9a0*/  @P1 FMUL R29, R29, 0.25 ;  /* 0x3e8000001d1d1820 */ /* 0x000fc80000400000 */
[----:B------:R-:W-:-:S06]  /*2b9b0*/  @!P3 FMUL R29, R29, 16777216 ;  /* 0x4b8000001d1db820 */ /* 0x000fcc0000400000 */
[----:B------:R-:W0:Y:S01]  /*2b9c0*/  MUFU.RCP R29, R29 ;  /* 0x0000001d001d7308 */ /* 0x000e220000001000 */
[----:B------:R-:W-:Y:S01]  /*2b9d0*/  @P1 FMUL R16, R16, 0.25 ;  /* 0x3e80000010101820 */ /* 0x000fe20000400000 */
[----:B------:R-:W-:Y:S01]  /*2b9e0*/  FSETP.GT.AND P2, PT, |R28|, 8.50705917302346158658e+37, PT ;  /* 0x7e8000001c00780b */ /* 0x000fe20003f44200 */
[----:B-----5:R-:W-:Y:S02]  /*2b9f0*/  @P1 FMUL R19, R19, 0.25 ;  /* 0x3e80000013131820 */ /* 0x020fe40000400000 */
[----:B------:R-:W-:Y:S02]  /*2ba00*/  @P1 FMUL R20, R20, 0.25 ;  /* 0x3e80000014141820 */ /* 0x000fe40000400000 */
[----:B------:R-:W-:Y:S02]  /*2ba10*/  @!P3 FMUL R16, R16, 16777216 ;  /* 0x4b8000001010b820 */ /* 0x000fe40000400000 */
[----:B------:R-:W-:Y:S02]  /*2ba20*/  @!P3 FMUL R19, R19, 16777216 ;  /* 0x4b8000001313b820 */ /* 0x000fe40000400000 */
[----:B------:R-:W-:-:S02]  /*2ba30*/  @!P3 FMUL R20, R20, 16777216 ;  /* 0x4b8000001414b820 */ /* 0x000fc40000400000 */
[C---:B0-----:R-:W-:Y:S02]  /*2ba40*/  FMUL R16, R29.reuse, R16 ;  /* 0x000000101d107220 */ /* 0x041fe40000400000 */
[C---:B------:R-:W-:Y:S02]  /*2ba50*/  FMUL R19, R29.reuse, R19 ;  /* 0x000000131d137220 */ /* 0x040fe40000400000 */
[----:B------:R-:W-:Y:S02]  /*2ba60*/  FMUL R20, R29, R20 ;  /* 0x000000141d147220 */ /* 0x000fe40000400000 */
[----:B---3--:R-:W-:-:S04]  /*2ba70*/  @P1 FMUL R2, R2, 0.25 ;  /* 0x3e80000002021820 */ /* 0x008fc80000400000 */
[----:B------:R-:W-:Y:S02]  /*2ba80*/  @!P3 FMUL R2, R2, 16777216 ;  /* 0x4b8000000202b820 */ /* 0x000fe40000400000 */
[----:B----4-:R-:W-:Y:S02]  /*2ba90*/  @P1 FMUL R0, R0, 0.25 ;  /* 0x3e80000000001820 */ /* 0x010fe40000400000 */
[----:B------:R-:W-:Y:S02]  /*2baa0*/  @P1 FMUL R25, R25, 0.25 ;  /* 0x3e80000019191820 */ /* 0x000fe40000400000 */
[----:B------:R-:W-:Y:S02]  /*2bab0*/  @!P3 FMUL R0, R0, 16777216 ;  /* 0x4b8000000000b820 */ /* 0x000fe40000400000 */
[----:B------:R-:W-:Y:S02]  /*2bac0*/  @!P3 FMUL R25, R25, 16777216 ;  /* 0x4b8000001919b820 */ /* 0x000fe40000400000 */
[----:B------:R-:W-:-:S02]  /*2bad0*/  @P1 FMUL R24, R24, 0.25 ;  /* 0x3e80000018181820 */ /* 0x000fc40000400000 */
[----:B------:R-:W-:Y:S02]  /*2bae0*/  @P1 FMUL R22, R22, 0.25 ;  /* 0x3e80000016161820 */ /* 0x000fe40000400000 */
[----:B------:R-:W-:Y:S02]  /*2baf0*/  @!P3 FMUL R24, R24, 16777216 ;  /* 0x4b8000001818b820 */ /* 0x000fe40000400000 */
[----:B------:R-:W-:Y:S02]  /*2bb00*/  @!P3 FMUL R22, R22, 16777216 ;  /* 0x4b8000001616b820 */ /* 0x000fe40000400000 */
[----:B------:R-:W-:Y:S02]  /*2bb10*/  @P1 FMUL R21, R21, 0.25 ;  /* 0x3e80000015151820 */ /* 0x000fe40000400000 */
[----:B--2---:R-:W-:Y:S02]  /*2bb20*/  @P1 FMUL R26, R26, 0.25 ;  /* 0x3e8000001a1a1820 */ /* 0x004fe40000400000 */
[----:B------:R-:W-:-:S02]  /*2bb30*/  @!P3 FMUL R21, R21, 16777216 ;  /* 0x4b8000001515b820 */ /* 0x000fc40000400000 */
[----:B------:R-:W-:Y:S02]  /*2bb40*/  @!P3 FMUL R26, R26, 16777216 ;  /* 0x4b8000001a1ab820 */ /* 0x000fe40000400000 */
[C---:B------:R-:W-:Y:S02]  /*2bb50*/  FMUL R21, R29.reuse, R21 ;  /* 0x000000151d157220 */ /* 0x040fe40000400000 */
[C---:B------:R-:W-:Y:S02]  /*2bb60*/  FMUL R26, R29.reuse, R26 ;  /* 0x0000001a1d1a7220 */ /* 0x040fe40000400000 */
[C---:B------:R-:W-:Y:S02]  /*2bb70*/  FMUL R22, R29.reuse, R22 ;  /* 0x000000161d167220 */ /* 0x040fe40000400000 */
[C---:B------:R-:W-:Y:S01]  /*2bb80*/  FMUL R24, R29.reuse, R24 ;  /* 0x000000181d187220 */ /* 0x040fe20000400000 */
[----:B------:R0:W-:Y:S01]  /*2bb90*/  STL [R1+0x300], R26 ;  /* 0x0003001a01007387 */ /* 0x0001e20000100800 */
[----:B------:R-:W-:-:S02]  /*2bba0*/  FMUL R25, R29, R25 ;  /* 0x000000191d197220 */ /* 0x000fc40000400000 */
[----:B------:R-:W-:Y:S01]  /*2bbb0*/  @P1 FMUL R23, R23, 0.25 ;  /* 0x3e80000017171820 */ /* 0x000fe20000400000 */
[----:B0-----:R-:W2:Y:S03]  /*2bbc0*/  LDL.LU R26, [R1+0x17b8] ;  /* 0x0017b800011a7983 */ /* 0x001ea60000300800 */
[----:B------:R-:W-:Y:S01]  /*2bbd0*/  @!P3 FMUL R23, R23, 16777216 ;  /* 0x4b8000001717b820 */ /* 0x000fe20000400000 */
[----:B------:R0:W-:Y:S01]  /*2bbe0*/  STL [R1+0xd4], R21 ;  /* 0x0000d41501007387 */ /* 0x0001e20000100800 */
[----:B------:R-:W-:-:S03]  /*2bbf0*/  @P1 FMUL R3, R3, 0.25 ;  /* 0x3e80000003031820 */ /* 0x000fc60000400000 */
[----:B0-----:R-:W3:Y:S01]  /*2bc00*/  LDL.LU R21, [R1+0x17b4] ;  /* 0x0017b40001157983 */ /* 0x001ee20000300800 */
[----:B------:R-:W-:Y:S02]  /*2bc10*/  @P1 FMUL R4, R4, 0.25 ;  /* 0x3e80000004041820 */ /* 0x000fe40000400000 */
[----:B------:R-:W-:Y:S02]  /*2bc20*/  @!P3 FMUL R3, R3, 16777216 ;  /* 0x4b8000000303b820 */ /* 0x000fe40000400000 */
[----:B------:R-:W-:Y:S01]  /*2bc30*/  @!P3 FMUL R4, R4, 16777216 ;  /* 0x4b8000000404b820 */ /* 0x000fe20000400000 */
[----:B------:R0:W-:Y:S01]  /*2bc40*/  STL [R1+0x2fc], R22 ;  /* 0x0002fc1601007387 */ /* 0x0001e20000100800 */
[----:B------:R-:W-:-:S03]  /*2bc50*/  @P1 FMUL R5, R5, 0.25 ;  /* 0x3e80000005051820 */ /* 0x000fc60000400000 */
[----:B0-----:R-:W4:Y:S01]  /*2bc60*/  LDL.LU R22, [R1+0x17b0] ;  /* 0x0017b00001167983 */ /* 0x001f220000300800 */
[----:B------:R-:W-:Y:S02]  /*2bc70*/  @P1 FMUL R6, R6, 0.25 ;  /* 0x3e80000006061820 */ /* 0x000fe40000400000 */
[----:B------:R-:W-:Y:S02]  /*2bc80*/  @!P3 FMUL R5, R5, 16777216 ;  /* 0x4b8000000505b820 */ /* 0x000fe40000400000 */
[----:B------:R-:W-:Y:S02]  /*2bc90*/  @!P3 FMUL R6, R6, 16777216 ;  /* 0x4b8000000606b820 */ /* 0x000fe40000400000 */
[----:B------:R-:W-:-:S04]  /*2bca0*/  @P1 FMUL R7, R7, 0.25 ;  /* 0x3e80000007071820 */ /* 0x000fc80000400000 */
[----:B------:R-:W-:Y:S01]  /*2bcb0*/  @!P3 FMUL R7, R7, 16777216 ;  /* 0x4b8000000707b820 */ /* 0x000fe20000400000 */
[C---:B------:R-:W-:Y:S01]  /*2bcc0*/  FSETP.GEU.AND P3, PT, |R28|.reuse, 1.175494350822287508e-38, PT ;  /* 0x008000001c00780b */ /* 0x040fe20003f6e200 */
[C---:B------:R-:W-:Y:S01]  /*2bcd0*/  FMUL R0, R29.reuse, R0 ;  /* 0x000000001d007220 */ /* 0x040fe20000400000 */
[----:B------:R0:W-:Y:S01]  /*2bce0*/  STL [R1+0xd0], R24 ;  /* 0x0000d01801007387 */ /* 0x0001e20000100800 */
[C---:B------:R-:W-:Y:S02]  /*2bcf0*/  FMUL R2, R29.reuse, R2 ;  /* 0x000000021d027220 */ /* 0x040fe40000400000 */
[----:B------:R-:W-:Y:S01]  /*2bd00*/  @P2 FMUL R28, R28, 0.25 ;  /* 0x3e8000001c1c2820 */ /* 0x000fe20000400000 */
[----:B0-----:R-:W5:Y:S04]  /*2bd10*/  LDL.LU R24, [R1+0x17ac] ;  /* 0x0017ac0001187983 */ /* 0x001f680000300800 */
[----:B------:R0:W-:Y:S03]  /*2bd20*/  STL [R1+0x2f8], R25 ;  /* 0x0002f81901007387 */ /* 0x0001e60000100800 */
[----:B------:R-:W-:Y:S01]  /*2bd30*/  @!P3 FMUL R28, R28, 16777216 ;  /* 0x4b8000001c1cb820 */ /* 0x000fe20000400000 */
[----:B0-----:R-:W2:Y:S04]  /*2bd40*/  LDL.LU R25, [R1+0x17a8] ;  /* 0x0017a80001197983 */ /* 0x001ea80000300800 */
[----:B------:R0:W-:Y:S01]  /*2bd50*/  STL [R1+0xbc], R0 ;  /* 0x0000bc0001007387 */ /* 0x0001e20000100800 */
[C---:B------:R-:W-:Y:S01]  /*2bd60*/  FMUL R23, R29.reuse, R23 ;  /* 0x000000171d177220 */ /* 0x040fe20000400000 */
[----:B------:R-:W1:Y:S02]  /*2bd70*/  MUFU.RCP R28, R28 ;  /* 0x0000001c001c7308 */ /* 0x000e640000001000 */
[----:B0-----:R-:W2:Y:S04]  /*2bd80*/  LDL.LU R0, [R1+0x17a4] ;  /* 0x0017a40001007983 */ /* 0x001ea80000300800 */
[----:B------:R0:W-:Y:S01]  /*2bd90*/  STL [R1+0xe4], R2 ;  /* 0x0000e40201007387 */ /* 0x0001e20000100800 */
[----:B------:R-:W-:-:S03]  /*2bda0*/  FMUL R3, R29, R3 ;  /* 0x000000031d037220 */ /* 0x000fc60000400000 */
[----:B0-----:R-:W2:Y:S04]  /*2bdb0*/  LDL.LU R2, [R1+0x17a0] ;  /* 0x0017a00001027983 */ /* 0x001ea80000300800 */
[----:B------:R0:W-:Y:S01]  /*2bdc0*/  STL [R1+0xb4], R16 ;  /* 0x0000b41001007387 */ /* 0x0001e20000100800 */
[C---:B------:R-:W-:Y:S02]  /*2bdd0*/  FMUL R4, R29.reuse, R4 ;  /* 0x000000041d047220 */ /* 0x040fe40000400000 */
[C---:B------:R-:W-:Y:S01]  /*2bde0*/  FMUL R5, R29.reuse, R5 ;  /* 0x000000051d057220 */ /* 0x040fe20000400000 */
[----:B0-----:R-:W2:Y:S04]  /*2bdf0*/  LDL.LU R16, [R1+0x179c] ;  /* 0x00179c0001107983 */ /* 0x001ea80000300800 */
[----:B------:R0:W-:Y:S01]  /*2be00*/  STL [R1+0xc4], R19 ;  /* 0x0000c41301007387 */ /* 0x0001e20000100800 */
[----:B------:R-:W-:-:S02]  /*2be10*/  FMUL R6, R29, R6 ;  /* 0x000000061d067220 */ /* 0x000fc40000400000 */
[----:B------:R-:W-:Y:S01]  /*2be20*/  @P2 FMUL R8, R8, 0.25 ;  /* 0x3e80000008082820 */ /* 0x000fe20000400000 */
[----:B0-----:R-:W2:Y:S04]  /*2be30*/  LDL.LU R19, [R1+0x1798] ;  /* 0x0017980001137983 */ /* 0x001ea80000300800 */
[----:B------:R0:W-:Y:S01]  /*2be40*/  STL [R1+0x74], R20 ;  /* 0x0000741401007387 */ /* 0x0001e20000100800 */
[----:B------:R-:W-:-:S03]  /*2be50*/  FMUL R29, R29, R7 ;  /* 0x000000071d1d7220 */ /* 0x000fc60000400000 */
[----:B0-----:R-:W2:Y:S04]  /*2be60*/  LDL.LU R20, [R1+0x1794] ;  /* 0x0017940001147983 */ /* 0x001ea80000300800 */
[----:B------:R0:W-:Y:S01]  /*2be70*/  STL [R1+0xc0], R23 ;  /* 0x0000c01701007387 */ /* 0x0001e20000100800 */
[----:B------:R-:W-:-:S03]  /*2be80*/  @!P3 FMUL R8, R8, 16777216 ;  /* 0x4b8000000808b820 */ /* 0x000fc60000400000 */
[----:B0-----:R-:W2:Y:S04]  /*2be90*/  LDL.LU R23, [R1+0x1790] ;  /* 0x0017900001177983 */ /* 0x001ea80000300800 */
[----:B------:R0:W-:Y:S01]  /*2bea0*/  STL [R1+0x70], R3 ;  /* 0x0000700301007387 */ /* 0x0001e20000100800 */
[----:B------:R-:W-:-:S03]  /*2beb0*/  @P2 FMUL R9, R9, 0.25 ;  /* 0x3e80000009092820 */ /* 0x000fc60000400000 */
[----:B0-----:R-:W2:Y:S04]  /*2bec0*/  LDL.LU R3, [R1+0x178c] ;  /* 0x00178c0001037983 */ /* 0x001ea80000300800 */
[----:B------:R0:W-:Y:S01]  /*2bed0*/  STL [R1+0xb8], R4 ;  /* 0x0000b80401007387 */ /* 0x0001e20000100800 */
[----:B------:R-:W-:-:S03]  /*2bee0*/  @!P3 FMUL R9, R9, 16777216 ;  /* 0x4b8000000909b820 */ /* 0x000fc60000400000 */
[----:B0-----:R-:W2:Y:S04]  /*2bef0*/  LDL.LU R4, [R1+0x1788] ;  /* 0x0017880001047983 */ /* 0x001ea80000300800 */
[----:B------:R0:W-:Y:S01]  /*2bf00*/  STL [R1+0x60], R5 ;  /* 0x0000600501007387 */ /* 0x0001e20000100800 */
[----:B------:R-:W-:-:S03]  /*2bf10*/  @P2 FMUL R10, R10, 0.25 ;  /* 0x3e8000000a0a2820 */ /* 0x000fc60000400000 */
[----:B0-----:R-:W2:Y:S04]  /*2bf20*/  LDL.LU R5, [R1+0x1784] ;  /* 0x0017840001057983 */ /* 0x001ea80000300800 */
[----:B------:R0:W-:Y:S04]  /*2bf30*/  STL [R1+0xb0], R6 ;  /* 0x0000b00601007387 */ /* 0x0001e80000100800 */
[----:B0-----:R-:W2:Y:S04]  /*2bf40*/  LDL.LU R6, [R1+0x1780] ;  /* 0x0017800001067983 */ /* 0x001ea80000300800 */
[----:B------:R-:W2:Y:S04]  /*2bf50*/  LDL.LU R7, [R1+0x177c] ;  /* 0x00177c0001077983 */ /* 0x000ea80000300800 */
[----:B------:R1:W-:Y:S01]  /*2bf60*/  STL [R1+0x50], R29 ;  /* 0x0000501d01007387 */ /* 0x0003e20000100800 */
[----:B------:R-:W-:-:S02]  /*2bf70*/  @!P3 FMUL R10, R10, 16777216 ;  /* 0x4b8000000a0ab820 */ /* 0x000fc40000400000 */
[C---:B-1----:R-:W-:Y:S02]  /*2bf80*/  FMUL R29, R28.reuse, R8 ;  /* 0x000000081c1d7220 */ /* 0x042fe40000400000 */
[----:B------:R-:W2:Y:S04]  /*2bf90*/  LDL.LU R8, [R1+0x1778] ;  /* 0x0017780001087983 */ /* 0x000ea80000300800 */
[----:B------:R0:W-:Y:S01]  /*2bfa0*/  STL [R1+0x6c], R29 ;  /* 0x00006c1d01007387 */ /* 0x0001e20000100800 */
[----:B------:R-:W-:Y:S02]  /*2bfb0*/  @P2 FMUL R11, R11, 0.25 ;  /* 0x3e8000000b0b2820 */ /* 0x000fe40000400000 */
[----:B0-----:R-:W-:Y:S02]  /*2bfc0*/  FMUL R29, R28, R9 ;  /* 0x000000091c1d7220 */ /* 0x001fe40000400000 */
[----:B------:R-:W2:Y:S01]  /*2bfd0*/  LDL.LU R9, [R1+0x1774] ;  /* 0x0017740001097983 */ /* 0x000ea20000300800 */
[----:B------:R-:W-:-:S03]  /*2bfe0*/  @!P3 FMUL R11, R11, 16777216 ;  /* 0x4b8000000b0bb820 */ /* 0x000fc60000400000 */
        /* <DEDUP_REMOVED lines=10> */
[----:B------:R0:W-:Y:S02]  /*2c090*/  STL [R1+0x58], R29 ;  /* 0x0000581d01007387 */ /* 0x0001e40000100800 */
[C---:B0-----:R-:W-:Y:S02]  /*2c0a0*/  FMUL R29, R28.reuse, R12 ;  /* 0x0000000c1c1d7220 */ /* 0x041fe40000400000 */
[----:B------:R-:W2:Y:S04]  /*2c0b0*/  LDL.LU R12, [R1+0x1768] ;  /* 0x00176800010c7983 */ /* 0x000ea80000300800 */
[----:B------:R0:W-:Y:S02]  /*2c0c0*/  STL [R1+0x54], R29 ;  /* 0x0000541d01007387 */ /* 0x0001e40000100800 */
[----:B0-----:R-:W-:-:S02]  /*2c0d0*/  FMUL R29, R28, R13 ;  /* 0x0000000d1c1d7220 */ /* 0x001fc40000400000 */
[----:B------:R-:W2:Y:S01]  /*2c0e0*/  LDL.LU R13, [R1+0x1764] ;  /* 0x00176400010d7983 */ /* 0x000ea20000300800 */
[----:B------:R-:W-:Y:S02]  /*2c0f0*/  @P2 FMUL R14, R14, 0.25 ;  /* 0x3e8000000e0e2820 */ /* 0x000fe40000400000 */
[----:B------:R-:W-:Y:S02]  /*2c100*/  @P2 FMUL R15, R15, 0.25 ;  /* 0x3e8000000f0f2820 */ /* 0x000fe40000400000 */
[----:B------:R-:W-:Y:S01]  /*2c110*/  @!P3 FMUL R14, R14, 16777216 ;  /* 0x4b8000000e0eb820 */ /* 0x000fe20000400000 */
[----:B------:R0:W-:Y:S01]  /*2c120*/  STL [R1+0x4c], R29 ;  /* 0x00004c1d01007387 */ /* 0x0001e20000100800 */
[----:B------:R-:W-:Y:S02]  /*2c130*/  @!P3 FMUL R15, R15, 16777216 ;  /* 0x4b8000000f0fb820 */ /* 0x000fe40000400000 */
[----:B------:R-:W-:Y:S02]  /*2c140*/  @P2 FMUL R17, R17, 0.25 ;  /* 0x3e80000011112820 */ /* 0x000fe40000400000 */
[----:B0-----:R-:W-:-:S02]  /*2c150*/  FMUL R29, R28, R14 ;  /* 0x0000000e1c1d7220 */ /* 0x001fc40000400000 */
[----:B------:R-:W2:Y:S01]  /*2c160*/  LDL.LU R14, [R1+0x1760] ;  /* 0x00176000010e7983 */ /* 0x000ea20000300800 */
[----:B------:R-:W-:-:S03]  /*2c170*/  @!P3 FMUL R17, R17, 16777216 ;  /* 0x4b8000001111b820 */ /* 0x000fc60000400000 */
[----:B------:R0:W-:Y:S01]  /*2c180*/  STL [R1+0x48], R29 ;  /* 0x0000481d01007387 */ /* 0x0001e20000100800 */
[----:B------:R-:W-:Y:S01]  /*2c190*/  @P2 FMUL R18, R18, 0.25 ;  /* 0x3e80000012122820 */ /* 0x000fe20000400000 */
[----:B------:R-:W-:Y:S01]  /*2c1a0*/  FSETP.GT.AND P1, PT, |R27|, 8.50705917302346158658e+37, PT ;  /* 0x7e8000001b00780b */ /* 0x000fe20003f24200 */
[----:B---3--:R-:W-:Y:S02]  /*2c1b0*/  @P2 FMUL R21, R21, 0.25 ;  /* 0x3e80000015152820 */ /* 0x008fe40000400000 */
[----:B0-----:R-:W-:Y:S02]  /*2c1c0*/  FMUL R29, R28, R15 ;  /* 0x0000000f1c1d7220 */ /* 0x001fe40000400000 */
[----:B------:R-:W3:Y:S01]  /*2c1d0*/  LDL.LU R15, [R1+0x175c] ;  /* 0x00175c00010f7983 */ /* 0x000ee20000300800 */
[----:B----4-:R-:W-:-:S03]  /*2c1e0*/  @P2 FMUL R22, R22, 0.25 ;  /* 0x3e80000016162820 */ /* 0x010fc60000400000 */
[----:B------:R0:W-:Y:S01]  /*2c1f0*/  STL [R1+0x44], R29 ;  /* 0x0000441d01007387 */ /* 0x0001e20000100800 */
[----:B------:R-:W-:Y:S02]  /*2c200*/  @!P3 FMUL R18, R18, 16777216 ;  /* 0x4b8000001212b820 */ /* 0x000fe40000400000 */
[----:B------:R-:W-:Y:S02]  /*2c210*/  @!P3 FMUL R21, R21, 16777216 ;  /* 0x4b8000001515b820 */ /* 0x000fe40000400000 */
[----:B-----5:R-:W-:Y:S02]  /*2c220*/  @P2 FMUL R24, R24, 0.25 ;  /* 0x3e80000018182820 */ /* 0x020fe40000400000 */
[----:B0-----:R-:W-:Y:S02]  /*2c230*/  FMUL R29, R28, R17 ;  /* 0x000000111c1d7220 */ /* 0x001fe40000400000 */
[----:B------:R-:W-:Y:S01]  /*2c240*/  @!P3 FMUL R22, R22, 16777216 ;  /* 0x4b8000001616b820 */ /* 0x000fe20000400000 */
[----:B------:R-:W4:Y:S01]  /*2c250*/  LDL.LU R17, [R1+0x1758] ;  /* 0x0017580001117983 */ /* 0x000f220000300800 */
[----:B------:R-:W-:-:S03]  /*2c260*/  @!P3 FMUL R24, R24, 16777216 ;  /* 0x4b8000001818b820 */ /* 0x000fc60000400000 */
[----:B------:R0:W-:Y:S01]  /*2c270*/  STL [R1+0x40], R29 ;  /* 0x0000401d01007387 */ /* 0x0001e20000100800 */
[----:B--2---:R-:W-:-:S04]  /*2c280*/  @P2 FMUL R25, R25, 0.25 ;  /* 0x3e80000019192820 */ /* 0x004fc80000400000 */
[----:B------:R-:W-:Y:S02]  /*2c290*/  @!P3 FMUL R25, R25, 16777216 ;  /* 0x4b8000001919b820 */ /* 0x000fe40000400000 */
[----:B0-----:R-:W-:Y:S02]  /*2c2a0*/  FMUL R29, R28, R18 ;  /* 0x000000121c1d7220 */ /* 0x001fe40000400000 */
[----:B------:R-:W2:Y:S01]  /*2c2b0*/  LDL.LU R18, [R1+0x1754] ;  /* 0x0017540001127983 */ /* 0x000ea20000300800 */
[----:B------:R-:W-:-:S04]  /*2c2c0*/  @P2 FMUL R0, R0, 0.25 ;  /* 0x3e80000000002820 */ /* 0x000fc80000400000 */
[----:B------:R-:W-:Y:S02]  /*2c2d0*/  @!P3 FMUL R0, R0, 16777216 ;  /* 0x4b8000000000b820 */ /* 0x000fe40000400000 */
[----:B------:R-:W-:-:S04]  /*2c2e0*/  @P2 FMUL R2, R2, 0.25 ;  /* 0x3e80000002022820 */ /* 0x000fc80000400000 */
[----:B------:R-:W-:Y:S01]  /*2c2f0*/  @!P3 FMUL R2, R2, 16777216 ;  /* 0x4b8000000202b820 */ /* 0x000fe20000400000 */
[C---:B------:R-:W-:Y:S01]  /*2c300*/  FSETP.GEU.AND P3, PT, |R27|.reuse, 1.175494350822287508e-38, PT ;  /* 0x008000001b00780b */ /* 0x040fe20003f6e200 */
[----:B------:R0:W-:Y:S01]  /*2c310*/  STL [R1+0x3c], R29 ;  /* 0x00003c1d01007387 */ /* 0x0001e20000100800 */
[----:B------:R-:W-:Y:S02]  /*2c320*/  @P1 FMUL R27, R27, 0.25 ;  /* 0x3e8000001b1b1820 */ /* 0x000fe40000400000 */
[C---:B0-----:R-:W-:Y:S02]  /*2c330*/  FMUL R29, R28.reuse, R21 ;  /* 0x000000151c1d7220 */ /* 0x041fe40000400000 */
[----:B------:R-:W5:Y:S07]  /*2c340*/  LDL.LU R21, [R1+0x1750] ;  /* 0x0017500001157983 */ /* 0x000f6e0000300800 */
[----:B------:R-:W-:Y:S01]  /*2c350*/  @!P3 FMUL R27, R27, 16777216 ;  /* 0x4b8000001b1bb820 */ /* 0x000fe20000400000 */
[----:B------:R0:W-:Y:S05]  /*2c360*/  STL [R1+0x38], R29 ;  /* 0x0000381d01007387 */ /* 0x0001ea0000100800 */
[----:B------:R-:W1:Y:S01]  /*2c370*/  MUFU.RCP R27, R27 ;  /* 0x0000001b001b7308 */ /* 0x000e620000001000 */
[----:B0-----:R-:W-:-:S02]  /*2c380*/  FMUL R29, R28, R22 ;  /* 0x000000161c1d7220 */ /* 0x001fc40000400000 */
[----:B------:R-:W3:Y:S04]  /*2c390*/  LDL.LU R22, [R1+0x174c] ;  /* 0x00174c0001167983 */ /* 0x000ee80000300800 */
[----:B------:R0:W-:Y:S01]  /*2c3a0*/  STL [R1+0x34], R29 ;  /* 0x0000341d01007387 */ /* 0x0001e20000100800 */
[C---:B------:R-:W-:Y:S02]  /*2c3b0*/  FMUL R0, R28.reuse, R0 ;  /* 0x000000001c007220 */ /* 0x040fe40000400000 */
[----:B0-----:R-:W-:Y:S02]  /*2c3c0*/  FMUL R29, R28, R24 ;  /* 0x000000181c1d7220 */ /* 0x001fe40000400000 */
[----:B------:R-:W3:Y:S01]  /*2c3d0*/  LDL.LU R24, [R1+0x1748] ;  /* 0x0017480001187983 */ /* 0x000ee20000300800 */
[----:B------:R-:W-:-:S03]  /*2c3e0*/  @P1 FMUL R16, R16, 0.25 ;  /* 0x3e80000010101820 */ /* 0x000fc60000400000 */
[----:B------:R0:W-:Y:S01]  /*2c3f0*/  STL [R1+0x30], R29 ;  /* 0x0000301d01007387 */ /* 0x0001e20000100800 */
[----:B------:R-:W-:Y:S02]  /*2c400*/  @P1 FMUL R19, R19, 0.25 ;  /* 0x3e80000013131820 */ /* 0x000fe40000400000 */
[----:B------:R-:W-:Y:S02]  /*2c410*/  @!P3 FMUL R16, R16, 16777216 ;  /* 0x4b8000001010b820 */ /* 0x000fe40000400000 */
[C---:B0-----:R-:W-:Y:S02]  /*2c420*/  FMUL R29, R28.reuse, R25 ;  /* 0x000000191c1d7220 */ /* 0x041fe40000400000 */
[----:B------:R-:W3:Y:S01]  /*2c430*/  LDL.LU R25, [R1+0x1744] ;  /* 0x0017440001197983 */ /* 0x000ee20000300800 */
[----:B------:R-:W-:-:S03]  /*2c440*/  FMUL R28, R28, R2 ;  /* 0x000000021c1c7220 */ /* 0x000fc60000400000 */
[----:B------:R1:W-:Y:S01]  /*2c450*/  STL [R1+0x2c], R29 ;  /* 0x00002c1d01007387 */ /* 0x0003e20000100800 */
[----:B------:R-:W-:-:S03]  /*2c460*/  @P1 FMUL R20, R20, 0.25 ;  /* 0x3e80000014141820 */ /* 0x000fc60000400000 */
[----:B------:R-:W3:Y:S01]  /*2c470*/  LDL.LU R2, [R1+0x84] ;  /* 0x0000840001027983 */ /* 0x000ee20000300800 */
[----:B------:R-:W-:-:S03]  /*2c480*/  @!P3 FMUL R19, R19, 16777216 ;  /* 0x4b8000001313b820 */ /* 0x000fc60000400000 */
[----:B------:R0:W-:Y:S01]  /*2c490*/  STL [R1+0x28], R0 ;  /* 0x0000280001007387 */ /* 0x0001e20000100800 */
[----:B------:R-:W-:Y:S02]  /*2c4a0*/  @P1 FMUL R23, R23, 0.25 ;  /* 0x3e80000017171820 */ /* 0x000fe40000400000 */
[----:B------:R-:W-:Y:S02]  /*2c4b0*/  @!P3 FMUL R20, R20, 16777216 ;  /* 0x4b8000001414b820 */ /* 0x000fe40000400000 */
[----:B-1----:R-:W-:Y:S01]  /*2c4c0*/  FMUL R29, R27, R19 ;  /* 0x000000131b1d7220 */ /* 0x002fe20000400000 */
[----:B0-----:R-:W3:Y:S04]  /*2c4d0*/  LDL.LU R0, [R1+0x80] ;  /* 0x0000800001007983 */ /* 0x001ee80000300800 */
[----:B------:R0:W-:Y:S01]  /*2c4e0*/  STL [R1+0x24], R28 ;  /* 0x0000241c01007387 */ /* 0x0001e20000100800 */
[----:B------:R-:W-:-:S02]  /*2c4f0*/  @!P3 FMUL R23, R23, 16777216 ;  /* 0x4b8000001717b820 */ /* 0x000fc40000400000 */
[----:B------:R-:W-:Y:S02]  /*2c500*/  @P1 FMUL R5, R5, 0.25 ;  /* 0x3e80000005051820 */ /* 0x000fe40000400000 */
[----:B0-----:R-:W-:Y:S02]  /*2c510*/  FMUL R28, R27, R16 ;  /* 0x000000101b1c7220 */ /* 0x001fe40000400000 */
[----:B------:R-:W3:Y:S04]  /*2c520*/  LDL.LU R16, [R1+0x1740] ;  /* 0x0017400001107983 */ /* 0x000ee80000300800 */
[----:B------:R-:W3:Y:S01]  /*2c530*/  LDL.LU R19, [R1+0x173c] ;  /* 0x00173c0001137983 */ /* 0x000ee20000300800 */
[----:B------:R-:W-:-:S03]  /*2c540*/  @!P3 FMUL R5, R5, 16777216 ;  /* 0x4b8000000505b820 */ /* 0x000fc60000400000 */
[----:B------:R0:W-:Y:S01]  /*2c550*/  STL [R1+0x20], R28 ;  /* 0x0000201c01007387 */ /* 0x0001e20000100800 */
[----:B------:R-:W-:-:S04]  /*2c560*/  @P1 FMUL R6, R6, 0.25 ;  /* 0x3e80000006061820 */ /* 0x000fc80000400000 */
[----:B------:R-:W-:Y:S02]  /*2c570*/  @!P3 FMUL R6, R6, 16777216 ;  /* 0x4b8000000606b820 */ /* 0x000fe40000400000 */
[C---:B0-----:R-:W-:Y:S02]  /*2c580*/  FMUL R28, R27.reuse, R20 ;  /* 0x000000141b1c7220 */ /* 0x041fe40000400000 */
[----:B------:R-:W3:Y:S04]  /*2c590*/  LDL.LU R20, [R1+0x1738] ;  /* 0x0017380001147983 */ /* 0x000ee80000300800 */
[----:B------:R0:W-:Y:S01]  /*2c5a0*/  STL [R1+0x18], R29 ;  /* 0x0000181d01007387 */ /* 0x0001e20000100800 */
[C---:B------:R-:W-:Y:S02]  /*2c5b0*/  FMUL R6, R27.reuse, R6 ;  /* 0x000000061b067220 */ /* 0x040fe40000400000 */
[----:B0-----:R-:W-:-:S02]  /*2c5c0*/  FMUL R29, R27, R23 ;  /* 0x000000171b1d7220 */ /* 0x001fc40000400000 */
[----:B------:R-:W3:Y:S04]  /*2c5d0*/  LDL.LU R23, [R1+0x1734] ;  /* 0x0017340001177983 */ /* 0x000ee80000300800 */
[----:B------:R0:W-:Y:S01]  /*2c5e0*/  STL [R1+0x1c], R28 ;  /* 0x00001c1c01007387 */ /* 0x0001e20000100800 */
[----:B------:R-:W-:-:S04]  /*2c5f0*/  @P1 FMUL R9, R9, 0.25 ;  /* 0x3e80000009091820 */ /* 0x000fc80000400000 */
[----:B------:R-:W-:Y:S02]  /*2c600*/  @!P3 FMUL R9, R9, 16777216 ;  /* 0x4b8000000909b820 */ /* 0x000fe40000400000 */
[C---:B0-----:R-:W-:Y:S01]  /*2c610*/  FMUL R28, R27.reuse, R5 ;  /* 0x000000051b1c7220 */ /* 0x041fe20000400000 */
[----:B------:R0:W-:Y:S01]  /*2c620*/  STL [R1+0x10], R29 ;  /* 0x0000101d01007387 */ /* 0x0001e20000100800 */
[----:B------:R-:W-:Y:S02]  /*2c630*/  FMUL R5, R27, R9 ;  /* 0x000000091b057220 */ /* 0x000fe40000400000 */
[----:B------:R-:W-:-:S04]  /*2c640*/  @P1 FMUL R10, R10, 0.25 ;  /* 0x3e8000000a0a1820 */ /* 0x000fc80000400000 */
[----:B------:R-:W-:Y:S01]  /*2c650*/  @!P3 FMUL R10, R10, 16777216 ;  /* 0x4b8000000a0ab820 */ /* 0x000fe20000400000 */
[----:B------:R-:W-:Y:S03]  /*2c660*/  STL [R1+0x14], R28 ;  /* 0x0000141c01007387 */ /* 0x000fe60000100800 */
[----:B0-----:R-:W-:Y:S01]  /*2c670*/  FMUL R29, R27, R10 ;  /* 0x0000000a1b1d7220 */ /* 0x001fe20000400000 */
[----:B------:R-:W3:Y:S04]  /*2c680*/  LDL.LU R9, [R1+0x94] ;  /* 0x0000940001097983 */ /* 0x000ee80000300800 */
[----:B------:R0:W-:Y:S04]  /*2c690*/  STL [R1+0x4], R6 ;  /* 0x0000040601007387 */ /* 0x0001e80000100800 */
[----:B------:R1:W-:Y:S04]  /*2c6a0*/  STL [R1+0xc], R5 ;  /* 0x00000c0501007387 */ /* 0x0003e80000100800 */
[----:B------:R-:W3:Y:S04]  /*2c6b0*/  LDL.LU R10, [R1+0x98] ;  /* 0x00009800010a7983 */ /* 0x000ee80000300800 */
[----:B------:R0:W-:Y:S01]  /*2c6c0*/  STL [R1+0x1730], R29 ;  /* 0x0017301d01007387 */ /* 0x0001e20000100800 */
[----:B------:R-:W-:-:S04]  /*2c6d0*/  @P1 FMUL R13, R13, 0.25 ;  /* 0x3e8000000d0d1820 */ /* 0x000fc80000400000 */
[----:B------:R-:W-:-:S04]  /*2c6e0*/  @!P3 FMUL R13, R13, 16777216 ;  /* 0x4b8000000d0db820 */ /* 0x000fc80000400000 */
[----:B0-----:R-:W-:Y:S02]  /*2c6f0*/  FMUL R6, R27, R13 ;  /* 0x0000000d1b067220 */ /* 0x001fe40000400000 */
[----:B------:R-:W3:Y:S01]  /*2c700*/  LDL.LU R13, [R1+0x90] ;  /* 0x00009000010d7983 */ /* 0x000ee20000300800 */
[----:B------:R-:W-:Y:S01]  /*2c710*/  FSETP.GT.AND P2, PT, |R26|, 8.50705917302346158658e+37, PT ;  /* 0x7e8000001a00780b */ /* 0x000fe20003f44200 */
[----:B------:R-:W-:Y:S02]  /*2c720*/  @P1 FMUL R14, R14, 0.25 ;  /* 0x3e8000000e0e1820 */ /* 0x000fe40000400000 */
[----:B----4-:R-:W-:Y:S02]  /*2c730*/  @P1 FMUL R17, R17, 0.25 ;  /* 0x3e80000011111820 */ /* 0x010fe40000400000 */
[----:B--2---:R-:W-:-:S08]  /*2c740*/  @P1 FMUL R18, R18, 0.25 ;  /* 0x3e80000012121820 */ /* 0x004fd00000400000 */
[----:B------:R-:W-:Y:S02]  /*2c750*/  @P2 FMUL R12, R12, 0.25 ;  /* 0x3e8000000c0c2820 */ /* 0x000fe40000400000 */
[----:B------:R-:W-:Y:S02]  /*2c760*/  @!P3 FMUL R17, R17, 16777216 ;  /* 0x4b8000001111b820 */ /* 0x000fe40000400000 */
[----:B-----5:R-:W-:Y:S02]  /*2c770*/  @P1 FMUL R21, R21, 0.25 ;  /* 0x3e80000015151820 */ /* 0x020fe40000400000 */
[----:B---3--:R-:W-:Y:S02]  /*2c780*/  @P1 FMUL R22, R22, 0.25 ;  /* 0x3e80000016161820 */ /* 0x008fe40000400000 */
[----:B------:R-:W-:Y:S02]  /*2c790*/  @P1 FMUL R24, R24, 0.25 ;  /* 0x3e80000018181820 */ /* 0x000fe40000400000 */
[----:B------:R-:W-:Y:S01]  /*2c7a0*/  @P1 FMUL R25, R25, 0.25 ;  /* 0x3e80000019191820 */ /* 0x000fe20000400000 */
[C---:B------:R-:W-:Y:S01]  /*2c7b0*/  FSETP.GEU.AND P1, PT, |R26|.reuse, 1.175494350822287508e-38, PT ;  /* 0x008000001a00780b */ /* 0x040fe20003f2e200 */
[----:B------:R-:W-:-:S12]  /*2c7c0*/  @P2 FMUL R26, R26, 0.25 ;  /* 0x3e8000001a1a2820 */ /* 0x000fd80000400000 */
[----:B------:R-:W-:-:S06]  /*2c7d0*/  @!P1 FMUL R26, R26, 16777216 ;  /* 0x4b8000001a1a9820 */ /* 0x000fcc0000400000 */
[----:B------:R-:W1:Y:S01]  /*2c7e0*/  MUFU.RCP R26, R26 ;  /* 0x0000001a001a7308 */ /* 0x000e620000001000 */
[----:B------:R-:W-:Y:S02]  /*2c7f0*/  @P2 FMUL R0, R0, 0.25 ;  /* 0x3e80000000002820 */ /* 0x000fe40000400000 */
[----:B------:R-:W-:Y:S02]  /*2c800*/  @!P1 FMUL R12, R12, 16777216 ;  /* 0x4b8000000c0c9820 */ /* 0x000fe40000400000 */
[----:B------:R-:W-:Y:S02]  /*2c810*/  @!P1 FMUL R0, R0, 16777216 ;  /* 0x4b80000000009820 */ /* 0x000fe40000400000 */
[----:B------:R-:W-:Y:S02]  /*2c820*/  @P2 FMUL R15, R15, 0.25 ;  /* 0x3e8000000f0f2820 */ /* 0x000fe40000400000 */
[----:B------:R-:W-:Y:S02]  /*2c830*/  @!P3 FMUL R24, R24, 16777216 ;  /* 0x4b8000001818b820 */ /* 0x000fe40000400000 */
[----:B------:R-:W-:-:S02]  /*2c840*/  @P2 FMUL R16, R16, 0.25 ;  /* 0x3e80000010102820 */ /* 0x000fc40000400000 */
[----:B-1----:R-:W-:Y:S02]  /*2c850*/  FMUL R5, R26, R0 ;  /* 0x000000001a057220 */ /* 0x002fe40000400000 */
[----:B------:R-:W-:Y:S02]  /*2c860*/  @!P1 FMUL R16, R16, 16777216 ;  /* 0x4b80000010109820 */ /* 0x000fe40000400000 */
[----:B------:R-:W-:Y:S02]  /*2c870*/  FMUL R0, R26, R12 ;  /* 0x0000000c1a007220 */ /* 0x000fe40000400000 */
[----:B------:R-:W-:Y:S02]  /*2c880*/  @!P3 FMUL R25, R25, 16777216 ;  /* 0x4b8000001919b820 */ /* 0x000fe40000400000 */
[----:B------:R-:W-:Y:S02]  /*2c890*/  FMUL R29, R27, R17 ;  /* 0x000000111b1d7220 */ /* 0x000fe40000400000 */
[----:B------:R-:W-:-:S02]  /*2c8a0*/  @P2 FMUL R2, R2, 0.25 ;  /* 0x3e80000002022820 */ /* 0x000fc40000400000 */
[----:B------:R-:W-:Y:S02]  /*2c8b0*/  @P2 FMUL R3, R3, 0.25 ;  /* 0x3e80000003032820 */ /* 0x000fe40000400000 */
[----:B------:R-:W-:Y:S02]  /*2c8c0*/  @P2 FMUL R20, R20, 0.25 ;  /* 0x3e80000014142820 */ /* 0x000fe40000400000 */
[----:B------:R-:W-:Y:S02]  /*2c8d0*/  @P2 FMUL R4, R4, 0.25 ;  /* 0x3e80000004042820 */ /* 0x000fe40000400000 */
[----:B------:R-:W-:Y:S02]  /*2c8e0*/  @!P1 FMUL R20, R20, 16777216 ;  /* 0x4b80000014149820 */ /* 0x000fe40000400000 */
[----:B------:R-:W-:Y:S02]  /*2c8f0*/  @P2 FMUL R7, R7, 0.25 ;  /* 0x3e80000007072820 */ /* 0x000fe40000400000 */
[----:B------:R-:W-:-:S02]  /*2c900*/  @P2 FMUL R8, R8, 0.25 ;  /* 0x3e80000008082820 */ /* 0x000fc40000400000 */
[----:B------:R-:W-:Y:S02]  /*2c910*/  @P2 FMUL R11, R11, 0.25 ;  /* 0x3e8000000b0b2820 */ /* 0x000fe40000400000 */
[----:B------:R-:W-:Y:S02]  /*2c920*/  @P2 FMUL R19, R19, 0.25 ;  /* 0x3e80000013132820 */ /* 0x000fe40000400000 */
[----:B------:R-:W-:Y:S02]  /*2c930*/  @P2 FMUL R23, R23, 0.25 ;  /* 0x3e80000017172820 */ /* 0x000fe40000400000 */
[----:B------:R-:W-:Y:S02]  /*2c940*/  @!P3 FMUL R14, R14, 16777216 ;  /* 0x4b8000000e0eb820 */ /* 0x000fe40000400000 */
[----:B------:R-:W-:Y:S02]  /*2c950*/  @!P1 FMUL R23, R23, 16777216 ;  /* 0x4b80000017179820 */ /* 0x000fe40000400000 */
[----:B------:R-:W-:-:S02]  /*2c960*/  @!P3 FMUL R18, R18, 16777216 ;  /* 0x4b8000001212b820 */ /* 0x000fc40000400000 */
[----:B------:R-:W-:Y:S02]  /*2c970*/  @!P3 FMUL R21, R21, 16777216 ;  /* 0x4b8000001515b820 */ /* 0x000fe40000400000 */
[----:B------:R-:W-:Y:S02]  /*2c980*/  @!P3 FMUL R22, R22, 16777216 ;  /* 0x4b8000001616b820 */ /* 0x000fe40000400000 */
[----:B------:R-:W-:Y:S02]  /*2c990*/  @!P1 FMUL R15, R15, 16777216 ;  /* 0x4b8000000f0f9820 */ /* 0x000fe40000400000 */
[C---:B------:R-:W-:Y:S02]  /*2c9a0*/  FMUL R17, R27.reuse, R24 ;  /* 0x000000181b117220 */ /* 0x040fe40000400000 */
[----:B------:R-:W-:Y:S02]  /*2c9b0*/  FMUL R24, R27, R25 ;  /* 0x000000191b187220 */ /* 0x000fe40000400000 */
[----:B------:R-:W-:Y:S01]  /*2c9c0*/  @!P1 FMUL R2, R2, 16777216 ;  /* 0x4b80000002029820 */ /* 0x000fe20000400000 */
[----:B------:R-:W2:Y:S01]  /*2c9d0*/  LDL R25, [R1+0xac] ;  /* 0x0000ac0001197983 */ /* 0x000ea20000100800 */
[----:B------:R-:W-:-:S02]  /*2c9e0*/  @!P1 FMUL R3, R3, 16777216 ;  /* 0x4b80000003039820 */ /* 0x000fc40000400000 */
[----:B------:R-:W-:Y:S02]  /*2c9f0*/  @!P1 FMUL R4, R4, 16777216 ;  /* 0x4b80000004049820 */ /* 0x000fe40000400000 */
[----:B------:R-:W-:Y:S02]  /*2ca00*/  @!P1 FMUL R7, R7, 16777216 ;  /* 0x4b80000007079820 */ /* 0x000fe40000400000 */
[----:B------:R-:W-:-:S04]  /*2ca10*/  @P2 FMUL R9, R9, 0.25 ;  /* 0x3e80000009092820 */ /* 0x000fc80000400000 */
[----:B------:R-:W-:Y:S02]  /*2ca20*/  @!P1 FMUL R9, R9, 16777216 ;  /* 0x4b80000009099820 */ /* 0x000fe40000400000 */
[----:B------:R-:W-:-:S04]  /*2ca30*/  @P2 FMUL R10, R10, 0.25 ;  /* 0x3e8000000a0a2820 */ /* 0x000fc80000400000 */
[----:B------:R-:W-:Y:S02]  /*2ca40*/  @!P1 FMUL R10, R10, 16777216 ;  /* 0x4b8000000a0a9820 */ /* 0x000fe40000400000 */
[----:B------:R-:W-:Y:S02]  /*2ca50*/  @!P1 FMUL R8, R8, 16777216 ;  /* 0x4b80000008089820 */ /* 0x000fe40000400000 */
[C---:B------:R-:W-:Y:S02]  /*2ca60*/  FMUL R10, R26.reuse, R10 ;  /* 0x0000000a1a0a7220 */ /* 0x040fe40000400000 */
[----:B------:R-:W-:Y:S02]  /*2ca70*/  @!P1 FMUL R11, R11, 16777216 ;  /* 0x4b8000000b0b9820 */ /* 0x000fe40000400000 */
[----:B------:R-:W-:Y:S02]  /*2ca80*/  @!P1 FMUL R19, R19, 16777216 ;  /* 0x4b80000013139820 */ /* 0x000fe40000400000 */
[----:B------:R-:W-:-:S02]  /*2ca90*/  FMUL R23, R26, R23 ;  /* 0x000000171a177220 */ /* 0x000fc40000400000 */
[----:B------:R-:W-:Y:S02]  /*2caa0*/  FMUL R9, R26, R9 ;  /* 0x000000091a097220 */ /* 0x000fe40000400000 */
[C---:B------:R-:W-:Y:S02]  /*2cab0*/  FMUL R14, R27.reuse, R14 ;  /* 0x0000000e1b0e7220 */ /* 0x040fe40000400000 */
[C---:B------:R-:W-:Y:S02]  /*2cac0*/  FMUL R18, R27.reuse, R18 ;  /* 0x000000121b127220 */ /* 0x040fe40000400000 */
[----:B------:R-:W-:Y:S02]  /*2cad0*/  FMUL R28, R27, R21 ;  /* 0x000000151b1c7220 */ /* 0x000fe40000400000 */
[----:B------:R-:W-:-:S04]  /*2cae0*/  @P2 FMUL R13, R13, 0.25 ;  /* 0x3e8000000d0d2820 */ /* 0x000fc80000400000 */
[----:B------:R-:W-:-:S04]  /*2caf0*/  @!P1 FMUL R13, R13, 16777216 ;  /* 0x4b8000000d0d9820 */ /* 0x000fc80000400000 */
[C---:B------:R-:W-:Y:S02]  /*2cb00*/  FMUL R12, R26.reuse, R13 ;  /* 0x0000000d1a0c7220 */ /* 0x040fe40000400000 */
[C---:B------:R-:W-:Y:S01]  /*2cb10*/  FMUL R13, R26.reuse, R16 ;  /* 0x000000101a0d7220 */ /* 0x040fe20000400000 */
[----:B------:R-:W-:Y:S01]  /*2cb20*/  MOV R16, R6 ;  /* 0x0000000600107202 */ /* 0x000fe20000000f00 */
[----:B------:R-:W-:Y:S02]  /*2cb30*/  FMUL R6, R26, R20 ;  /* 0x000000141a067220 */ /* 0x000fe40000400000 */
[----:B------:R-:W-:Y:S02]  /*2cb40*/  IMAD.MOV.U32 R20, RZ, RZ, R29 ;  /* 0x000000ffff147224 */ /* 0x000fe400078e001d */
[----:B------:R-:W-:Y:S01]  /*2cb50*/  FMUL R22, R27, R22 ;  /* 0x000000161b167220 */ /* 0x000fe20000400000 */
[----:B------:R-:W-:Y:S01]  /*2cb60*/  F2FP.PACK_AB R12, R12, R10 ;  /* 0x0000000a0c0c723e */ /* 0x000fe200000000ff */
[----:B------:R-:W3:Y:S01]  /*2cb70*/  LDL.LU R27, [R1+0x10] ;  /* 0x00001000011b7983 */ /* 0x000ee20000300800 */
[C---:B------:R-:W-:Y:S01]  /*2cb80*/  FMUL R21, R26.reuse, R15 ;  /* 0x0000000f1a157220 */ /* 0x040fe20000400000 */
[----:B------:R-:W-:Y:S01]  /*2cb90*/  MOV R10, R20 ;  /* 0x00000014000a7202 */ /* 0x000fe20000000f00 */
[C---:B------:R-:W-:Y:S01]  /*2cba0*/  FMUL R2, R26.reuse, R2 ;  /* 0x000000021a027220 */ /* 0x040fe20000400000 */
[----:B------:R-:W4:Y:S01]  /*2cbb0*/  LDL.LU R15, [R1+0x4] ;  /* 0x00000400010f7983 */ /* 0x000f220000300800 */
[C---:B------:R-:W-:Y:S01]  /*2cbc0*/  FMUL R3, R26.reuse, R3 ;  /* 0x000000031a037220 */ /* 0x040fe20000400000 */
[----:B------:R-:W-:Y:S01]  /*2cbd0*/  F2FP.PACK_AB R20, R23, R9 ;  /* 0x000000091714723e */ /* 0x000fe200000000ff */
[C---:B------:R-:W-:Y:S01]  /*2cbe0*/  FMUL R4, R26.reuse, R4 ;  /* 0x000000041a047220 */ /* 0x040fe20000400000 */
[----:B------:R-:W4:Y:S01]  /*2cbf0*/  LDL.LU R29, [R1+0x1730] ;  /* 0x00173000011d7983 */ /* 0x000f220000300800 */
[----:B------:R-:W-:-:S02]  /*2cc00*/  FMUL R7, R26, R7 ;  /* 0x000000071a077220 */ /* 0x000fc40000400000 */
[C---:B------:R-:W-:Y:S02]  /*2cc10*/  FMUL R8, R26.reuse, R8 ;  /* 0x000000081a087220 */ /* 0x040fe40000400000 */
[C---:B------:R-:W-:Y:S02]  /*2cc20*/  FMUL R11, R26.reuse, R11 ;  /* 0x0000000b1a0b7220 */ /* 0x040fe40000400000 */
[----:B------:R-:W-:Y:S02]  /*2cc30*/  FMUL R19, R26, R19 ;  /* 0x000000131a137220 */ /* 0x000fe40000400000 */
[----:B------:R-:W5:Y:S01]  /*2cc40*/  LDL.LU R26, [R1+0x1c] ;  /* 0x00001c00011a7983 */ /* 0x000f620000300800 */
[----:B------:R-:W-:-:S03]  /*2cc50*/  F2FP.PACK_AB R24, R22, R24 ;  /* 0x000000181618723e */ /* 0x000fc600000000ff */
[----:B------:R-:W2:Y:S01]  /*2cc60*/  LDL.LU R23, [R1+0x2c] ;  /* 0x00002c0001177983 */ /* 0x000ea20000300800 */
[----:B------:R-:W-:-:S03]  /*2cc70*/  F2FP.PACK_AB R13, R13, R6 ;  /* 0x000000060d0d723e */ /* 0x000fc600000000ff */
[----:B------:R-:W2:Y:S04]  /*2cc80*/  LDL.LU R9, [R1+0x14] ;  /* 0x0000140001097983 */ /* 0x000ea80000300800 */
[----:B------:R-:W2:Y:S04]  /*2cc90*/  LDL.LU R22, [R1+0x24] ;  /* 0x0000240001167983 */ /* 0x000ea80000300800 */
[----:B------:R-:W2:Y:S01]  /*2cca0*/  LDL.LU R6, [R1+0xc8] ;  /* 0x0000c80001067983 */ /* 0x000ea20000300800 */
[----:B------:R-:W-:-:S03]  /*2ccb0*/  F2FP.PACK_AB R21, R21, R19 ;  /* 0x000000131515723e */ /* 0x000fc600000000ff */
[----:B------:R-:W3:Y:S01]  /*2ccc0*/  LDL.LU R19, [R1+0xc] ;  /* 0x00000c0001137983 */ /* 0x000ee20000300800 */
[----:B--2---:R-:W-:Y:S02]  /*2ccd0*/  IADD3 R6, R25, -R6, RZ ;  /* 0x8000000619067210 */ /* 0x004fe40007ffe0ff */
[----:B------:R-:W-:Y:S02]  /*2cce0*/  F2FP.PACK_AB R25, R14, R18 ;  /* 0x000000120e19723e */ /* 0x000fe400000000ff */
[----:B------:R-:W-:Y:S01]  /*2ccf0*/  F2FP.PACK_AB R14, R8, R0 ;  /* 0x00000000080e723e */ /* 0x000fe200000000ff */
[----:B------:R-:W2:Y:S01]  /*2cd00*/  LDL.LU R18, [R1+0x20] ;  /* 0x0000200001127983 */ /* 0x000ea20000300800 */
[----:B------:R-:W-:-:S03]  /*2cd10*/  FADD R0, R6, -1 ;  /* 0xbf80000006007421 */ /* 0x000fc60000000000 */
[----:B------:R-:W2:Y:S01]  /*2cd20*/  LDL R6, [R1+0x9c] ;  /* 0x00009c0001067983 */ /* 0x000ea20000100800 */
[----:B------:R-:W-:Y:S02]  /*2cd30*/  MOV R8, R22 ;  /* 0x0000001600087202 */ /* 0x000fe40000000f00 */
[----:B------:R-:W-:Y:S02]  /*2cd40*/  F2FP.PACK_AB R22, R7, R11 ;  /* 0x0000000b0716723e */ /* 0x000fe400000000ff */
[----:B-----5:R-:W-:Y:S01]  /*2cd50*/  MOV R7, R26 ;  /* 0x0000001a00077202 */ /* 0x020fe20000000f00 */
[----:B------:R-:W-:Y:S01]  /*2cd60*/  IMAD.MOV.U32 R11, RZ, RZ, R23 ;  /* 0x000000ffff0b7224 */ /* 0x000fe200078e0017 */
[----:B----4-:R-:W-:Y:S02]  /*2cd70*/  F2FP.PACK_AB R26, R15, R29 ;  /* 0x0000001d0f1a723e */ /* 0x010fe400000000ff */
[----:B------:R-:W-:Y:S01]  /*2cd80*/  F2FP.PACK_AB R15, R5, R4 ;  /* 0x00000004050f723e */ /* 0x000fe200000000ff */
[----:B------:R-:W3:Y:S01]  /*2cd90*/  LDL.LU R29, [R1+0x18] ;  /* 0x00001800011d7983 */ /* 0x000ee20000300800 */
[----:B------:R-:W-:-:S03]  /*2cda0*/  F2FP.PACK_AB R23, R2, R3 ;  /* 0x000000030217723e */ /* 0x000fc600000000ff */
[----:B--2---:R0:W-:Y:S04]  /*2cdb0*/  STS.128 [R6], R12 ;  /* 0x0000000c06007388 */ /* 0x0041e80000000c00 */
[----:B------:R1:W-:Y:S04]  /*2cdc0*/  STS.128 [R6+0x200], R20 ;  /* 0x0002001406007388 */ /* 0x0003e80000000c00 */
[----:B0-----:R-:W2:Y:S01]  /*2cdd0*/  LDL.LU R12, [R1+0x28] ;  /* 0x00002800010c7983 */ /* 0x001ea20000300800 */
[----:B-1----:R-:W-:-:S03]  /*2cde0*/  IMAD.MOV.U32 R21, RZ, RZ, R16 ;  /* 0x000000ffff157224 */ /* 0x002fc600078e0010 */
[----:B------:R-:W4:Y:S01]  /*2cdf0*/  LDL.LU R16, [R1+0x50] ;  /* 0x0000500001107983 */ /* 0x000f220000300800 */
[----:B---3--:R-:W-:-:S03]  /*2ce00*/  F2FP.PACK_AB R27, R29, R27 ;  /* 0x0000001b1d1b723e */ /* 0x008fc600000000ff */
[----:B----4-:R0:W-:Y:S04]  /*2ce10*/  STL [R1+0x172c], R16 ;  /* 0x00172c1001007387 */ /* 0x0101e80000100800 */
[----:B0-----:R-:W2:Y:S04]  /*2ce20*/  LDL.LU R16, [R1+0x30] ;  /* 0x0000300001107983 */ /* 0x001ea80000300800 */
[----:B------:R-:W3:Y:S01]  /*2ce30*/  LDL.LU R29, [R1+0x3c] ;  /* 0x00003c00011d7983 */ /* 0x000ee20000300800 */
[----:B------:R-:W-:Y:S02]  /*2ce40*/  MOV R5, 0x3dc6b27f ;  /* 0x3dc6b27f00057802 */ /* 0x000fe40000000f00 */
[----:B------:R-:W-:-:S03]  /*2ce50*/  MOV R22, R9 ;  /* 0x0000000900167202 */ /* 0x000fc60000000f00 */
[----:B------:R-:W-:Y:S01]  /*2ce60*/  FFMA.FTZ R2, R0, R5, -0.16845393180847167969 ;  /* 0xbe2c7f3000027423 */ /* 0x000fe20000010005 */
[----:B------:R-:W-:Y:S01]  /*2ce70*/  MOV R5, R10 ;  /* 0x0000000a00057202 */ /* 0x000fe20000000f00 */
[----:B---3--:R0:W-:Y:S04]  /*2ce80*/  STL [R1+0x1728], R29 ;  /* 0x0017281d01007387 */ /* 0x0081e80000100800 */
[----:B0-----:R-:W3:Y:S04]  /*2ce90*/  LDL.LU R29, [R1+0x60] ;  /* 0x00006000011d7983 */ /* 0x001ee80000300800 */
[----:B------:R-:W4:Y:S04]  /*2cea0*/  LDL.LU R9, [R1+0x34] ;  /* 0x0000340001097983 */ /* 0x000f280000300800 */
[----:B------:R-:W5:Y:S04]  /*2ceb0*/  LDL.LU R13, [R1+0x38] ;  /* 0x00003800010d7983 */ /* 0x000f680000300800 */
[----:B------:R-:W2:Y:S04]  /*2cec0*/  LDL.LU R10, [R1+0x44] ;  /* 0x00004400010a7983 */ /* 0x000ea80000300800 */
[----:B--2---:R0:W-:Y:S04]  /*2ced0*/  STL [R1+0x1720], R10 ;  /* 0x0017200a01007387 */ /* 0x0041e80000100800 */
[----:B0-----:R-:W2:Y:S04]  /*2cee0*/  LDL.LU R10, [R1+0x74] ;  /* 0x00007400010a7983 */ /* 0x001ea80000300800 */
[----:B--2---:R0:W-:Y:S04]  /*2cef0*/  STL [R1+0x1724], R10 ;  /* 0x0017240a01007387 */ /* 0x0041e80000100800 */
[----:B0-----:R-:W5:Y:S04]  /*2cf00*/  LDL.LU R10, [R1+0x40] ;  /* 0x00004000010a7983 */ /* 0x001f680000300800 */
[----:B------:R-:W2:Y:S04]  /*2cf10*/  LDL.LU R14, [R1+0x48] ;  /* 0x00004800010e7983 */ /* 0x000ea80000300800 */
[----:B------:R-:W-:Y:S04]  /*2cf20*/  STS.128 [R6+0x80], R24 ;  /* 0x0000801806007388 */ /* 0x000fe80000000c00 */
[----:B--2---:R0:W-:Y:S04]  /*2cf30*/  STL [R1+0x171c], R14 ;  /* 0x00171c0e01007387 */ /* 0x0041e80000100800 */
[----:B0-----:R-:W2:Y:S04]  /*2cf40*/  LDL.LU R14, [R1+0x4c] ;  /* 0x00004c00010e7983 */ /* 0x001ea80000300800 */
[----:B------:R-:W2:Y:S01]  /*2cf50*/  LDL.LU R26, [R1+0xbc] ;  /* 0x0000bc00011a7983 */ /* 0x000ea20000300800 */
[----:B------:R-:W-:Y:S01]  /*2cf60*/  IMAD.MOV.U32 R23, RZ, RZ, R18 ;  /* 0x000000ffff177224 */ /* 0x000fe200078e0012 */
[----:B------:R-:W-:-:S02]  /*2cf70*/  MOV R3, R11 ;  /* 0x0000000b00037202 */ /* 0x000fc40000000f00 */
[----:B--2---:R0:W-:Y:S04]  /*2cf80*/  STL [R1+0x1718], R26 ;  /* 0x0017181a01007387 */ /* 0x0041e80000100800 */
[----:B0-----:R-:W2:Y:S04]  /*2cf90*/  LDL.LU R26, [R1+0x54] ;  /* 0x00005400011a7983 */ /* 0x001ea80000300800 */
[----:B------:R-:W2:Y:S04]  /*2cfa0*/  LDL.LU R18, [R1+0xb4] ;  /* 0x0000b40001127983 */ /* 0x000ea80000300800 */
[----:B------:R-:W2:Y:S04]  /*2cfb0*/  LDL.LU R11, [R1+0x58] ;  /* 0x00005800010b7983 */ /* 0x000ea80000300800 */
[----:B------:R-:W2:Y:S01]  /*2cfc0*/  LDL.LU R15, [R1+0x5c] ;  /* 0x00005c00010f7983 */ /* 0x000ea20000300800 */
[----:B------:R-:W-:-:S03]  /*2cfd0*/  MOV R6, R19 ;  /* 0x0000001300067202 */ /* 0x000fc60000000f00 */
[----:B--2---:R0:W-:Y:S04]  /*2cfe0*/  STL [R1+0x1714], R15 ;  /* 0x0017140f01007387 */ /* 0x0041e80000100800 */
[----:B0-----:R-:W2:Y:S04]  /*2cff0*/  LDL.LU R15, [R1+0x64] ;  /* 0x00006400010f7983 */ /* 0x001ea80000300800 */
[----:B------:R-:W2:Y:S04]  /*2d000*/  LDL.LU R19, [R1+0xd0] ;  /* 0x0000d00001137983 */ /* 0x000ea80000300800 */
[----:B--2---:R0:W-:Y:S04]  /*2d010*/  STL [R1+0x1710], R19 ;  /* 0x0017101301007387 */ /* 0x0041e80000100800 */
[----:B0-----:R-:W2:Y:S04]  /*2d020*/  LDL.LU R19, [R1+0x6c] ;  /* 0x00006c0001137983 */ /* 0x001ea80000300800 */
[----:B------:R-:W2:Y:S01]  /*2d030*/  LDL.LU R25, [R1+0x9c] ;  /* 0x00009c0001197983 */ /* 0x000ea20000300800 */
[----:B------:R-:W-:-:S02]  /*2d040*/  F2FP.PACK_AB R4, R28, R17 ;  /* 0x000000111c04723e */ /* 0x000fc400000000ff */
[----:B------:R-:W-:Y:S02]  /*2d050*/  F2FP.PACK_AB R5, R21, R5 ;  /* 0x000000051505723e */ /* 0x000fe400000000ff */
[----:B------:R-:W-:Y:S02]  /*2d060*/  F2FP.PACK_AB R6, R22, R6 ;  /* 0x000000061606723e */ /* 0x000fe400000000ff */
[----:B------:R-:W-:Y:S02]  /*2d070*/  F2FP.PACK_AB R7, R23, R7 ;  /* 0x000000071707723e */ /* 0x000fe400000000ff */
[----:B------:R-:W-:Y:S02]  /*2d080*/  F2FP.PACK_AB R8, R3, R8 ;  /* 0x000000080308723e */ /* 0x000fe400000000ff */
[----:B------:R-:W-:Y:S01]  /*2d090*/  F2FP.PACK_AB R12, R16, R12 ;  /* 0x0000000c100c723e */ /* 0x000fe200000000ff */
[----:B--2---:R0:W-:Y:S04]  /*2d0a0*/  STL [R1+0x170c], R25 ;  /* 0x00170c1901007387 */ /* 0x0041e80000100800 */
[----:B0-----:R-:W2:Y:S04]  /*2d0b0*/  LDL.LU R25, [R1+0xd4] ;  /* 0x0000d40001197983 */ /* 0x001ea80000300800 */
[----:B------:R-:W2:Y:S04]  /*2d0c0*/  LDL.LU R17, [R1+0x70] ;  /* 0x0000700001117983 */ /* 0x000ea80000300800 */
[----:B------:R-:W2:Y:S04]  /*2d0d0*/  LDL R27, [R1+0xa8] ;  /* 0x0000a800011b7983 */ /* 0x000ea80000100800 */
[----:B------:R-:W2:Y:S04]  /*2d0e0*/  LDL.LU R20, [R1+0xb0] ;  /* 0x0000b00001147983 */ /* 0x000ea80000300800 */
[----:B------:R-:W2:Y:S04]  /*2d0f0*/  LDL.LU R21, [R1+0xc0] ;  /* 0x0000c00001157983 */ /* 0x000ea80000300800 */
[----:B------:R-:W2:Y:S04]  /*2d100*/  LDL.LU R22, [R1+0xe4] ;  /* 0x0000e40001167983 */ /* 0x000ea80000300800 */
[----:B------:R-:W2:Y:S04]  /*2d110*/  LDL.LU R23, [R1+0x2fc] ;  /* 0x0002fc0001177983 */ /* 0x000ea80000300800 */
[----:B------:R-:W2:Y:S04]  /*2d120*/  LDL R3, [R1+0xa4] ;  /* 0x0000a40001037983 */ /* 0x000ea80000100800 */
[----:B------:R-:W2:Y:S04]  /*2d130*/  LDL.LU R28, [R1+0xd8] ;  /* 0x0000d800011c7983 */ /* 0x000ea80000300800 */
[----:B------:R-:W2:Y:S04]  /*2d140*/  LDL R24, [R1+0xa0] ;  /* 0x0000a00001187983 */ /* 0x000ea80000100800 */
[----:B------:R-:W3:Y:S02]  /*2d150*/  LDL.LU R16, [R1+0x172c] ;  /* 0x00172c0001107983 */ /* 0x000ee40000300800 */
[----:B---3--:R-:W-:-:S02]  /*2d160*/  F2FP.PACK_AB R16, R29, R16 ;  /* 0x000000101d10723e */ /* 0x008fc400000000ff */
[----:B------:R-:W4:Y:S01]  /*2d170*/  LDL.LU R29, [R1+0x1728] ;  /* 0x00172800011d7983 */ /* 0x000f220000300800 */
[----:B-----5:R-:W-:Y:S02]  /*2d180*/  F2FP.PACK_AB R13, R10, R13 ;  /* 0x0000000d0a0d723e */ /* 0x020fe400000000ff */
[----:B----4-:R-:W-:Y:S02]  /*2d190*/  F2FP.PACK_AB R9, R29, R9 ;  /* 0x000000091d09723e */ /* 0x010fe400000000ff */
[----:B------:R-:W3:Y:S04]  /*2d1a0*/  LDL.LU R29, [R1+0xcc] ;  /* 0x0000cc00011d7983 */ /* 0x000ee80000300800 */
[----:B------:R-:W2:Y:S02]  /*2d1b0*/  LDL.LU R10, [R1+0x1724] ;  /* 0x00172400010a7983 */ /* 0x000ea40000300800 */
[----:B--2---:R-:W-:-:S02]  /*2d1c0*/  F2FP.PACK_AB R17, R10, R17 ;  /* 0x000000110a11723e */ /* 0x004fc400000000ff */
[----:B------:R-:W2:Y:S02]  /*2d1d0*/  LDL.LU R10, [R1+0x1720] ;  /* 0x00172000010a7983 */ /* 0x000ea40000300800 */
[----:B--2---:R-:W-:Y:S02]  /*2d1e0*/  F2FP.PACK_AB R10, R14, R10 ;  /* 0x0000000a0e0a723e */ /* 0x004fe400000000ff */
[----:B------:R-:W2:Y:S02]  /*2d1f0*/  LDL.LU R14, [R1+0x171c] ;  /* 0x00171c00010e7983 */ /* 0x000ea40000300800 */
[----:B--2---:R-:W-:Y:S02]  /*2d200*/  F2FP.PACK_AB R14, R26, R14 ;  /* 0x0000000e1a0e723e */ /* 0x004fe400000000ff */
[----:B------:R-:W2:Y:S01]  /*2d210*/  LDL.LU R26, [R1+0x1718] ;  /* 0x00171800011a7983 */ /* 0x000ea20000300800 */
[----:B------:R-:W-:Y:S02]  /*2d220*/  F2FP.PACK_AB R11, R15, R11 ;  /* 0x0000000b0f0b723e */ /* 0x000fe400000000ff */
[----:B--2---:R-:W-:-:S02]  /*2d230*/  F2FP.PACK_AB R18, R26, R18 ;  /* 0x000000121a12723e */ /* 0x004fc400000000ff */
[----:B------:R-:W2:Y:S04]  /*2d240*/  LDL R26, [R1+0xac] ;  /* 0x0000ac00011a7983 */ /* 0x000ea80000100800 */
[----:B------:R-:W4:Y:S02]  /*2d250*/  LDL.LU R15, [R1+0x1714] ;  /* 0x00171400010f7983 */ /* 0x000f240000300800 */
[----:B----4-:R-:W-:Y:S02]  /*2d260*/  F2FP.PACK_AB R15, R19, R15 ;  /* 0x0000000f130f723e */ /* 0x010fe400000000ff */
[----:B------:R-:W4:Y:S02]  /*2d270*/  LDL.LU R19, [R1+0x1710] ;  /* 0x0017100001137983 */ /* 0x000f240000300800 */
[----:B----4-:R-:W-:-:S02]  /*2d280*/  F2FP.PACK_AB R19, R25, R19 ;  /* 0x000000131913723e */ /* 0x010fc400000000ff */
[----:B------:R-:W4:Y:S01]  /*2d290*/  LDL.LU R25, [R1+0x170c] ;  /* 0x00170c0001197983 */ /* 0x000f220000300800 */
[----:B------:R-:W-:-:S04]  /*2d2a0*/  FFMA.FTZ R2, R0, R2, 0.1716887056827545166 ;  /* 0x3e2fcf2a00027423 */ /* 0x000fc80000010002 */
[----:B------:R-:W-:-:S04]  /*2d2b0*/  FFMA.FTZ R2, R0, R2, -0.17900948226451873779 ;  /* 0xbe374e4300027423 */ /* 0x000fc80000010002 */
[C---:B------:R-:W-:Y:S01]  /*2d2c0*/  FFMA.FTZ R2, R0.reuse, R2, 0.20512372255325317383 ;  /* 0x3e520bf400027423 */ /* 0x040fe20000010002 */
[----:B----4-:R0:W-:Y:S04]  /*2d2d0*/  STS.128 [R25+0x280], R4 ;  /* 0x0002800419007388 */ /* 0x0101e80000000c00 */
[----:B------:R1:W-:Y:S04]  /*2d2e0*/  STS.128 [R25+0x100], R8 ;  /* 0x0001000819007388 */ /* 0x0003e80000000c00 */
[----:B0-----:R-:W4:Y:S04]  /*2d2f0*/  LDL.LU R5, [R1+0xc4] ;  /* 0x0000c40001057983 */ /* 0x001f280000300800 */
[----:B------:R-:W5:Y:S04]  /*2d300*/  LDL.LU R4, [R1+0x300] ;  /* 0x0003000001047983 */ /* 0x000f680000300800 */
[----:B------:R-:W2:Y:S04]  /*2d310*/  LDL.LU R6, [R1+0xe0] ;  /* 0x0000e00001067983 */ /* 0x000ea80000300800 */
[----:B------:R-:W2:Y:S04]  /*2d320*/  LDL.LU R7, [R1+0xdc] ;  /* 0x0000dc0001077983 */ /* 0x000ea80000300800 */
[----:B-1----:R-:W2:Y:S04]  /*2d330*/  LDL.LU R10, [R1+0xb8] ;  /* 0x0000b800010a7983 */ /* 0x002ea80000300800 */
[----:B------:R-:W3:Y:S01]  /*2d340*/  LDL.LU R11, [R1+0x2f8] ;  /* 0x0002f800010b7983 */ /* 0x000ee20000300800 */
[----:B------:R-:W-:-:S04]  /*2d350*/  FFMA.FTZ R2, R0, R2, -0.24046532809734344482 ;  /* 0xbe763c8b00027423 */ /* 0x000fc80000010002 */
[----:B------:R-:W-:-:S04]  /*2d360*/  FFMA.FTZ R2, R0, R2, 0.28857114911079406738 ;  /* 0x3e93bf9900027423 */ /* 0x000fc80000010002 */
[----:B------:R-:W-:-:S04]  /*2d370*/  FFMA.FTZ R2, R0, R2, -0.36067417263984680176 ;  /* 0xbeb8aa4900027423 */ /* 0x000fc80000010002 */
[C---:B------:R-:W-:Y:S01]  /*2d380*/  FFMA.FTZ R2, R0.reuse, R2, 0.48089820146560668945 ;  /* 0x3ef6384a00027423 */ /* 0x040fe20000010002 */
[----:B------:R-:W-:Y:S03]  /*2d390*/  STS.128 [R25+0x300], R12 ;  /* 0x0003000c19007388 */ /* 0x000fe60000000c00 */
[----:B------:R-:W-:Y:S01]  /*2d3a0*/  FFMA.FTZ R2, R0, R2, -0.72134751081466674805 ;  /* 0xbf38aa3b00027423 */ /* 0x000fe20000010002 */
[----:B------:R-:W-:Y:S01]  /*2d3b0*/  STS.128 [R25+0x180], R16 ;  /* 0x0001801019007388 */ /* 0x000fe20000000c00 */
[----:B----4-:R-:W-:Y:S02]  /*2d3c0*/  F2FP.PACK_AB R21, R5, R21 ;  /* 0x000000150515723e */ /* 0x010fe400000000ff */
[----:B-----5:R-:W-:Y:S01]  /*2d3d0*/  F2FP.PACK_AB R23, R4, R23 ;  /* 0x000000170417723e */ /* 0x020fe200000000ff */
[----:B------:R-:W-:Y:S01]  /*2d3e0*/  FMUL R5, R0, R2 ;  /* 0x0000000200057220 */ /* 0x000fe20000400000 */
[----:B------:R-:W-:-:S02]  /*2d3f0*/  IADD3 R4, R24, -R28, RZ ;  /* 0x8000001c18047210 */ /* 0x000fc40007ffe0ff */
[----:B--2---:R-:W-:Y:S02]  /*2d400*/  F2FP.PACK_AB R20, R10, R20 ;  /* 0x000000140a14723e */ /* 0x004fe400000000ff */
[----:B---3--:R-:W-:Y:S02]  /*2d410*/  F2FP.PACK_AB R22, R11, R22 ;  /* 0x000000160b16723e */ /* 0x008fe400000000ff */
[----:B------:R-:W-:-:S03]  /*2d420*/  IADD3 R3, R3, -R7, RZ ;  /* 0x8000000703037210 */ /* 0x000fc60007ffe0ff */
[----:B------:R0:W-:Y:S04]  /*2d430*/  STS.128 [R25+0x380], R20 ;  /* 0x0003801419007388 */ /* 0x0001e80000000c00 */
[----:B------:R-:W-:Y:S01]  /*2d440*/  BAR.SYNC.DEFER_BLOCKING 0x0 ;  /* 0x0000000000007b1d */ /* 0x000fe20000010000 */
[----:B------:R-:W-:Y:S01]  /*2d450*/  IADD3 R2, R27, -R6, RZ ;  /* 0x800000061b027210 */ /* 0x000fe20007ffe0ff */
[----:B------:R-:W-:Y:S02]  /*2d460*/  FMUL R5, R0, R5 ;  /* 0x0000000500057220 */ /* 0x000fe40000400000 */
[----:B------:R-:W-:Y:S02]  /*2d470*/  FADD R6, R3, -1 ;  /* 0xbf80000003067421 */ /* 0x000fe40000000000 */
[----:B------:R-:W-:-:S02]  /*2d480*/  FADD R4, R4, -1 ;  /* 0xbf80000004047421 */ /* 0x000fc40000000000 */
[----:B------:R-:W-:Y:S02]  /*2d490*/  FFMA.FTZ R5, R0, 1.4426950216293334961, R5 ;  /* 0x3fb8aa3b00057823 */ /* 0x000fe40000010005 */
[----:B0-----:R-:W-:Y:S02]  /*2d4a0*/  IMAD.MOV.U32 R25, RZ, RZ, 0x3dc6b27f ;  /* 0x3dc6b27fff197424 */ /* 0x001fe400078e00ff */
[----:B------:R-:W-:Y:S02]  /*2d4b0*/  FADD R0, R2, -1 ;  /* 0xbf80000002007421 */ /* 0x000fe40000000000 */
[-C--:B------:R-:W-:Y:S02]  /*2d4c0*/  FFMA.FTZ R3, R6, R25.reuse, -0.16845393180847167969 ;  /* 0xbe2c7f3006037423 */ /* 0x080fe40000010019 */
[----:B------:R-:W-:Y:S02]  /*2d4d0*/  FFMA.FTZ R2, R4, R25, -0.16845393180847167969 ;  /* 0xbe2c7f3004027423 */ /* 0x000fe40000010019 */
[----:B------:R-:W-:-:S02]  /*2d4e0*/  FFMA.FTZ R3, R6, R3, 0.1716887056827545166 ;  /* 0x3e2fcf2a06037423 */ /* 0x000fc40000010003 */
[----:B------:R-:W-:Y:S02]  /*2d4f0*/  FFMA.FTZ R2, R4, R2, 0.1716887056827545166 ;  /* 0x3e2fcf2a04027423 */ /* 0x000fe40000010002 */
[----:B------:R-:W-:Y:S01]  /*2d500*/  FFMA.FTZ R3, R6, R3, -0.17900948226451873779 ;  /* 0xbe374e4306037423 */ /* 0x000fe20000010003 */
[----:B------:R-:W-:Y:S01]  /*2d510*/  LDS.128 R8, [R29+0x400] ;  /* 0x000400001d087984 */ /* 0x000fe20000000c00 */
[----:B------:R-:W-:-:S03]  /*2d520*/  FFMA.FTZ R2, R4, R2, -0.17900948226451873779 ;  /* 0xbe374e4304027423 */ /* 0x000fc60000010002 */
[----:B------:R-:W-:Y:S01]  /*2d530*/  STL [R1+0x2c], R5 ;  /* 0x00002c0501007387 */ /* 0x000fe20000100800 */
[----:B------:R-:W-:Y:S02]  /*2d540*/  FFMA.FTZ R3, R6, R3, 0.20512372255325317383 ;  /* 0x3e520bf406037423 */ /* 0x000fe40000010003 */
[----:B------:R-:W-:Y:S01]  /*2d550*/  FFMA.FTZ R2, R4, R2, 0.20512372255325317383 ;  /* 0x3e520bf404027423 */ /* 0x000fe20000010002 */
[----:B------:R-:W-:Y:S04]  /*2d560*/  STL [R1+0x24], R6 ;  /* 0x0000240601007387 */ /* 0x000fe80000100800 */
[----:B------:R-:W-:Y:S04]  /*2d570*/  STL [R1+0x28], R4 ;  /* 0x0000280401007387 */ /* 0x000fe80000100800 */
[----:B------:R-:W0:Y:S04]  /*2d580*/  LDS.128 R4, [R29] ;  /* 0x000000001d047984 */ /* 0x000e280000000c00 */
[----:B0-----:R-:W-:Y:S04]  /*2d590*/  STL.64 [R1+0x10], R4 ;  /* 0x0000100401007387 */ /* 0x001fe80000100a00 */
[----:B------:R-:W-:Y:S04]  /*2d5a0*/  STL.64 [R1+0x18], R6 ;  /* 0x0000180601007387 */ /* 0x000fe80000100a00 */
[----:B------:R-:W0:Y:S04]  /*2d5b0*/  LDS.128 R4, [R29+0x800] ;  /* 0x000800001d047984 */ /* 0x000e280000000c00 */
[----:B------:R-:W-:Y:S04]  /*2d5c0*/  STL.64 [R1], R8 ;  /* 0x0000000801007387 */ /* 0x000fe80000100a00 */
[----:B------:R-:W-:Y:S04]  /*2d5d0*/  STL.64 [R1+0x8], R10 ;  /* 0x0000080a01007387 */ /* 0x000fe80000100a00 */
[----:B------:R-:W1:Y:S01]  /*2d5e0*/  LDS.128 R8, [R29+0xc00] ;  /* 0x000c00001d087984 */ /* 0x000e620000000c00 */
[----:B------:R-:W-:-:S05]  /*2d5f0*/  LOP3.LUT R24, R29, 0x40, RZ, 0x3c, !PT ;  /* 0x000000401d187812 */ /* 0x000fca00078e3cff */
[----:B------:R-:W2:Y:S04]  /*2d600*/  LDS.128 R12, [R24] ;  /* 0x00000000180c7984 */ /* 0x000ea80000000c00 */
[----:B------:R-:W3:Y:S04]  /*2d610*/  LDS.128 R16, [R24+0x400] ;  /* 0x0004000018107984 */ /* 0x000ee80000000c00 */
[----:B0-----:R-:W-:Y:S04]  /*2d620*/  STL.64 [R1+0x16f8], R4 ;  /* 0x0016f80401007387 */ /* 0x001fe80000100a00 */
[----:B------:R0:W-:Y:S04]  /*2d630*/  STL.64 [R1+0x1658], R6 ;  /* 0x0016580601007387 */ /* 0x0001e80000100a00 */
[----:B0-----:R-:W4:Y:S04]  /*2d640*/  LDL.LU R6, [R1+0x24] ;  /* 0x0000240001067983 */ /* 0x001f280000300800 */
[----:B------:R-:W5:Y:S04]  /*2d650*/  LDL.LU R7, [R1+0x28] ;  /* 0x0000280001077983 */ /* 0x000f680000300800 */
[----:B------:R-:W5:Y:S04]  /*2d660*/  LDL.LU R4, [R1+0x304] ;  /* 0x0003040001047983 */ /* 0x000f680000300800 */
[----:B------:R-:W5:Y:S04]  /*2d670*/  LDL.LU R5, [R1+0xa8] ;  /* 0x0000a80001057983 */ /* 0x000f680000300800 */
[----:B-1----:R0:W-:Y:S04]  /*2d680*/  STL.64 [R1+0x16e8], R8 ;  /* 0x0016e80801007387 */ /* 0x0021e80000100a00 */
[----:B0-----:R-:W5:Y:S04]  /*2d690*/  LDL.LU R8, [R1+0x30c] ;  /* 0x00030c0001087983 */ /* 0x001f680000300800 */
[----:B------:R-:W5:Y:S04]  /*2d6a0*/  LDL.LU R9, [R1+0xac] ;  /* 0x0000ac0001097983 */ /* 0x000f680000300800 */
[----:B------:R0:W-:Y:S04]  /*2d6b0*/  STL.64 [R1+0x1648], R10 ;  /* 0x0016480a01007387 */ /* 0x0001e80000100a00 */
[----:B0-----:R-:W5:Y:S04]  /*2d6c0*/  LDL.LU R10, [R1+0x308] ;  /* 0x00030800010a7983 */ /* 0x001f680000300800 */
[----:B------:R-:W5:Y:S04]  /*2d6d0*/  LDL.LU R11, [R1+0xa4] ;  /* 0x0000a400010b7983 */ /* 0x000f680000300800 */
[----:B--2---:R0:W-:Y:S04]  /*2d6e0*/  STL [R1+0x1708], R13 ;  /* 0x0017080d01007387 */ /* 0x0041e80000100800 */
[----:B0-----:R-:W2:Y:S04]  /*2d6f0*/  LDL.LU R13, [R1+0xa0] ;  /* 0x0000a000010d7983 */ /* 0x001ea80000300800 */
[----:B------:R0:W-:Y:S04]  /*2d700*/  STL.64 [R1+0x1670], R14 ;  /* 0x0016700e01007387 */ /* 0x0001e80000100a00 */
[----:B0-----:R-:W2:Y:S04]  /*2d710*/  LDL.LU R15, [R1+0x310] ;  /* 0x00031000010f7983 */ /* 0x001ea80000300800 */
[----:B---3--:R0:W-:Y:S04]  /*2d720*/  STL.64 [R1+0x1700], R16 ;  /* 0x0017001001007387 */ /* 0x0081e80000100a00 */
[----:B0-----:R-:W2:Y:S01]  /*2d730*/  LDL.LU R17, [R1+0x2c] ;  /* 0x00002c0001117983 */ /* 0x001ea20000300800 */
[----:B------:R-:W-:-:S04]  /*2d740*/  FFMA.FTZ R20, R0, R25, -0.16845393180847167969 ;  /* 0xbe2c7f3000147423 */ /* 0x000fc80000010019 */
[----:B------:R-:W-:-:S04]  /*2d750*/  FFMA.FTZ R20, R0, R20, 0.1716887056827545166 ;  /* 0x3e2fcf2a00147423 */ /* 0x000fc80000010014 */
[----:B------:R-:W-:-:S04]  /*2d760*/  FFMA.FTZ R20, R0, R20, -0.17900948226451873779 ;  /* 0xbe374e4300147423 */ /* 0x000fc80000010014 */
[----:B------:R-:W-:-:S04]  /*2d770*/  FFMA.FTZ R20, R0, R20, 0.20512372255325317383 ;  /* 0x3e520bf400147423 */ /* 0x000fc80000010014 */
[----:B------:R-:W-:-:S04]  /*2d780*/  FFMA.FTZ R20, R0, R20, -0.24046532809734344482 ;  /* 0xbe763c8b00147423 */ /* 0x000fc80000010014 */
[----:B------:R-:W-:-:S04]  /*2d790*/  FFMA.FTZ R20, R0, R20, 0.28857114911079406738 ;  /* 0x3e93bf9900147423 */ /* 0x000fc80000010014 */
[----:B------:R-:W-:-:S04]  /*2d7a0*/  FFMA.FTZ R20, R0, R20, -0.36067417263984680176 ;  /* 0xbeb8aa4900147423 */ /* 0x000fc80000010014 */
[----:B------:R-:W-:Y:S01]  /*2d7b0*/  FFMA.FTZ R20, R0, R20, 0.48089820146560668945 ;  /* 0x3ef6384a00147423 */ /* 0x000fe20000010014 */
[----:B------:R-:W-:Y:S02]  /*2d7c0*/  ISETP.GE.U32.AND P4, PT, R26, 0x7f800000, PT ;  /* 0x7f8000001a00780c */ /* 0x000fe40003f86070 */
[----:B------:R-:W-:Y:S01]  /*2d7d0*/  ISETP.GE.U32.AND P5, PT, R27, 0x7f800000, PT ;  /* 0x7f8000001b00780c */ /* 0x000fe20003fa6070 */
[----:B------:R-:W-:Y:S01]  /*2d7e0*/  STL.64 [R1+0x1660], R18 ;  /* 0x0016601201007387 */ /* 0x000fe20000100a00 */
[C---:B----4-:R-:W-:Y:S02]  /*2d7f0*/  FFMA.FTZ R3, R6.reuse, R3, -0.24046532809734344482 ;  /* 0xbe763c8b06037423 */ /* 0x050fe40000010003 */
[C---:B-----5:R-:W-:Y:S02]  /*2d800*/  FFMA.FTZ R2, R7.reuse, R2, -0.24046532809734344482 ;  /* 0xbe763c8b07027423 */ /* 0x060fe40000010002 */
[----:B------:R-:W-:Y:S02]  /*2d810*/  FFMA.FTZ R3, R6, R3, 0.28857114911079406738 ;  /* 0x3e93bf9906037423 */ /* 0x000fe40000010003 */
[----:B------:R-:W-:-:S02]  /*2d820*/  FFMA.FTZ R2, R7, R2, 0.28857114911079406738 ;  /* 0x3e93bf9907027423 */ /* 0x000fc40000010002 */
[C---:B------:R-:W-:Y:S02]  /*2d830*/  FFMA.FTZ R3, R6.reuse, R3, -0.36067417263984680176 ;  /* 0xbeb8aa4906037423 */ /* 0x040fe40000010003 */
[C---:B------:R-:W-:Y:S02]  /*2d840*/  FFMA.FTZ R2, R7.reuse, R2, -0.36067417263984680176 ;  /* 0xbeb8aa4907027423 */ /* 0x040fe40000010002 */
[----:B------:R-:W-:Y:S02]  /*2d850*/  FFMA.FTZ R25, R6, R3, 0.48089820146560668945 ;  /* 0x3ef6384a06197423 */ /* 0x000fe40000010003 */
[----:B------:R-:W-:Y:S02]  /*2d860*/  FFMA.FTZ R3, R7, R2, 0.48089820146560668945 ;  /* 0x3ef6384a07037423 */ /* 0x000fe40000010002 */
[----:B------:R-:W-:Y:S02]  /*2d870*/  FFMA.FTZ R2, R0, R20, -0.72134751081466674805 ;  /* 0xbf38aa3b00027423 */ /* 0x000fe40000010014 */
[----:B------:R-:W0:Y:S01]  /*2d880*/  LDS.128 R20, [R24+0x800] ;  /* 0x0008000018147984 */ /* 0x000e220000000c00 */
[----:B------:R-:W-:-:S03]  /*2d890*/  FFMA.FTZ R29, R6, R25, -0.72134751081466674805 ;  /* 0xbf38aa3b061d7423 */ /* 0x000fc60000010019 */
[----:B------:R-:W1:Y:S01]  /*2d8a0*/  LDS.128 R24, [R24+0xc00] ;  /* 0x000c000018187984 */ /* 0x000e620000000c00 */
[C---:B------:R-:W-:Y:S02]  /*2d8b0*/  FFMA.FTZ R28, R7.reuse, R3, -0.72134751081466674805 ;  /* 0xbf38aa3b071c7423 */ /* 0x040fe40000010003 */
[----:B------:R-:W-:Y:S02]  /*2d8c0*/  FMUL R14, R0, R2 ;  /* 0x00000002000e7220 */ /* 0x000fe40000400000 */
[C---:B------:R-:W-:Y:S02]  /*2d8d0*/  FMUL R2, R7.reuse, R28 ;  /* 0x0000001c07027220 */ /* 0x040fe40000400000 */
[----:B------:R-:W-:Y:S02]  /*2d8e0*/  FMUL R3, R6, R29 ;  /* 0x0000001d06037220 */ /* 0x000fe40000400000 */
[----:B------:R-:W-:Y:S02]  /*2d8f0*/  FMUL R28, R0, R14 ;  /* 0x0000000e001c7220 */ /* 0x000fe40000400000 */
[----:B------:R-:W-:-:S02]  /*2d900*/  FMUL R2, R7, R2 ;  /* 0x0000000207027220 */ /* 0x000fc40000400000 */
[----:B------:R-:W-:Y:S02]  /*2d910*/  FMUL R3, R6, R3 ;  /* 0x0000000306037220 */ /* 0x000fe40000400000 */
[----:B------:R-:W-:Y:S02]  /*2d920*/  FFMA.FTZ R14, R0, 1.4426950216293334961, R28 ;  /* 0x3fb8aa3b000e7823 */ /* 0x000fe4000001001c */
[----:B------:R-:W-:Y:S02]  /*2d930*/  FFMA.FTZ R0, R7, 1.4426950216293334961, R2 ;  /* 0x3fb8aa3b07007823 */ /* 0x000fe40000010002 */
[----:B------:R-:W-:Y:S02]  /*2d940*/  FFMA.FTZ R29, R6, 1.4426950216293334961, R3 ;  /* 0x3fb8aa3b061d7823 */ /* 0x000fe40000010003 */
[----:B------:R-:W-:Y:S01]  /*2d950*/  FADD R3, R8, R14 ;  /* 0x0000000e08037221 */ /* 0x000fe20000000000 */
[----:B------:R-:W-:Y:S01]  /*2d960*/  @P4 MOV R8, 0x7f800000 ;  /* 0x7f80000000084802 */ /* 0x000fe20000000f00 */
[----:B------:R-:W-:Y:S01]  /*2d970*/  FADD R0, R4, R0 ;  /* 0x0000000004007221 */ /* 0x000fe20000000000 */
[----:B------:R-:W-:-:S02]  /*2d980*/  ISETP.GE.U32.AND P3, PT, R11, 0x7f800000, PT ;  /* 0x7f8000000b00780c */ /* 0x000fc40003f66070 */
[----:B------:R-:W-:Y:S01]  /*2d990*/  @P5 MOV R4, 0x7f800000 ;  /* 0x7f80000000045802 */ /* 0x000fe20000000f00 */
[----:B0-----:R0:W-:Y:S04]  /*2d9a0*/  STL.64 [R1+0x16f0], R20 ;  /* 0x0016f01401007387 */ /* 0x0011e80000100a00 */
[----:B------:R-:W-:Y:S04]  /*2d9b0*/  STL.64 [R1+0x1650], R22 ;  /* 0x0016501601007387 */ /* 0x000fe80000100a00 */
[----:B-1----:R1:W-:Y:S04]  /*2d9c0*/  STL.64 [R1+0x16e0], R24 ;  /* 0x0016e01801007387 */ /* 0x0023e80000100a00 */
[----:B------:R3:W-:Y:S01]  /*2d9d0*/  STL.64 [R1+0x1668], R26 ;  /* 0x0016681a01007387 */ /* 0x0007e20000100a00 */
[----:B------:R-:W-:-:S03]  /*2d9e0*/  @P5 FFMA.FTZ R3, R5, R4, +INF ;  /* 0x7f80000005035423 */ /* 0x000fc60000010004 */
[----:B------:R-:W4:Y:S01]  /*2d9f0*/  LDL.LU R18, [R1+0x10] ;  /* 0x0000100001127983 */ /* 0x000f220000300800 */
[----:B------:R-:W-:-:S03]  /*2da00*/  FADD R2, R10, R29 ;  /* 0x0000001d0a027221 */ /* 0x000fc60000000000 */
[----:B------:R-:W5:Y:S01]  /*2da10*/  LDL.LU.64 R6, [R1+0x2e8] ;  /* 0x0002e80001067983 */ /* 0x000f620000300a00 */
[----:B------:R-:W-:-:S03]  /*2da20*/  FSETP.NEU.AND P2, PT, R9, RZ, PT ;  /* 0x000000ff0900720b */ /* 0x000fc60003f4d000 */
[----:B------:R-:W4:Y:S01]  /*2da30*/  LDL.LU R19, [R1] ;  /* 0x0000000001137983 */ /* 0x000f220000300800 */
[----:B------:R-:W-:Y:S02]  /*2da40*/  @P3 MOV R10, 0x7f800000 ;  /* 0x7f800000000a3802 */ /* 0x000fe40000000f00 */
[----:B------:R-:W-:Y:S01]  /*2da50*/  FSETP.NEU.AND P5, PT, R11, RZ, PT ;  /* 0x000000ff0b00720b */ /* 0x000fe20003fad000 */
[----:B--2---:R-:W-:Y:S02]  /*2da60*/  FADD R28, R15, R17 ;  /* 0x000000110f1c7221 */ /* 0x004fe40000000000 */
[----:B------:R-:W-:Y:S01]  /*2da70*/  @P4 FFMA.FTZ R28, R9, R8, +INF ;  /* 0x7f800000091c4423 */ /* 0x000fe20000010008 */
[----:B------:R-:W-:Y:S01]  /*2da80*/  FSETP.NEU.AND P4, PT, R5, RZ, PT ;  /* 0x000000ff0500720b */ /* 0x000fe20003f8d000 */
[----:B------:R-:W2:Y:S04]  /*2da90*/  LDL.LU.64 R16, [R1+0x2e0] ;  /* 0x0002e00001107983 */ /* 0x000ea80000300a00 */
[----:B------:R-:W2:Y:S04]  /*2daa0*/  LDL.LU.64 R4, [R1+0x2d8] ;  /* 0x0002d80001047983 */ /* 0x000ea80000300a00 */
[----:B0-----:R-:W2:Y:S04]  /*2dab0*/  LDL.LU.64 R20, [R1+0x2d0] ;  /* 0x0002d00001147983 */ /* 0x001ea80000300a00 */
[----:B------:R-:W2:Y:S01]  /*2dac0*/  LDL.LU.64 R8, [R1+0x2c8] ;  /* 0x0002c80001087983 */ /* 0x000ea20000300a00 */
[----:B------:R-:W-:-:S03]  /*2dad0*/  @P3 FFMA.FTZ R2, R11, R10, +INF ;  /* 0x7f8000000b023423 */ /* 0x000fc6000001000a */
[----:B-1----:R-:W2:Y:S04]  /*2dae0*/  LDL.LU.64 R24, [R1+0x280] ;  /* 0x0002800001187983 */ /* 0x002ea80000300a00 */
[----:B---3--:R-:W3:Y:S04]  /*2daf0*/  LDL.LU.64 R26, [R1+0x290] ;  /* 0x00029000011a7983 */ /* 0x008ee80000300a00 */
[----:B------:R-:W2:Y:S04]  /*2db00*/  LDL.LU.64 R22, [R1+0x2b0] ;  /* 0x0002b00001167983 */ /* 0x000ea80000300a00 */
[----:B------:R-:W2:Y:S04]  /*2db10*/  LDL.LU.64 R14, [R1+0x278] ;  /* 0x00027800010e7983 */ /* 0x000ea80000300a00 */
[----:B------:R-:W2:Y:S01]  /*2db20*/  LDL.LU R11, [R1+0x14] ;  /* 0x00001400010b7983 */ /* 0x000ea20000300800 */
[----:B------:R-:W-:-:S03]  /*2db30*/  ISETP.GE.U32.AND P1, PT, R13, 0x7f800000, PT ;  /* 0x7f8000000d00780c */ /* 0x000fc60003f26070 */
[----:B--2---:R0:W-:Y:S04]  /*2db40*/  STL [R1+0x16b8], R11 ;  /* 0x0016b80b01007387 */ /* 0x0041e80000100800 */
[----:B0-----:R-:W4:Y:S06]  /*2db50*/  LDL.LU.64 R10, [R1+0x2f0] ;  /* 0x0002f000010a7983 */ /* 0x001f2c0000300a00 */
[----:B------:R-:W-:Y:S01]  /*2db60*/  @P1 IMAD.MOV.U32 R29, RZ, RZ, 0x7f800000 ;  /* 0x7f800000ff1d1424 */ /* 0x000fe200078e00ff */
[C---:B------:R-:W-:Y:S01]  /*2db70*/  FSETP.NEU.AND P3, PT, R13.reuse, RZ, PT ;  /* 0x000000ff0d00720b */ /* 0x040fe20003f6d000 */
[----:B------:R-:W-:Y:S02]  /*2db80*/  STL.64 [R1+0x15f0], R2 ;  /* 0x0015f00201007387 */ /* 0x000fe40000100a00 */
[----:B------:R-:W-:-:S02]  /*2db90*/  @P1 FFMA.FTZ R0, R13, R29, +INF ;  /* 0x7f8000000d001423 */ /* 0x000fc4000001001d */
[----:B------:R-:W2:Y:S04]  /*2dba0*/  LDL.LU R13, [R1+0x1708] ;  /* 0x00170800010d7983 */ /* 0x000ea80000300800 */
[----:B------:R-:W-:Y:S04]  /*2dbb0*/  STL [R1+0x1638], R28 ;  /* 0x0016381c01007387 */ /* 0x000fe80000100800 */
[----:B----4-:R-:W-:Y:S04]  /*2dbc0*/  STG.E.U16 [R10.64], R18 ;  /* 0x000000120a007986 */ /* 0x010fe8000c101506 */
[----:B-----5:R0:W-:Y:S04]  /*2dbd0*/  STG.E.U16 [R6.64], R12 ;  /* 0x0000000c06007986 */ /* 0x0201e8000c101506 */
[----:B0-----:R-:W4:Y:S04]  /*2dbe0*/  LDL.LU.64 R6, [R1+0x270] ;  /* 0x0002700001067983 */ /* 0x001f280000300a00 */
[----:B----4-:R0:W-:Y:S04]  /*2dbf0*/  STL.64 [R1+0x16d0], R6 ;  /* 0x0016d00601007387 */ /* 0x0101e80000100a00 */
[----:B0-----:R-:W4:Y:S04]  /*2dc00*/  LDL.LU.64 R6, [R1+0x2a8] ;  /* 0x0002a80001067983 */ /* 0x001f280000300a00 */
[----:B----4-:R0:W-:Y:S04]  /*2dc10*/  STL.64 [R1+0x16d8], R6 ;  /* 0x0016d80601007387 */ /* 0x0101e80000100a00 */
[----:B0-----:R-:W4:Y:S04]  /*2dc20*/  LDL.LU.64 R6, [R1+0x288] ;  /* 0x0002880001067983 */ /* 0x001f280000300a00 */
[----:B------:R-:W5:Y:S04]  /*2dc30*/  LDL.LU.64 R10, [R1+0x268] ;  /* 0x00026800010a7983 */ /* 0x000f680000300a00 */
[----:B-----5:R0:W-:Y:S04]  /*2dc40*/  STL.64 [R1+0x16c0], R10 ;  /* 0x0016c00a01007387 */ /* 0x0201e80000100a00 */
[----:B0-----:R-:W5:Y:S04]  /*2dc50*/  LDL.LU.64 R10, [R1+0x298] ;  /* 0x00029800010a7983 */ /* 0x001f680000300a00 */
[----:B-----5:R0:W-:Y:S04]  /*2dc60*/  STL.64 [R1+0x16c8], R10 ;  /* 0x0016c80a01007387 */ /* 0x0201e80000100a00 */
[----:B0-----:R-:W5:Y:S04]  /*2dc70*/  LDL.LU.64 R10, [R1+0x2a0] ;  /* 0x0002a000010a7983 */ /* 0x001f680000300a00 */
[----:B------:R-:W2:Y:S04]  /*2dc80*/  LDL.LU.64 R28, [R1+0x258] ;  /* 0x00025800011c7983 */ /* 0x000ea80000300a00 */
[----:B------:R-:W-:Y:S04]  /*2dc90*/  STG.E.U16 [R16.64], R19 ;  /* 0x0000001310007986 */ /* 0x000fe8000c101506 */
[----:B--2---:R0:W-:Y:S04]  /*2dca0*/  STL.64 [R1+0x16b0], R28 ;  /* 0x0016b01c01007387 */ /* 0x0041e80000100a00 */
[----:B0-----:R-:W2:Y:S04]  /*2dcb0*/  LDL.LU.64 R28, [R1+0x260] ;  /* 0x00026000011c7983 */ /* 0x001ea80000300a00 */
[----:B------:R-:W2:Y:S04]  /*2dcc0*/  LDL.LU.64 R2, [R1+0x250] ;  /* 0x0002500001027983 */ /* 0x000ea80000300a00 */
[----:B------:R-:W2:Y:S04]  /*2dcd0*/  LDL.LU.64 R16, [R1+0x1700] ;  /* 0x0017000001107983 */ /* 0x000ea80000300a00 */
[----:B--2---:R0:W-:Y:S04]  /*2dce0*/  STG.E.U16 [R4.64], R16 ;  /* 0x0000001004007986 */ /* 0x0041e8000c101506 */
[----:B0-----:R-:W2:Y:S04]  /*2dcf0*/  LDL.LU.64 R4, [R1+0x16f8] ;  /* 0x0016f80001047983 */ /* 0x001ea80000300a00 */
[----:B--2---:R0:W-:Y:S04]  /*2dd00*/  STG.E.U16 [R20.64], R4 ;  /* 0x0000000414007986 */ /* 0x0041e8000c101506 */
[----:B0-----:R-:W2:Y:S04]  /*2dd10*/  LDL.LU.64 R20, [R1+0x16f0] ;  /* 0x0016f00001147983 */ /* 0x001ea80000300a00 */
[----:B--2---:R0:W-:Y:S04]  /*2dd20*/  STG.E.U16 [R8.64], R20 ;  /* 0x0000001408007986 */ /* 0x0041e8000c101506 */
[----:B0-----:R-:W2:Y:S01]  /*2dd30*/  LDL.LU.64 R8, [R1+0x16e8] ;  /* 0x0016e80001087983 */ /* 0x001ea20000300a00 */
[----:B------:R-:W-:-:S03]  /*2dd40*/  PRMT R4, R18, 0x7632, R4 ;  /* 0x0000763212047816 */ /* 0x000fc60000000004 */
[----:B--2---:R0:W-:Y:S04]  /*2dd50*/  STG.E.U16 [R24.64], R8 ;  /* 0x0000000818007986 */ /* 0x0041e8000c101506 */
[----:B0-----:R-:W3:Y:S01]  /*2dd60*/  LDL.LU.64 R24, [R1+0x16e0] ;  /* 0x0016e00001187983 */ /* 0x001ee20000300a00 */
[----:B------:R-:W-:-:S03]  /*2dd70*/  PRMT R12, R12, 0x7632, R12 ;  /* 0x000076320c0c7816 */ /* 0x000fc6000000000c */
[----:B---3--:R0:W-:Y:S04]  /*2dd80*/  STG.E.U16 [R26.64], R24 ;  /* 0x000000181a007986 */ /* 0x0081e8000c101506 */
[----:B------:R1:W-:Y:S04]  /*2dd90*/  STG.E.U16 [R22.64], R4 ;  /* 0x0000000416007986 */ /* 0x0003e8000c101506 */
[----:B------:R2:W-:Y:S04]  /*2dda0*/  STG.E.U16 [R14.64], R12 ;  /* 0x0000000c0e007986 */ /* 0x0005e8000c101506 */
[----:B0-----:R-:W3:Y:S01]  /*2ddb0*/  LDL.LU.64 R26, [R1+0x248] ;  /* 0x00024800011a7983 */ /* 0x001ee20000300a00 */
[----:B-1----:R-:W-:-:S03]  /*2ddc0*/  PRMT R4, R19, 0x7632, R4 ;  /* 0x0000763213047816 */ /* 0x002fc60000000004 */
[----:B------:R-:W3:Y:S04]  /*2ddd0*/  LDL.LU.64 R22, [R1+0x240] ;  /* 0x0002400001167983 */ /* 0x000ee80000300a00 */
[----:B------:R-:W3:Y:S04]  /*2dde0*/  LDL.LU.64 R18, [R1+0x220] ;  /* 0x0002200001127983 */ /* 0x000ee80000300a00 */
[----:B--2---:R-:W2:Y:S04]  /*2ddf0*/  LDL.LU.64 R14, [R1+0x218] ;  /* 0x00021800010e7983 */ /* 0x004ea80000300a00 */
[----:B----4-:R0:W-:Y:S04]  /*2de00*/  STG.E.U16 [R6.64], R4 ;  /* 0x0000000406007986 */ /* 0x0101e8000c101506 */
[----:B0-----:R-:W4:Y:S01]  /*2de10*/  LDL.LU.64 R6, [R1+0x16d8] ;  /* 0x0016d80001067983 */ /* 0x001f220000300a00 */
[----:B------:R-:W-:-:S02]  /*2de20*/  PRMT R16, R16, 0x7632, R16 ;  /* 0x0000763210107816 */ /* 0x000fc40000000010 */
[----:B------:R-:W-:-:S03]  /*2de30*/  PRMT R4, R4, 0x7632, R4 ;  /* 0x0000763204047816 */ /* 0x000fc60000000004 */
[----:B----4-:R0:W-:Y:S04]  /*2de40*/  STG.E.U16 [R6.64], R16 ;  /* 0x0000001006007986 */ /* 0x0101e8000c101506 */
[----:B0-----:R-:W4:Y:S01]  /*2de50*/  LDL.LU.64 R6, [R1+0x16d0] ;  /* 0x0016d00001067983 */ /* 0x001f220000300a00 */
[----:B------:R-:W-:-:S03]  /*2de60*/  PRMT R20, R20, 0x7632, R20 ;  /* 0x0000763214147816 */ /* 0x000fc60000000014 */
[----:B------:R-:W2:Y:S04]  /*2de70*/  LDL.LU R16, [R1+0x4] ;  /* 0x0000040001107983 */ /* 0x000ea80000300800 */
[----:B----4-:R0:W-:Y:S04]  /*2de80*/  STG.E.U16 [R6.64], R4 ;  /* 0x0000000406007986 */ /* 0x0101e8000c101506 */
[----:B-----5:R1:W-:Y:S04]  /*2de90*/  STG.E.U16 [R10.64], R20 ;  /* 0x000000140a007986 */ /* 0x0203e8000c101506 */
[----:B0-----:R-:W4:Y:S04]  /*2dea0*/  LDL.LU.64 R6, [R1+0x230] ;  /* 0x0002300001067983 */ /* 0x001f280000300a00 */
[----:B-1----:R-:W5:Y:S01]  /*2deb0*/  LDL.LU.64 R10, [R1+0x16c8] ;  /* 0x0016c800010a7983 */ /* 0x002f620000300a00 */
[----:B------:R-:W-:-:S02]  /*2dec0*/  PRMT R8, R8, 0x7632, R8 ;  /* 0x0000763208087816 */ /* 0x000fc40000000008 */
[----:B------:R-:W-:-:S03]  /*2ded0*/  PRMT R24, R24, 0x7632, R24 ;  /* 0x0000763218187816 */ /* 0x000fc60000000018 */
[----:B-----5:R0:W-:Y:S04]  /*2dee0*/  STG.E.U16 [R10.64], R8 ;  /* 0x000000080a007986 */ /* 0x0201e8000c101506 */
[----:B0-----:R-:W5:Y:S04]  /*2def0*/  LDL.LU.64 R10, [R1+0x16c0] ;  /* 0x0016c000010a7983 */ /* 0x001f680000300a00 */
[----:B-----5:R0:W-:Y:S04]  /*2df00*/  STG.E.U16 [R10.64], R24 ;  /* 0x000000180a007986 */ /* 0x0201e8000c101506 */
[----:B0-----:R-:W5:Y:S04]  /*2df10*/  LDL.LU R11, [R1+0x16b8] ;  /* 0x0016b800010b7983 */ /* 0x001f680000300800 */
[----:B-----5:R0:W-:Y:S04]  /*2df20*/  STG.E.U16 [R28.64], R11 ;  /* 0x0000000b1c007986 */ /* 0x0201e8000c101506 */
[----:B0-----:R-:W5:Y:S04]  /*2df30*/  LDL.LU.64 R28, [R1+0x16b0] ;  /* 0x0016b000011c7983 */ /* 0x001f680000300a00 */
[----:B-----5:R-:W-:Y:S04]  /*2df40*/  STG.E.U16 [R28.64], R13 ;  /* 0x0000000d1c007986 */ /* 0x020fe8000c101506 */
[----:B--2---:R0:W-:Y:S04]  /*2df50*/  STG.E.U16 [R2.64], R16 ;  /* 0x0000001002007986 */ /* 0x0041e8000c101506 */
[----:B0-----:R-:W2:Y:S04]  /*2df60*/  LDL.LU.64 R2, [R1+0x208] ;  /* 0x0002080001027983 */ /* 0x001ea80000300a00 */
[----:B--2---:R0:W-:Y:S04]  /*2df70*/  STL.64 [R1+0x1690], R2 ;  /* 0x0016900201007387 */ /* 0x0041e80000100a00 */
[----:B0-----:R-:W2:Y:S04]  /*2df80*/  LDL.LU.64 R2, [R1+0x1f8] ;  /* 0x0001f80001027983 */ /* 0x001ea80000300a00 */
[----:B--2---:R0:W-:Y:S04]  /*2df90*/  STL.64 [R1+0x1698], R2 ;  /* 0x0016980201007387 */ /* 0x0041e80000100a00 */
[----:B0-----:R-:W2:Y:S04]  /*2dfa0*/  LDL.LU.64 R2, [R1+0x228] ;  /* 0x0002280001027983 */ /* 0x001ea80000300a00 */
[----:B--2---:R0:W-:Y:S04]  /*2dfb0*/  STL.64 [R1+0x16a0], R2 ;  /* 0x0016a00201007387 */ /* 0x0041e80000100a00 */
[----:B0-----:R-:W2:Y:S04]  /*2dfc0*/  LDL.LU.64 R2, [R1+0x210] ;  /* 0x0002100001027983 */ /* 0x001ea80000300a00 */
[----:B--2---:R0:W-:Y:S04]  /*2dfd0*/  STL.64 [R1+0x16a8], R2 ;  /* 0x0016a80201007387 */ /* 0x0041e80000100a00 */
[----:B0-----:R-:W2:Y:S04]  /*2dfe0*/  LDL.LU.64 R2, [R1+0x200] ;  /* 0x0002000001027983 */ /* 0x001ea80000300a00 */
[----:B------:R-:W5:Y:S04]  /*2dff0*/  LDL.LU R28, [R1+0x18] ;  /* 0x00001800011c7983 */ /* 0x000f680000300800 */
[----:B------:R-:W5:Y:S04]  /*2e000*/  LDL.LU R29, [R1+0x8] ;  /* 0x00000800011d7983 */ /* 0x000f680000300800 */
[----:B-----5:R0:W-:Y:S04]  /*2e010*/  STL.64 [R1+0x1678], R28 ;  /* 0x0016781c01007387 */ /* 0x0201e80000100a00 */
[----:B0-----:R-:W5:Y:S04]  /*2e020*/  LDL.LU.64 R28, [R1+0x1e8] ;  /* 0x0001e800011c7983 */ /* 0x001f680000300a00 */
[----:B-----5:R0:W-:Y:S04]  /*2e030*/  STL.64 [R1+0x1680], R28 ;  /* 0x0016801c01007387 */ /* 0x0201e80000100a00 */
[----:B0-----:R-:W5:Y:S04]  /*2e040*/  LDL.LU.64 R28, [R1+0x1f0] ;  /* 0x0001f000011c7983 */ /* 0x001f680000300a00 */
[----:B---3--:R-:W-:Y:S01]  /*2e050*/  STG.E.U16 [R26.64], R17 ;  /* 0x000000111a007986 */ /* 0x008fe2000c101506 */
[----:B------:R-:W-:-:S03]  /*2e060*/  PRMT R4, R11, 0x7632, R4 ;  /* 0x000076320b047816 */ /* 0x000fc60000000004 */
[----:B------:R-:W-:Y:S04]  /*2e070*/  STG.E.U16 [R22.64], R5 ;  /* 0x0000000516007986 */ /* 0x000fe8000c101506 */
[----:B------:R-:W-:Y:S04]  /*2e080*/  STG.E.U16 [R18.64], R21 ;  /* 0x0000001512007986 */ /* 0x000fe8000c101506 */
[----:B------:R-:W-:Y:S04]  /*2e090*/  STG.E.U16 [R14.64], R9 ;  /* 0x000000090e007986 */ /* 0x000fe8000c101506 */
[----:B----4-:R-:W-:Y:S04]  /*2e0a0*/  STG.E.U16 [R6.64], R25 ;  /* 0x0000001906007986 */ /* 0x010fe8000c101506 */
[----:B--2---:R-:W-:Y:S04]  /*2e0b0*/  STG.E.U16 [R2.64], R4 ;  /* 0x0000000402007986 */ /* 0x004fe8000c101506 */
[----:B-----5:R0:W-:Y:S04]  /*2e0c0*/  STL.64 [R1+0x1688], R28 ;  /* 0x0016881c01007387 */ /* 0x0201e80000100a00 */
[----:B0-----:R-:W2:Y:S04]  /*2e0d0*/  LDL.LU.64 R28, [R1+0x238] ;  /* 0x00023800011c7983 */ /* 0x001ea80000300a00 */
[----:B------:R-:W3:Y:S04]  /*2e0e0*/  LDL.LU.64 R14, [R1+0x1e0] ;  /* 0x0001e000010e7983 */ /* 0x000ee80000300a00 */
[----:B------:R-:W4:Y:S04]  /*2e0f0*/  LDL.LU.64 R26, [R1+0x1d8] ;  /* 0x0001d800011a7983 */ /* 0x000f280000300a00 */
[----:B------:R-:W5:Y:S04]  /*2e100*/  LDL.LU.64 R18, [R1+0x1d0] ;  /* 0x0001d00001127983 */ /* 0x000f680000300a00 */
[----:B------:R-:W2:Y:S04]  /*2e110*/  LDL.LU.64 R6, [R1+0x1c8] ;  /* 0x0001c80001067983 */ /* 0x000ea80000300a00 */
[----:B------:R-:W2:Y:S04]  /*2e120*/  LDL.LU.64 R22, [R1+0x1c0] ;  /* 0x0001c00001167983 */ /* 0x000ea80000300a00 */
[----:B------:R-:W2:Y:S04]  /*2e130*/  LDL.LU.64 R10, [R1+0x1b8] ;  /* 0x0001b800010a7983 */ /* 0x000ea80000300a00 */
[----:B------:R-:W2:Y:S01]  /*2e140*/  LDL.LU.64 R2, [R1+0x16a8] ;  /* 0x0016a80001027983 */ /* 0x000ea20000300a00 */
[----:B------:R-:W-:-:S02]  /*2e150*/  PRMT R13, R13, 0x7632, R13 ;  /* 0x000076320d0d7816 */ /* 0x000fc4000000000d */
[----:B------:R-:W-:-:S03]  /*2e160*/  PRMT R4, R16, 0x7632, R4 ;  /* 0x0000763210047816 */ /* 0x000fc60000000004 */
[----:B--2---:R0:W-:Y:S04]  /*2e170*/  STG.E.U16 [R2.64], R13 ;  /* 0x0000000d02007986 */ /* 0x0041e8000c101506 */
[----:B0-----:R-:W2:Y:S04]  /*2e180*/  LDL.LU.64 R2, [R1+0x16a0] ;  /* 0x0016a00001027983 */ /* 0x001ea80000300a00 */
[----:B------:R0:W-:Y:S04]  /*2e190*/  STL [R1+0x163c], R12 ;  /* 0x00163c0c01007387 */ /* 0x0001e80000100800 */
[----:B0-----:R-:W3:Y:S04]  /*2e1a0*/  LDL.LU.64 R12, [R1+0x198] ;  /* 0x00019800010c7983 */ /* 0x001ee80000300a00 */
[----:B--2---:R0:W-:Y:S04]  /*2e1b0*/  STG.E.U16 [R2.64], R4 ;  /* 0x0000000402007986 */ /* 0x0041e8000c101506 */
[----:B0-----:R-:W2:Y:S01]  /*2e1c0*/  LDL.LU.64 R2, [R1+0x1698] ;  /* 0x0016980001027983 */ /* 0x001ea20000300a00 */
[----:B------:R-:W-:-:S02]  /*2e1d0*/  PRMT R17, R17, 0x7632, R17 ;  /* 0x0000763211117816 */ /* 0x000fc40000000011 */
[----:B------:R-:W-:-:S03]  /*2e1e0*/  PRMT R5, R5, 0x7632, R5 ;  /* 0x0000763205057816 */ /* 0x000fc60000000005 */
[----:B--2---:R0:W-:Y:S04]  /*2e1f0*/  STG.E.U16 [R2.64], R17 ;  /* 0x0000001102007986 */ /* 0x0041e8000c101506 */
[----:B0-----:R-:W2:Y:S04]  /*2e200*/  LDL.LU.64 R2, [R1+0x1690] ;  /* 0x0016900001027983 */ /* 0x001ea80000300a00 */
[----:B------:R-:W3:Y:S04]  /*2e210*/  LDL.LU.64 R16, [R1+0x160] ;  /* 0x0001600001107983 */ /* 0x000ee80000300a00 */
[----:B--2---:R0:W-:Y:S04]  /*2e220*/  STG.E.U16 [R2.64], R5 ;  /* 0x0000000502007986 */ /* 0x0041e8000c101506 */
[----:B0-----:R-:W2:Y:S01]  /*2e230*/  LDL.LU.64 R2, [R1+0x1a0] ;  /* 0x0001a00001027983 */ /* 0x001ea20000300a00 */
[----:B------:R-:W-:-:S05]  /*2e240*/  PRMT R21, R21, 0x7632, R21 ;  /* 0x0000763215157816 */ /* 0x000fca0000000015 */
[----:B------:R-:W-:Y:S04]  /*2e250*/  STG.E.U16 [R28.64], R21 ;  /* 0x000000151c007986 */ /* 0x000fe8000c101506 */
[----:B--2---:R0:W-:Y:S04]  /*2e260*/  STL.64 [R1+0x1640], R2 ;  /* 0x0016400201007387 */ /* 0x0041e80000100a00 */
[----:B0-----:R-:W2:Y:S04]  /*2e270*/  LDL.LU.64 R2, [R1+0x158] ;  /* 0x0001580001027983 */ /* 0x001ea80000300a00 */
[----:B------:R-:W2:Y:S01]  /*2e280*/  LDL.LU.64 R28, [R1+0x1688] ;  /* 0x00168800011c7983 */ /* 0x000ea20000300a00 */
[----:B------:R-:W-:-:S03]  /*2e290*/  PRMT R9, R9, 0x7632, R9 ;  /* 0x0000763209097816 */ /* 0x000fc60000000009 */
[----:B------:R-:W3:Y:S04]  /*2e2a0*/  LDL.LU.64 R20, [R1+0x1a8] ;  /* 0x0001a80001147983 */ /* 0x000ee80000300a00 */
[----:B--2---:R0:W-:Y:S04]  /*2e2b0*/  STG.E.U16 [R28.64], R9 ;  /* 0x000000091c007986 */ /* 0x0041e8000c101506 */
[----:B0-----:R-:W2:Y:S01]  /*2e2c0*/  LDL.LU.64 R28, [R1+0x1680] ;  /* 0x00168000011c7983 */ /* 0x001ea20000300a00 */
[----:B------:R-:W-:-:S03]  /*2e2d0*/  PRMT R25, R25, 0x7632, R25 ;  /* 0x0000763219197816 */ /* 0x000fc60000000019 */
[----:B------:R0:W-:Y:S04]  /*2e2e0*/  STL.64 [R1+0x1628], R8 ;  /* 0x0016280801007387 */ /* 0x0001e80000100a00 */
[----:B0-----:R-:W3:Y:S04]  /*2e2f0*/  LDL.LU.64 R8, [R1+0x190] ;  /* 0x0001900001087983 */ /* 0x001ee80000300a00 */
[----:B--2---:R0:W-:Y:S04]  /*2e300*/  STG.E.U16 [R28.64], R25 ;  /* 0x000000191c007986 */ /* 0x0041e8000c101506 */
[----:B0-----:R-:W3:Y:S04]  /*2e310*/  LDL.LU.64 R28, [R1+0x1678] ;  /* 0x00167800011c7983 */ /* 0x001ee80000300a00 */
[----:B------:R-:W2:Y:S04]  /*2e320*/  LDL.LU.64 R24, [R1+0x1b0] ;  /* 0x0001b00001187983 */ /* 0x000ea80000300a00 */
[----:B---3--:R0:W-:Y:S04]  /*2e330*/  STG.E.U16 [R14.64], R28 ;  /* 0x0000001c0e007986 */ /* 0x0081e8000c101506 */
[----:B0-----:R-:W4:Y:S04]  /*2e340*/  LDL.LU.64 R14, [R1+0x1670] ;  /* 0x00167000010e7983 */ /* 0x001f280000300a00 */
[----:B----4-:R0:W-:Y:S04]  /*2e350*/  STG.E.U16 [R26.64], R14 ;  /* 0x0000000e1a007986 */ /* 0x0101e8000c101506 */
[----:B-----5:R1:W-:Y:S04]  /*2e360*/  STG.E.U16 [R18.64], R29 ;  /* 0x0000001d12007986 */ /* 0x0203e8000c101506 */
[----:B0-----:R-:W3:Y:S04]  /*2e370*/  LDL.LU.64 R26, [R1+0x1668] ;  /* 0x00166800011a7983 */ /* 0x001ee80000300a00 */
[----:B-1----:R-:W4:Y:S04]  /*2e380*/  LDL.LU.64 R18, [R1+0x1660] ;  /* 0x0016600001127983 */ /* 0x002f280000300a00 */
[----:B----4-:R0:W-:Y:S04]  /*2e390*/  STG.E.U16 [R6.64], R18 ;  /* 0x0000001206007986 */ /* 0x0101e8000c101506 */
[----:B0-----:R-:W4:Y:S04]  /*2e3a0*/  LDL.LU.64 R6, [R1+0x1658] ;  /* 0x0016580001067983 */ /* 0x001f280000300a00 */
[----:B----4-:R0:W-:Y:S04]  /*2e3b0*/  STG.E.U16 [R22.64], R6 ;  /* 0x0000000616007986 */ /* 0x0101e8000c101506 */
[----:B0-----:R-:W4:Y:S01]  /*2e3c0*/  LDL.LU.64 R22, [R1+0x1650] ;  /* 0x0016500001167983 */ /* 0x001f220000300a00 */
[----:B------:R-:W-:-:S03]  /*2e3d0*/  PRMT R4, R28, 0x7632, R4 ;  /* 0x000076321c047816 */ /* 0x000fc60000000004 */
[----:B----4-:R0:W-:Y:S04]  /*2e3e0*/  STG.E.U16 [R10.64], R22 ;  /* 0x000000160a007986 */ /* 0x0101e8000c101506 */
[----:B0-----:R-:W2:Y:S01]  /*2e3f0*/  LDL.LU.64 R10, [R1+0x1648] ;  /* 0x00164800010a7983 */ /* 0x001ea20000300a00 */
[----:B------:R-:W-:Y:S02]  /*2e400*/  PRMT R14, R14, 0x7632, R14 ;  /* 0x000076320e0e7816 */ /* 0x000fe4000000000e */
[----:B------:R-:W-:Y:S01]  /*2e410*/  PRMT R18, R18, 0x7632, R18 ;  /* 0x0000763212127816 */ /* 0x000fe20000000012 */
[----:B--2---:R-:W-:Y:S04]  /*2e420*/  STG.E.U16 [R24.64], R10 ;  /* 0x0000000a18007986 */ /* 0x004fe8000c101506 */
[----:B---3--:R-:W-:Y:S04]  /*2e430*/  STG.E.U16 [R16.64], R26 ;  /* 0x0000001a10007986 */ /* 0x008fe8000c101506 */
[----:B------:R0:W-:Y:S04]  /*2e440*/  STG.E.U16 [R12.64], R4 ;  /* 0x000000040c007986 */ /* 0x0001e8000c101506 */
[----:B------:R1:W-:Y:S01]  /*2e450*/  STG.E.U16 [R20.64], R14 ;  /* 0x0000000e14007986 */ /* 0x0003e2000c101506 */
[----:B0-----:R-:W-:-:S03]  /*2e460*/  PRMT R4, R29, 0x7632, R4 ;  /* 0x000076321d047816 */ /* 0x001fc60000000004 */
[----:B------:R-:W2:Y:S04]  /*2e470*/  LDL.LU.64 R12, [R1+0x188] ;  /* 0x00018800010c7983 */ /* 0x000ea80000300a00 */
[----:B------:R-:W3:Y:S04]  /*2e480*/  LDL.LU.64 R28, [R1+0x180] ;  /* 0x00018000011c7983 */ /* 0x000ee80000300a00 */
[----:B------:R-:W4:Y:S04]  /*2e490*/  LDL.LU.64 R24, [R1+0x178] ;  /* 0x0001780001187983 */ /* 0x000f280000300a00 */
[----:B------:R-:W5:Y:S04]  /*2e4a0*/  LDL.LU R16, [R1+0x1c] ;  /* 0x00001c0001107983 */ /* 0x000f680000300800 */
[----:B-1----:R-:W2:Y:S04]  /*2e4b0*/  LDL.LU.64 R20, [R1+0x130] ;  /* 0x0001300001147983 */ /* 0x002ea80000300a00 */
[----:B------:R0:W-:Y:S04]  /*2e4c0*/  STG.E.U16 [R2.64], R4 ;  /* 0x0000000402007986 */ /* 0x0001e8000c101506 */
[----:B------:R1:W-:Y:S04]  /*2e4d0*/  STG.E.U16 [R8.64], R18 ;  /* 0x0000001208007986 */ /* 0x0003e8000c101506 */
[----:B0-----:R-:W2:Y:S04]  /*2e4e0*/  LDL.LU.64 R2, [R1+0x1640] ;  /* 0x0016400001027983 */ /* 0x001ea80000300a00 */
[----:B-1----:R-:W3:Y:S01]  /*2e4f0*/  LDL.LU R18, [R1+0xc] ;  /* 0x00000c0001127983 */ /* 0x002ee20000300800 */
[----:B------:R-:W-:-:S05]  /*2e500*/  PRMT R6, R6, 0x7632, R6 ;  /* 0x0000763206067816 */ /* 0x000fca0000000006 */
[----:B--2---:R-:W-:Y:S04]  /*2e510*/  STG.E.U16 [R2.64], R6 ;  /* 0x0000000602007986 */ /* 0x004fe8000c101506 */
[----:B---3--:R0:W-:Y:S04]  /*2e520*/  STL.64 [R1+0x1630], R18 ;  /* 0x0016301201007387 */ /* 0x0081e80000100a00 */
[----:B0-----:R-:W2:Y:S04]  /*2e530*/  LDL.LU.64 R18, [R1+0x150] ;  /* 0x0001500001127983 */ /* 0x001ea80000300a00 */
[----:B------:R-:W3:Y:S04]  /*2e540*/  LDL.LU.64 R8, [R1+0x170] ;  /* 0x0001700001087983 */ /* 0x000ee80000300a00 */
[----:B------:R-:W2:Y:S04]  /*2e550*/  LDL.LU.64 R2, [R1+0x118] ;  /* 0x0001180001027983 */ /* 0x000ea80000300a00 */
[----:B--2---:R0:W-:Y:S04]  /*2e560*/  STL.64 [R1+0x15f8], R2 ;  /* 0x0015f80201007387 */ /* 0x0041e80000100a00 */
[----:B0-----:R-:W2:Y:S04]  /*2e570*/  LDL.LU.64 R2, [R1+0x138] ;  /* 0x0001380001027983 */ /* 0x001ea80000300a00 */
[----:B--2---:R0:W-:Y:S04]  /*2e580*/  STL.64 [R1+0x1600], R2 ;  /* 0x0016000201007387 */ /* 0x0041e80000100a00 */
[----:B0-----:R-:W2:Y:S04]  /*2e590*/  LDL.LU.64 R2, [R1+0x140] ;  /* 0x0001400001027983 */ /* 0x001ea80000300a00 */
[----:B--2---:R0:W-:Y:S04]  /*2e5a0*/  STL.64 [R1+0x1608], R2 ;  /* 0x0016080201007387 */ /* 0x0041e80000100a00 */
[----:B0-----:R-:W2:Y:S04]  /*2e5b0*/  LDL.LU.64 R2, [R1+0x120] ;  /* 0x0001200001027983 */ /* 0x001ea80000300a00 */
[----:B--2---:R0:W-:Y:S04]  /*2e5c0*/  STL.64 [R1+0x1610], R2 ;  /* 0x0016100201007387 */ /* 0x0041e80000100a00 */
[----:B0-----:R-:W2:Y:S01]  /*2e5d0*/  LDL.LU.64 R2, [R1+0x168] ;  /* 0x0001680001027983 */ /* 0x001ea20000300a00 */
[----:B------:R-:W-:-:S03]  /*2e5e0*/  PRMT R22, R22, 0x7632, R22 ;  /* 0x0000763216167816 */ /* 0x000fc60000000016 */
[----:B--2---:R0:W-:Y:S04]  /*2e5f0*/  STL.64 [R1+0x1618], R2 ;  /* 0x0016180201007387 */ /* 0x0041e80000100a00 */
[----:B0-----:R-:W2:Y:S01]  /*2e600*/  LDL.LU.64 R2, [R1+0x148] ;  /* 0x0001480001027983 */ /* 0x001ea20000300a00 */
[----:B------:R-:W-:Y:S02]  /*2e610*/  PRMT R10, R10, 0x7632, R10 ;  /* 0x000076320a0a7816 */ /* 0x000fe4000000000a */
[----:B------:R-:W-:Y:S01]  /*2e620*/  PRMT R26, R26, 0x7632, R26 ;  /* 0x000076321a1a7816 */ /* 0x000fe2000000001a */
[----:B------:R-:W-:Y:S04]  /*2e630*/  STG.E.U16 [R12.64], R22 ;  /* 0x000000160c007986 */ /* 0x000fe8000c101506 */
[----:B------:R-:W-:Y:S04]  /*2e640*/  STG.E.U16 [R28.64], R10 ;  /* 0x0000000a1c007986 */ /* 0x000fe8000c101506 */
[----:B----4-:R-:W-:Y:S01]  /*2e650*/  STG.E.U16 [R24.64], R26 ;  /* 0x0000001a18007986 */ /* 0x010fe2000c101506 */
[----:B-----5:R-:W-:-:S03]  /*2e660*/  PRMT R4, R16, 0x7632, R4 ;  /* 0x0000763210047816 */ /* 0x020fc60000000004 */
[----:B------:R-:W-:Y:S04]  /*2e670*/  STG.E.U16 [R20.64], R16 ;  /* 0x0000001014007986 */ /* 0x000fe8000c101506 */
[----:B------:R-:W-:Y:S04]  /*2e680*/  STG.E.U16 [R18.64], R15 ;  /* 0x0000000f12007986 */ /* 0x000fe8000c101506 */
[----:B--2---:R0:W-:Y:S04]  /*2e690*/  STL.64 [R1+0x1620], R2 ;  /* 0x0016200201007387 */ /* 0x0041e80000100a00 */
[----:B0-----:R-:W2:Y:S04]  /*2e6a0*/  LDL.LU.64 R2, [R1+0x128] ;  /* 0x0001280001027983 */ /* 0x001ea80000300a00 */
[----:B------:R-:W4:Y:S04]  /*2e6b0*/  LDL.LU R12, [R1+0x163c] ;  /* 0x00163c00010c7983 */ /* 0x000f280000300800 */
[----:B------:R-:W5:Y:S04]  /*2e6c0*/  LDL.LU R28, [R1+0x1638] ;  /* 0x00163800011c7983 */ /* 0x000f680000300800 */
[----:B------:R-:W2:Y:S04]  /*2e6d0*/  LDL.LU R29, [R1+0x2c4] ;  /* 0x0002c400011d7983 */ /* 0x000ea80000300800 */
[----:B------:R-:W2:Y:S04]  /*2e6e0*/  LDL.LU R25, [R1+0x2c0] ;  /* 0x0002c00001197983 */ /* 0x000ea80000300800 */
[----:B------:R-:W2:Y:S04]  /*2e6f0*/  LDL.LU R13, [R1+0x2bc] ;  /* 0x0002bc00010d7983 */ /* 0x000ea80000300800 */
[----:B------:R-:W2:Y:S04]  /*2e700*/  LDL.LU R24, [R1+0x2b8] ;  /* 0x0002b80001187983 */ /* 0x000ea80000300800 */
[----:B------:R-:W2:Y:S04]  /*2e710*/  LDL.LU.64 R20, [R1+0xf0] ;  /* 0x0000f00001147983 */ /* 0x000ea80000300a00 */
[----:B------:R-:W2:Y:S04]  /*2e720*/  LDL.LU.64 R16, [R1+0xe8] ;  /* 0x0000e80001107983 */ /* 0x000ea80000300a00 */
[----:B------:R-:W3:Y:S01]  /*2e730*/  LDL.LU.64 R18, [R1+0x1630] ;  /* 0x0016300001127983 */ /* 0x000ee20000300a00 */
[----:B------:R-:W-:-:S03]  /*2e740*/  PRMT R5, R15, 0x7632, R5 ;  /* 0x000076320f057816 */ /* 0x000fc60000000005 */
[----:B------:R-:W2:Y:S04]  /*2e750*/  LDL.LU.64 R14, [R1+0xf8] ;  /* 0x0000f800010e7983 */ /* 0x000ea80000300a00 */
[----:B---3--:R0:W-:Y:S04]  /*2e760*/  STG.E.U16 [R8.64], R18 ;  /* 0x0000001208007986 */ /* 0x0081e8000c101506 */
[----:B--2---:R1:W-:Y:S04]  /*2e770*/  STG.E.U16 [R2.64], R19 ;  /* 0x0000001302007986 */ /* 0x0043e8000c101506 */
[----:B0-----:R-:W2:Y:S04]  /*2e780*/  LDL.LU.64 R8, [R1+0x1628] ;  /* 0x0016280001087983 */ /* 0x001ea80000300a00 */
[----:B-1----:R-:W3:Y:S01]  /*2e790*/  LDL.LU.64 R2, [R1+0x1620] ;  /* 0x0016200001027983 */ /* 0x002ee20000300a00 */
[----:B------:R-:W-:-:S02]  /*2e7a0*/  PRMT R6, R18, 0x7632, R6 ;  /* 0x0000763212067816 */ /* 0x000fc40000000006 */
[----:B--2---:R-:W-:Y:S02]  /*2e7b0*/  PRMT R9, R19, 0x7632, R9 ;  /* 0x0000763213097816 */ /* 0x004fe40000000009 */
[----:B------:R-:W2:Y:S04]  /*2e7c0*/  LDL.LU.64 R18, [R1+0x100] ;  /* 0x0001000001127983 */ /* 0x000ea80000300a00 */
[----:B---3--:R0:W-:Y:S04]  /*2e7d0*/  STG.E.U16 [R2.64], R7 ;  /* 0x0000000702007986 */ /* 0x0081e8000c101506 */
[----:B0-----:R-:W3:Y:S01]  /*2e7e0*/  LDL.LU.64 R2, [R1+0x1618] ;  /* 0x0016180001027983 */ /* 0x001ee20000300a00 */
[----:B----4-:R-:W-:-:S03]  /*2e7f0*/  PRMT R12, R7, 0x7632, R12 ;  /* 0x00007632070c7816 */ /* 0x010fc6000000000c */
[----:B---3--:R0:W-:Y:S04]  /*2e800*/  STG.E.U16 [R2.64], R23 ;  /* 0x0000001702007986 */ /* 0x0081e8000c101506 */
[----:B0-----:R-:W3:Y:S01]  /*2e810*/  LDL.LU.64 R2, [R1+0x1610] ;  /* 0x0016100001027983 */ /* 0x001ee20000300a00 */
[----:B------:R-:W-:-:S03]  /*2e820*/  PRMT R7, R23, 0x7632, R7 ;  /* 0x0000763217077816 */ /* 0x000fc60000000007 */
[----:B------:R-:W4:Y:S04]  /*2e830*/  LDL.LU.64 R22, [R1+0x108] ;  /* 0x0001080001167983 */ /* 0x000f280000300a00 */
[----:B---3--:R0:W-:Y:S04]  /*2e840*/  STG.E.U16 [R2.64], R11 ;  /* 0x0000000b02007986 */ /* 0x0081e8000c101506 */
[----:B0-----:R-:W3:Y:S04]  /*2e850*/  LDL.LU.64 R2, [R1+0x1608] ;  /* 0x0016080001027983 */ /* 0x001ee80000300a00 */
[----:B---3--:R0:W-:Y:S04]  /*2e860*/  STG.E.U16 [R2.64], R27 ;  /* 0x0000001b02007986 */ /* 0x0081e8000c101506 */
[----:B0-----:R-:W3:Y:S01]  /*2e870*/  LDL.LU.64 R2, [R1+0x1600] ;  /* 0x0016000001027983 */ /* 0x001ee20000300a00 */
[----:B------:R-:W-:-:S03]  /*2e880*/  PRMT R10, R27, 0x7632, R10 ;  /* 0x000076321b0a7816 */ /* 0x000fc6000000000a */
[----:B------:R-:W2:Y:S04]  /*2e890*/  LDL.LU.64 R26, [R1+0x110] ;  /* 0x00011000011a7983 */ /* 0x000ea80000300a00 */
[----:B---3--:R0:W-:Y:S04]  /*2e8a0*/  STG.E.U16 [R2.64], R4 ;  /* 0x0000000402007986 */ /* 0x0081e8000c101506 */
[----:B0-----:R-:W3:Y:S01]  /*2e8b0*/  LDL.LU.64 R2, [R1+0x15f8] ;  /* 0x0015f80001027983 */ /* 0x001ee20000300a00 */
[----:B-----5:R-:W-:Y:S02]  /*2e8c0*/  FSEL R28, R28, -INF , P2 ;  /* 0xff8000001c1c7808 */ /* 0x020fe40001000000 */
[----:B------:R-:W-:-:S03]  /*2e8d0*/  PRMT R8, R11, 0x7632, R8 ;  /* 0x000076320b087816 */ /* 0x000fc60000000008 */
[----:B------:R-:W-:Y:S02]  /*2e8e0*/  FFMA R4, R28, 0.69314718246459960938, R29 ;  /* 0x3f3172181c047823 */ /* 0x000fe4000000001d */
[----:B------:R-:W0:Y:S04]  /*2e8f0*/  S2R R29, SR_TID.X ;  /* 0x00000000001d7919 */ /* 0x000e280000002100 */
[----:B---3--:R1:W-:Y:S04]  /*2e900*/  STG.E.U16 [R2.64], R5 ;  /* 0x0000000502007986 */ /* 0x0083e8000c101506 */
[----:B-1----:R-:W3:Y:S04]  /*2e910*/  LDL.LU.64 R2, [R1+0x15f0] ;  /* 0x0015f00001027983 */ /* 0x002ee80000300a00 */
[----:B--2---:R-:W-:Y:S04]  /*2e920*/  STG.E.U16 [R26.64], R6 ;  /* 0x000000061a007986 */ /* 0x004fe8000c101506 */
[----:B----4-:R-:W-:Y:S04]  /*2e930*/  STG.E.U16 [R22.64], R9 ;  /* 0x0000000916007986 */ /* 0x010fe8000c101506 */
[----:B------:R-:W-:Y:S04]  /*2e940*/  STG.E.U16 [R18.64], R12 ;  /* 0x0000000c12007986 */ /* 0x000fe8000c101506 */
[----:B------:R1:W-:Y:S04]  /*2e950*/  STG.E.U16 [R14.64], R7 ;  /* 0x000000070e007986 */ /* 0x0003e8000c101506 */
[----:B------:R2:W-:Y:S04]  /*2e960*/  STG.E.U16 [R20.64], R8 ;  /* 0x0000000814007986 */ /* 0x0005e8000c101506 */
[----:B------:R2:W-:Y:S01]  /*2e970*/  STG.E.U16 [R16.64], R10 ;  /* 0x0000000a10007986 */ /* 0x0005e2000c101506 */
[----:B------:R-:W-:-:S02]  /*2e980*/  FSEL R0, R0, -INF , P3 ;  /* 0xff80000000007808 */ /* 0x000fc40001800000 */
[----:B0-----:R-:W-:-:S03]  /*2e990*/  LOP3.LUT R29, R29, 0x1c, RZ, 0xc0, !PT ;  /* 0x0000001c1d1d7812 */ /* 0x001fc600078ec0ff */
[----:B-1----:R-:W-:Y:S01]  /*2e9a0*/  FFMA R7, R0, 0.69314718246459960938, R24 ;  /* 0x3f31721800077823 */ /* 0x002fe20000000018 */
[----:B------:R-:W-:Y:S01]  /*2e9b0*/  BAR.SYNC.DEFER_BLOCKING 0x0 ;  /* 0x0000000000007b1d */ /* 0x000fe20000010000 */
[----:B---3--:R-:W-:Y:S02]  /*2e9c0*/  FSEL R3, R3, -INF , P4 ;  /* 0xff80000003037808 */ /* 0x008fe40002000000 */
[----:B------:R-:W-:-:S03]  /*2e9d0*/  FSEL R2, R2, -INF , P5 ;  /* 0xff80000002027808 */ /* 0x000fc60002800000 */
[----:B------:R-:W-:Y:S02]  /*2e9e0*/  FFMA R5, R3, 0.69314718246459960938, R25 ;  /* 0x3f31721803057823 */ /* 0x000fe40000000019 */
[----:B------:R-:W-:-:S05]  /*2e9f0*/  FFMA R6, R2, 0.69314718246459960938, R13 ;  /* 0x3f31721802067823 */ /* 0x000fca000000000d */
[----:B------:R2:W-:Y:S04]  /*2ea00*/  STS.128 [R29.X4], R4 ;  /* 0x000000041d007388 */ /* 0x0005e80000004c00 */
[----:B------:R-:W-:Y:S06]  /*2ea10*/  BAR.SYNC.DEFER_BLOCKING 0x0 ;  /* 0x0000000000007b1d */ /* 0x000fec0000010000 */
[----:B------:R-:W-:Y:S05]  /*2ea20*/  @P0 EXIT ;  /* 0x000000000000094d */ /* 0x000fea0003800000 */
[----:B--2---:R-:W2:Y:S04]  /*2ea30*/  LDL.LU R20, [R1+0x314] ;  /* 0x0003140001147983 */ /* 0x004ea80000300800 */
[----:B------:R-:W0:Y:S04]  /*2ea40*/  S2R R29, SR_CTAID.X ;  /* 0x00000000001d7919 */ /* 0x000e280000002500 */
[----:B------:R-:W1:Y:S04]  /*2ea50*/  S2R R16, SR_CTAID.Y ;  /* 0x0000000000107919 */ /* 0x000e680000002600 */
[----:B------:R-:W3:Y:S01]  /*2ea60*/  S2R R24, SR_TID.X ;  /* 0x0000000000187919 */ /* 0x000ee20000002100 */
[----:B0-----:R-:W-:Y:S01]  /*2ea70*/  SHF.L.U32 R29, R29, 0x5, RZ ;  /* 0x000000051d1d7819 */ /* 0x001fe200000006ff */
[----:B-1----:R-:W-:-:S03]  /*2ea80*/  IMAD R0, R16, c[0x0][0x1cc], RZ ;  /* 0x0000730010007a24 */ /* 0x002fc600078e02ff */
[----:B---3--:R-:W-:Y:S02]  /*2ea90*/  LOP3.LUT R29, R29, 0x1f, R24, 0xf8, !PT ;  /* 0x0000001f1d1d7812 */ /* 0x008fe400078ef818 */
[C---:B------:R-:W-:Y:S02]  /*2eaa0*/  SHF.L.U32 R2, R0.reuse, 0x2, RZ ;  /* 0x0000000200027819 */ /* 0x040fe400000006ff */
[----:B------:R-:W-:Y:S01]  /*2eab0*/  SHF.L.U32 R3, R29, 0x2, RZ ;  /* 0x000000021d037819 */ /* 0x000fe200000006ff */
[----:B------:R-:W-:-:S03]  /*2eac0*/  IMAD.HI R0, R0, 0x4, RZ ;  /* 0x0000000400007827 */ /* 0x000fc600078e02ff */
[----:B------:R-:W-:Y:S01]  /*2ead0*/  IADD3 R2, P0, P1, R3, c[0x0][0x180], R2 ;  /* 0x0000600003027a10 */ /* 0x000fe2000791e002 */
[----:B------:R-:W-:-:S05]  /*2eae0*/  IMAD.HI R5, R29, 0x4, RZ ;  /* 0x000000041d057827 */ /* 0x000fca00078e02ff */
[----:B------:R-:W-:Y:S01]  /*2eaf0*/  IADD3.X R3, R5, c[0x0][0x184], R0, P0, P1 ;  /* 0x0000610005037a10 */ /* 0x000fe200007e2400 */
[----:B--2---:R-:W0:Y:S04]  /*2eb00*/  LDS R7, [R20] ;  /* 0x0000000014077984 */ /* 0x004e280000000800 */
[----:B0-----:R-:W-:Y:S01]  /*2eb10*/  STG.E [R2.64], R7 ;  /* 0x0000000702007986 */ /* 0x001fe2000c101906 */
[----:B------:R-:W-:Y:S05]  /*2eb20*/  EXIT ;  /* 0x000000000000794d */ /* 0x000fea0003800000 */
.L_x_2:
[----:B------:R-:W-:-:S00]  /*2eb30*/  BRA `(.L_x_2) ;  /* 0xfffffff000007947 */ /* 0x000fc0000383ffff */
[----:B------:R-:W-:-:S00]  /*2eb40*/  NOP ;  /* 0x0000000000007918 */ /* 0x000fc00000000000 */
        /* <DEDUP_REMOVED lines=11> */
.L_x_3:


//--------------------- .nv.global.init           --------------------------
	.section	.nv.global.init,"aw",@progbits
.nv.global.init:
	.type		_$_str,@object
	.size		_$_str,(.L_0 - _$_str)
_$_str:
        /*0000*/ 	.byte	0x5f, 0x5f, 0x43, 0x55, 0x44, 0x41, 0x5f, 0x46, 0x54, 0x5a, 0x00
.L_0:


//--------------------- .nv.shared.attn_fwd       --------------------------
	.section	.nv.shared.attn_fwd,"aw",@nobits
	.sectionflags	@""
	.align	16
